def matmul_kernel(
    a_ptr,
    b_ptr,
    c_ptr,
    M,
    N,
    K,
    stride_am,
    stride_ak,
    stride_bk,
    stride_bn,
    stride_cm,
    stride_cn,
    BLOCK_M: tl.constexpr,
    BLOCK_N: tl.constexpr,
    BLOCK_K: tl.constexpr,
    GROUP_M: tl.constexpr,
):
    pid = tl.program_id(axis=0)
    num_pid_m = tl.cdiv(M, BLOCK_M)
    num_pid_n = tl.cdiv(N, BLOCK_N)
    num_pid_in_group = GROUP_M * num_pid_n
    group_id = pid // num_pid_in_group
    first_pid_m = group_id * GROUP_M
    group_size_m = min(num_pid_m - first_pid_m, GROUP_M)
    pid_m = first_pid_m + ((pid % num_pid_in_group) % group_size_m)
    pid_n = (pid % num_pid_in_group) // group_size_m

    offs_am = (pid_m * BLOCK_M + tl.arange(0, BLOCK_M)) % M
    offs_bn = (pid_n * BLOCK_N + tl.arange(0, BLOCK_N)) % N
    offs_k = tl.arange(0, BLOCK_K)
    a_ptrs = a_ptr + offs_am[:, None] * stride_am + offs_k[None, :] * stride_ak
    b_ptrs = b_ptr + offs_k[:, None] * stride_bk + offs_bn[None, :] * stride_bn

    acc = tl.zeros((BLOCK_M, BLOCK_N), dtype=tl.float32)
    for kk in range(0, tl.cdiv(K, BLOCK_K)):
        a = tl.load(a_ptrs, mask=offs_k[None, :] < K - kk * BLOCK_K, other=0.0)
        b = tl.load(b_ptrs, mask=offs_k[:, None] < K - kk * BLOCK_K, other=0.0)
        acc = tl.dot(a, b, acc)
        a_ptrs += BLOCK_K * stride_ak
        b_ptrs += BLOCK_K * stride_bk

    c = acc.to(c_ptr.dtype.element_ty)
    offs_cm = pid_m * BLOCK_M + tl.arange(0, BLOCK_M)
    offs_cn = pid_n * BLOCK_N + tl.arange(0, BLOCK_N)
    c_ptrs = c_ptr + offs_cm[:, None] * stride_cm + offs_cn[None, :] * stride_cn
    mask = (offs_cm[:, None] < M) & (offs_cn[None, :] < N)
    tl.store(c_ptrs, c, mask=mask)

# config = {"BLOCK_K": 128, "BLOCK_M": 256, "BLOCK_N": 128, "GROUP_M": 8, "arch": "sm_100", "dtype": "fp32", "num_ctas": 1, "num_stages": 7, "num_warps": 4}
# arch = sm_100


// ===== COMPILED SASS (sm_100a) =====

	.target	sm_100a

	.elftype	@"ET_EXEC"


//--------------------- .note.nv.tkinfo           --------------------------
	.section	.note.nv.tkinfo,"",@"SHT_NOTE"
	.sectionflags	@"SHF_NOTE_NV_TKINFO"
	.tkinfo
        /*0018*/ 	.word	0x00000081
        /*0030*/ 	.string	""
        /*0030*/ 	.string	"ptxas-blackwell"
        /*0030*/ 	.string	"Cuda compilation tools, release 12.9, V12.9.86"
        /*0030*/ 	.string	"Build cuda_12.9.r12.9/compiler.36037853_0"
        /*0030*/ 	.string	"-v  -suppress-debug-info  -lineinfo  -arch sm_100a "



//--------------------- .note.nv.cuver            --------------------------
	.section	.note.nv.cuver,"",@"SHT_NOTE"
	.sectionflags	@"SHF_NOTE_NV_CUVER"
        /*0018*/ 	.short	0x0001
        /*001a*/ 	.short	0x0064
        /*001c*/ 	.short	0x0001
        /*001e*/ 	.short	0x0000
        /*0020*/ 	.short	0x0001
        /*0022*/ 	.short	0x0000


//--------------------- .nv.info                  --------------------------
	.section	.nv.info,"",@"SHT_CUDA_INFO"
	.align	4


	//----- nvinfo : EIATTR_REGCOUNT
	.align		4
        /*0000*/ 	.byte	0x04, 0x2f
        /*0002*/ 	.short	(.L_4 - .L_3)
	.align		4
.L_3:
        /*0004*/ 	.word	index@(matmul_kernel)
        /*0008*/ 	.word	0x000000ff


	//----- nvinfo : EIATTR_FRAME_SIZE
	.align		4
.L_4:
        /*000c*/ 	.byte	0x04, 0x11
        /*000e*/ 	.short	(.L_6 - .L_5)
	.align		4
.L_5:
        /*0010*/ 	.word	index@($__internal_2_$__cuda_sm10x_tcgen05_guardrail_trap_unallocated_columns_being_dealloced)
        /*0014*/ 	.word	0x000017c0


	//----- nvinfo : EIATTR_FRAME_SIZE
	.align		4
.L_6:
        /*0018*/ 	.byte	0x04, 0x11
        /*001a*/ 	.short	(.L_8 - .L_7)
	.align		4
.L_7:
        /*001c*/ 	.word	index@($__internal_1_$__cuda_sm10x_tcgen05_guardrail_trap_phase_invalid_during_alloc)
        /*0020*/ 	.word	0x000017c0


	//----- nvinfo : EIATTR_FRAME_SIZE
	.align		4
.L_8:
        /*0024*/ 	.byte	0x04, 0x11
        /*0026*/ 	.short	(.L_10 - .L_9)
	.align		4
.L_9:
        /*0028*/ 	.word	index@($__internal_0_$__cuda_sm10x_tcgen05_guardrail_trap_col_being_dealloced_not_returned_by_alloc)
        /*002c*/ 	.word	0x000017c0


	//----- nvinfo : EIATTR_FRAME_SIZE
	.align		4
.L_10:
        /*0030*/ 	.byte	0x04, 0x11
        /*0032*/ 	.short	(.L_12 - .L_11)
	.align		4
.L_11:
        /*0034*/ 	.word	index@(matmul_kernel)
        /*0038*/ 	.word	0x000017c0


	//----- nvinfo : EIATTR_MIN_STACK_SIZE
	.align		4
.L_12:
        /*003c*/ 	.byte	0x04, 0x12
        /*003e*/ 	.short	(.L_14 - .L_13)
	.align		4
.L_13:
        /*0040*/ 	.word	index@(matmul_kernel)
        /*0044*/ 	.word	0x000017c0
.L_14:


//--------------------- .nv.info.matmul_kernel    --------------------------
	.section	.nv.info.matmul_kernel,"",@"SHT_CUDA_INFO"
	.sectionflags	@""
	.align	4


	//----- nvinfo : EIATTR_CUDA_API_VERSION
	.align		4
        /*0000*/ 	.byte	0x04, 0x37
        /*0002*/ 	.short	(.L_16 - .L_15)
.L_15:
        /*0004*/ 	.word	0x00000081


	//----- nvinfo : EIATTR_KPARAM_INFO
	.align		4
.L_16:
        /*0008*/ 	.byte	0x04, 0x17
        /*000a*/ 	.short	(.L_18 - .L_17)
.L_17:
        /*000c*/ 	.word	0x00000000
        /*0010*/ 	.short	0x000d
        /*0012*/ 	.short	0x0048
        /*0014*/ 	.byte	0x00, 0xf4, 0x21, 0x00


	//----- nvinfo : EIATTR_KPARAM_INFO
	.align		4
.L_18:
        /*0018*/ 	.byte	0x04, 0x17
        /*001a*/ 	.short	(.L_20 - .L_19)
.L_19:
        /*001c*/ 	.word	0x00000000
        /*0020*/ 	.short	0x000c
        /*0022*/ 	.short	0x0040
        /*0024*/ 	.byte	0x00, 0xf4, 0x21, 0x00


	//----- nvinfo : EIATTR_KPARAM_INFO
	.align		4
.L_20:
        /*0028*/ 	.byte	0x04, 0x17
        /*002a*/ 	.short	(.L_22 - .L_21)
.L_21:
        /*002c*/ 	.word	0x00000000
        /*0030*/ 	.short	0x000b
        /*0032*/ 	.short	0x0038
        /*0034*/ 	.byte	0x00, 0xf0, 0x11, 0x00


	//----- nvinfo : EIATTR_KPARAM_INFO
	.align		4
.L_22:
        /*0038*/ 	.byte	0x04, 0x17
        /*003a*/ 	.short	(.L_24 - .L_23)
.L_23:
        /*003c*/ 	.word	0x00000000
        /*0040*/ 	.short	0x000a
        /*0042*/ 	.short	0x0034
        /*0044*/ 	.byte	0x00, 0xf0, 0x11, 0x00


	//----- nvinfo : EIATTR_KPARAM_INFO
	.align		4
.L_24:
        /*0048*/ 	.byte	0x04, 0x17
        /*004a*/ 	.short	(.L_26 - .L_25)
.L_25:
        /*004c*/ 	.word	0x00000000
        /*0050*/ 	.short	0x0009
        /*0052*/ 	.short	0x0030
        /*0054*/ 	.byte	0x00, 0xf0, 0x11, 0x00


	//----- nvinfo : EIATTR_KPARAM_INFO
	.align		4
.L_26:
        /*0058*/ 	.byte	0x04, 0x17
        /*005a*/ 	.short	(.L_28 - .L_27)
.L_27:
        /*005c*/ 	.word	0x00000000
        /*0060*/ 	.short	0x0008
        /*0062*/ 	.short	0x002c
        /*0064*/ 	.byte	0x00, 0xf0, 0x11, 0x00


	//----- nvinfo : EIATTR_KPARAM_INFO
	.align		4
.L_28:
        /*0068*/ 	.byte	0x04, 0x17
        /*006a*/ 	.short	(.L_30 - .L_29)
.L_29:
        /*006c*/ 	.word	0x00000000
        /*0070*/ 	.short	0x0007
        /*0072*/ 	.short	0x0028
        /*0074*/ 	.byte	0x00, 0xf0, 0x11, 0x00


	//----- nvinfo : EIATTR_KPARAM_INFO
	.align		4
.L_30:
        /*0078*/ 	.byte	0x04, 0x17
        /*007a*/ 	.short	(.L_32 - .L_31)
.L_31:
        /*007c*/ 	.word	0x00000000
        /*0080*/ 	.short	0x0006
        /*0082*/ 	.short	0x0024
        /*0084*/ 	.byte	0x00, 0xf0, 0x11, 0x00


	//----- nvinfo : EIATTR_KPARAM_INFO
	.align		4
.L_32:
        /*0088*/ 	.byte	0x04, 0x17
        /*008a*/ 	.short	(.L_34 - .L_33)
.L_33:
        /*008c*/ 	.word	0x00000000
        /*0090*/ 	.short	0x0005
        /*0092*/ 	.short	0x0020
        /*0094*/ 	.byte	0x00, 0xf0, 0x11, 0x00


	//----- nvinfo : EIATTR_KPARAM_INFO
	.align		4
.L_34:
        /*0098*/ 	.byte	0x04, 0x17
        /*009a*/ 	.short	(.L_36 - .L_35)
.L_35:
        /*009c*/ 	.word	0x00000000
        /*00a0*/ 	.short	0x0004
        /*00a2*/ 	.short	0x001c
        /*00a4*/ 	.byte	0x00, 0xf0, 0x11, 0x00


	//----- nvinfo : EIATTR_KPARAM_INFO
	.align		4
.L_36:
        /*00a8*/ 	.byte	0x04, 0x17
        /*00aa*/ 	.short	(.L_38 - .L_37)
.L_37:
        /*00ac*/ 	.word	0x00000000
        /*00b0*/ 	.short	0x0003
        /*00b2*/ 	.short	0x0018
        /*00b4*/ 	.byte	0x00, 0xf0, 0x11, 0x00


	//----- nvinfo : EIATTR_KPARAM_INFO
	.align		4
.L_38:
        /*00b8*/ 	.byte	0x04, 0x17
        /*00ba*/ 	.short	(.L_40 - .L_39)
.L_39:
        /*00bc*/ 	.word	0x00000000
        /*00c0*/ 	.short	0x0002
        /*00c2*/ 	.short	0x0010
        /*00c4*/ 	.byte	0x00, 0xf4, 0x21, 0x00


	//----- nvinfo : EIATTR_KPARAM_INFO
	.align		4
.L_40:
        /*00c8*/ 	.byte	0x04, 0x17
        /*00ca*/ 	.short	(.L_42 - .L_41)
.L_41:
        /*00cc*/ 	.word	0x00000000
        /*00d0*/ 	.short	0x0001
        /*00d2*/ 	.short	0x0008
        /*00d4*/ 	.byte	0x00, 0xf4, 0x21, 0x00


	//----- nvinfo : EIATTR_KPARAM_INFO
	.align		4
.L_42:
        /*00d8*/ 	.byte	0x04, 0x17
        /*00da*/ 	.short	(.L_44 - .L_43)
.L_43:
        /*00dc*/ 	.word	0x00000000
        /*00e0*/ 	.short	0x0000
        /*00e2*/ 	.short	0x0000
        /*00e4*/ 	.byte	0x00, 0xf4, 0x21, 0x00


	//----- nvinfo : EIATTR_AT_ENTRY_FRAGMENTS
	.align		4
.L_44:
        /*00e8*/ 	.byte	0x04, 0x4f
        /*00ea*/ 	.short	(.L_46 - .L_45)


	//   ....[0]....
.L_45:
        /*00ec*/ 	.word	0x00000004


	//----- nvinfo : EIATTR_RESERVED_SMEM_USED
	.align		4
.L_46:
        /*00f0*/ 	.byte	0x01, 0x41
	.zero		2


	//----- nvinfo : EIATTR_SPARSE_MMA_MASK
	.align		4
        /*00f4*/ 	.byte	0x03, 0x50
        /*00f6*/ 	.short	0x0000


	//----- nvinfo : EIATTR_TCGEN05_1CTA_USED
	.align		4
        /*00f8*/ 	.byte	0x01, 0x51
	.zero		2


	//----- nvinfo : EIATTR_MAXREG_COUNT
	.align		4
        /*00fc*/ 	.byte	0x03, 0x1b
        /*00fe*/ 	.short	0x00ff


	//----- nvinfo : EIATTR_NUM_BARRIERS
	.align		4
        /*0100*/ 	.byte	0x02, 0x4c
        /*0102*/ 	.byte	0x01
	.zero		1


	//----- nvinfo : EIATTR_ANNOTATIONS
	.align		4
        /*0104*/ 	.byte	0x04, 0x55
        /*0106*/ 	.short	(.L_48 - .L_47)


	//   ....[0]....
.L_47:
        /*0108*/ 	.word	0x00000001
        /*010c*/ 	.byte	0x90, 0x62, 0x00, 0x00, 0x01, 0x00, 0x00, 0x00, 0x70, 0x66, 0x00, 0x00, 0x01, 0x00, 0x00, 0x00
        /* <DEDUP_REMOVED lines=3743> */
        /*eb0c*/ 	.byte	0xc0, 0x87, 0x05, 0x00


	//----- nvinfo : EIATTR_INT_WARP_WIDE_INSTR_OFFSETS
	.align		4
.L_48:
        /*eb10*/ 	.byte	0x04, 0x31
        /*eb12*/ 	.short	(.L_50 - .L_49)


	//   ....[0]....
.L_49:
        /*eb14*/ 	.word	0x000090b0


	//   ....[1]....
        /*eb18*/ 	.word	0x00009100


	//   ....[2]....
        /*eb1c*/ 	.word	0x00009180


	//   ....[3]....
        /*eb20*/ 	.word	0x0005dd30


	//   ....[4]....
        /*eb24*/ 	.word	0x0005dd80


	//----- nvinfo : EIATTR_COOP_GROUP_MASK_REGIDS
	.align		4
.L_50:
        /*eb28*/ 	.byte	0x04, 0x29
        /*eb2a*/ 	.short	(.L_52 - .L_51)


	//   ....[0]....
.L_51:
        /*eb2c*/ 	.word	0xffffffff


	//   ....[1]....
        /*eb30*/ 	.word	0xffffffff


	//   ....[2]....
        /*eb34*/ 	.word	0xffffffff


	//   ....[3]....
        /*eb38*/ 	.word	0xffffffff


	//----- nvinfo : EIATTR_COOP_GROUP_INSTR_OFFSETS
	.align		4
.L_52:
        /*eb3c*/ 	.byte	0x04, 0x28
        /*eb3e*/ 	.short	(.L_54 - .L_53)


	//   ....[0]....
.L_53:
        /*eb40*/ 	.word	0x00000070


	//   ....[1]....
        /*eb44*/ 	.word	0x00000330


	//   ....[2]....
        /*eb48*/ 	.word	0x0005dbc0


	//   ....[3]....
        /*eb4c*/ 	.word	0x0005de30


	//----- nvinfo : EIATTR_VRC_CTA_INIT_COUNT
	.align		4
.L_54:
        /*eb50*/ 	.byte	0x02, 0x4a
        /*eb52*/ 	.byte	0x80
	.zero		1


	//----- nvinfo : EIATTR_MBARRIER_INSTR_OFFSETS
	.align		4
        /*eb54*/ 	.byte	0x04, 0x39
        /*eb56*/ 	.short	(.L_56 - .L_55)


	//   ....[0]....
.L_55:
        /*eb58*/ 	.word	0x00009290
        /*eb5c*/ 	.word	0x000000ff
        /*eb60*/ 	.word	0x00000000
        /*eb64*/ 	.short	0x0100
        /*eb66*/ 	.byte	0x08
	.zero		1


	//   ....[1]....
        /*eb68*/ 	.word	0x000092b0
        /*eb6c*/ 	.word	0x000000ff
        /*eb70*/ 	.word	0x00130008
        /*eb74*/ 	.short	0x0100
        /*eb76*/ 	.byte	0x07
	.zero		1


	//   ....[2]....
        /*eb78*/ 	.word	0x00046090
        /*eb7c*/ 	.word	0x000000ff
        /*eb80*/ 	.word	0x00000000
        /*eb84*/ 	.short	0x010a
        /*eb86*/ 	.byte	0x08
	.zero		1


	//   ....[3]....
        /*eb88*/ 	.word	0x00057760
        /*eb8c*/ 	.word	0x000000ff
        /*eb90*/ 	.word	0x00000000
        /*eb94*/ 	.short	0x010a
        /*eb96*/ 	.byte	0x08
	.zero		1


	//   ....[4]....
        /*eb98*/ 	.word	0x00057830
        /*eb9c*/ 	.word	0x000000ff
        /*eba0*/ 	.word	0x00130000
        /*eba4*/ 	.short	0x0108
        /*eba6*/ 	.byte	0x07
	.zero		1


	//   ....[5]....
        /*eba8*/ 	.word	0x00057910
        /*ebac*/ 	.word	0x000000ff
        /*ebb0*/ 	.word	0x00130008
        /*ebb4*/ 	.short	0x0108
        /*ebb6*/ 	.byte	0x07
	.zero		1


	//   ....[6]....
        /*ebb8*/ 	.word	0x0005de50
        /*ebbc*/ 	.word	0x000000ff
        /*ebc0*/ 	.word	0x00000000
        /*ebc4*/ 	.short	0x010a
        /*ebc6*/ 	.byte	0x08
	.zero		1


	//   ....[7]....
        /*ebc8*/ 	.word	0x0005de80
        /*ebcc*/ 	.word	0x000000ff
        /*ebd0*/ 	.word	0x00000000
        /*ebd4*/ 	.short	0x010a
        /*ebd6*/ 	.byte	0x08
	.zero		1


	//----- nvinfo : EIATTR_NUM_MBARRIERS
	.align		4
.L_56:
        /*ebd8*/ 	.byte	0x03, 0x38
        /*ebda*/ 	.short	0x0002


	//----- nvinfo : EIATTR_EXIT_INSTR_OFFSETS
	.align		4
        /*ebdc*/ 	.byte	0x04, 0x1c
        /*ebde*/ 	.short	(.L_58 - .L_57)


	//   ....[0]....
.L_57:
        /*ebe0*/ 	.word	0x0005de40


	//----- nvinfo : EIATTR_REQNTID
	.align		4
.L_58:
        /*ebe4*/ 	.byte	0x04, 0x10
        /*ebe6*/ 	.short	(.L_60 - .L_59)
.L_59:
        /*ebe8*/ 	.word	0x00000080
        /*ebec*/ 	.word	0x00000001
        /*ebf0*/ 	.word	0x00000001


	//----- nvinfo : EIATTR_CRS_STACK_SIZE
	.align		4
.L_60:
        /*ebf4*/ 	.byte	0x04, 0x1e
        /*ebf6*/ 	.short	(.L_62 - .L_61)
.L_61:
        /*ebf8*/ 	.word	0x00000000


	//----- nvinfo : EIATTR_CBANK_PARAM_SIZE
	.align		4
.L_62:
        /*ebfc*/ 	.byte	0x03, 0x19
        /*ebfe*/ 	.short	0x0050


	//----- nvinfo : EIATTR_PARAM_CBANK
	.align		4
        /*ec00*/ 	.byte	0x04, 0x0a
        /*ec02*/ 	.short	(.L_64 - .L_63)
	.align		4
.L_63:
        /*ec04*/ 	.word	index@(.nv.constant0.matmul_kernel)
        /*ec08*/ 	.short	0x0380
        /*ec0a*/ 	.short	0x0050


	//----- nvinfo : EIATTR_SW_WAR
	.align		4
.L_64:
        /*ec0c*/ 	.byte	0x04, 0x36
        /*ec0e*/ 	.short	(.L_66 - .L_65)
.L_65:
        /*ec10*/ 	.word	0x00000008
.L_66:


//--------------------- .nv.compat                --------------------------
	.section	.nv.compat,"",@"SHT_CUDA_COMPAT_INFO"
	.align	4
        /*0000*/ 	.byte	0x02, 0x02, 0x02, 0x00, 0x02, 0x05, 0x05, 0x00, 0x02, 0x03, 0x00, 0x00, 0x02, 0x06, 0x01, 0x00


//--------------------- .nv.callgraph             --------------------------
	.section	.nv.callgraph,"",@"SHT_CUDA_CALLGRAPH"
	.align	4
	.sectionentsize	8
	.align		4
        /*0000*/ 	.word	0x00000000
	.align		4
        /*0004*/ 	.word	0xffffffff
	.align		4
        /*0008*/ 	.word	0x00000000
	.align		4
        /*000c*/ 	.word	0xfffffffe
	.align		4
        /*0010*/ 	.word	0x00000000
	.align		4
        /*0014*/ 	.word	0xfffffffd
	.align		4
        /*0018*/ 	.word	0x00000000
	.align		4
        /*001c*/ 	.word	0xfffffffc


//--------------------- .text.matmul_kernel       --------------------------
	.section	.text.matmul_kernel,"ax",@progbits
	.align	128
        .global         matmul_kernel
        .type           matmul_kernel,@function
        .size           matmul_kernel,(.L_x_22 - matmul_kernel)
        .other          matmul_kernel,@"STO_CUDA_ENTRY STV_DEFAULT"
matmul_kernel:
.text.matmul_kernel:
[----:B------:R-:W1:Y:S01]  /*0000*/  LDC R1, c[0x0][0x37c] ;  /* 0x0000df00ff017b82 */ /* 0x000e620000000800 */
[----:B------:R-:W2:Y:S01]  /*0010*/  S2R R0, SR_TID.X ;  /* 0x0000000000007919 */ /* 0x000ea20000002100 */
[----:B-1----:R-:W-:Y:S01]  /*0020*/  VIADD R1, R1, 0xffffe840 ;  /* 0xffffe84001017836 */ /* 0x002fe20000000000 */
[----:B--2---:R-:W-:-:S13]  /*0030*/  ISETP.GE.U32.AND P0, PT, R0, 0x20, PT ;  /* 0x000000200000780c */ /* 0x004fda0003f06070 */
[----:B------:R-:W-:Y:S02]  /*0040*/  VOTEU.ANY UP0, P0 ;  /* 0x0000000000ff7886 */ /* 0x000fe40000000100 */
[----:B------:R-:W-:Y:S05]  /*0050*/  BRA.U UP0, `(.L_x_0) ;  /* 0x0000000100b87547 */ /* 0x000fea000b800000 */
[----:B------:R-:W1:Y:S01]  /*0060*/  S2UR UR6, SR_CgaCtaId ;  /* 0x00000000000679c3 */ /* 0x000e620000008800 */
[----:B------:R-:W-:Y:S01]  /*0070*/  NOP ;  /* 0x0000000000007918 */ /* 0x000fe20000000000 */
[----:B------:R-:W-:Y:S02]  /*0080*/  UMOV UR4, 0x40 ;  /* 0x0000004000047882 */ /* 0x000fe40000000000 */
[----:B-1----:R-:W-:-:S09]  /*0090*/  ULEA UR4, UR6, UR4, 0x18 ;  /* 0x0000000406047291 */ /* 0x002fd2000f8ec0ff */
[----:B------:R-:W1:Y:S01]  /*00a0*/  LDS.U8 R0, [UR4] ;  /* 0x00000004ff007984 */ /* 0x000e620008000000 */
[----:B------:R-:W-:Y:S02]  /*00b0*/  UMOV UR4, 0x400 ;  /* 0x0000040000047882 */ /* 0x000fe40000000000 */
[----:B------:R-:W-:Y:S01]  /*00c0*/  ULEA UR4, UR6, UR4, 0x18 ;  /* 0x0000000406047291 */ /* 0x000fe2000f8ec0ff */
[----:B-1----:R-:W-:-:S13]  /*00d0*/  ISETP.NE.AND P0, PT, R0, RZ, PT ;  /* 0x000000ff0000720c */ /* 0x002fda0003f05270 */
[----:B------:R-:W-:Y:S05]  /*00e0*/  @P0 BRA `(.L_x_1) ;  /* 0x00000000007c0947 */ /* 0x000fea0003800000 */
[----:B------:R-:W-:-:S13]  /*00f0*/  ELECT P0, URZ, PT ;  /* 0x0000000000ff782f */ /* 0x000fda0003800000 */
[----:B------:R-:W-:Y:S05]  /*0100*/  @!P0 BRA `(.L_x_2) ;  /* 0x0000000000848947 */ /* 0x000fea0003800000 */
[----:B------:R-:W-:Y:S01]  /*0110*/  UMOV UR5, 0x10 ;  /* 0x0000001000057882 */ /* 0x000fe20000000000 */
[----:B------:R-:W-:Y:S01]  /*0120*/  IMAD.MOV.U32 R4, RZ, RZ, 0x1 ;  /* 0x00000001ff047424 */ /* 0x000fe200078e00ff */
[----:B------:R-:W-:-:S03]  /*0130*/  MOV R5, 0xffff ;  /* 0x0000ffff00057802 */ /* 0x000fc60000000f00 */
[----:B------:R-:W-:Y:S04]  /*0140*/  DEPBAR.LE SB1, 0x36 ;  /* 0x00009d800000791a */ /* 0x000fe80000000000 */
[----:B------:R-:W1:Y:S02]  /*0150*/  UTCATOMSWS.FIND_AND_SET.ALIGN UP1, UR5, UR5 ;  /* 0x00000005000575e3 */ /* 0x000e640008020800 */
[----:B-1----:R-:W-:-:S04]  /*0160*/  PLOP3.LUT P0, PT, PT, PT, UP1, 0x80, 0x8 ;  /* 0x000000000008781c */ /* 0x002fc80003f0f018 */
[----:B------:R-:W-:-:S04]  /*0170*/  SEL R0, RZ, 0xffffffff, !P0 ;  /* 0xffffffffff007807 */ /* 0x000fc80004000000 */
[----:B------:R-:W-:Y:S01]  /*0180*/  ISETP.NE.AND P0, PT, R0, RZ, PT ;  /* 0x000000ff0000720c */ /* 0x000fe20003f05270 */
[----:B------:R-:W-:-:S12]  /*0190*/  IMAD.U32 R0, RZ, RZ, UR5 ;  /* 0x00000005ff007e24 */ /* 0x000fd8000f8e00ff */
[----:B------:R-:W-:Y:S05]  /*01a0*/  @P0 BRA `(.L_x_3) ;  /* 0x0000000000240947 */ /* 0x000fea0003800000 */
.L_x_4:
[----:B------:R-:W-:Y:S05]  /*01b0*/  NANOSLEEP 0x64 ;  /* 0x000000640000795d */ /* 0x000fea0003800000 */
[----:B------:R-:W-:-:S05]  /*01c0*/  UMOV UR5, 0x10 ;  /* 0x0000001000057882 */ /* 0x000fca0000000000 */
[----:B------:R-:W-:Y:S04]  /*01d0*/  DEPBAR.LE SB1, 0x36 ;  /* 0x00009d800000791a */ /* 0x000fe80000000000 */
[----:B------:R-:W1:Y:S02]  /*01e0*/  UTCATOMSWS.FIND_AND_SET.ALIGN UP1, UR5, UR5 ;  /* 0x00000005000575e3 */ /* 0x000e640008020800 */
[----:B-1----:R-:W-:-:S04]  /*01f0*/  PLOP3.LUT P0, PT, PT, PT, UP1, 0x80, 0x8 ;  /* 0x000000000008781c */ /* 0x002fc80003f0f018 */
[----:B------:R-:W-:-:S04]  /*0200*/  SEL R0, RZ, 0xffffffff, !P0 ;  /* 0xffffffffff007807 */ /* 0x000fc80004000000 */
[----:B------:R-:W-:Y:S01]  /*0210*/  ISETP.NE.AND P0, PT, R0, RZ, PT ;  /* 0x000000ff0000720c */ /* 0x000fe20003f05270 */
[----:B------:R-:W-:-:S12]  /*0220*/  IMAD.U32 R0, RZ, RZ, UR5 ;  /* 0x00000005ff007e24 */ /* 0x000fd8000f8e00ff */
[----:B------:R-:W-:Y:S05]  /*0230*/  @!P0 BRA `(.L_x_4) ;  /* 0xfffffffc00dc8947 */ /* 0x000fea000383ffff */
.L_x_3:
[----:B------:R-:W-:Y:S01]  /*0240*/  IADD3 R3, PT, PT, R0, 0x10, RZ ;  /* 0x0000001000037810 */ /* 0x000fe20007ffe0ff */
[----:B------:R-:W-:Y:S01]  /*0250*/  UMOV UR5, 0x50 ;  /* 0x0000005000057882 */ /* 0x000fe20000000000 */
[----:B------:R-:W-:Y:S01]  /*0260*/  SHF.L.U32 R2, R5, R0, RZ ;  /* 0x0000000005027219 */ /* 0x000fe200000006ff */
[----:B------:R-:W-:Y:S01]  /*0270*/  ULEA UR5, UR6, UR5, 0x18 ;  /* 0x0000000506057291 */ /* 0x000fe2000f8ec0ff */
[----:B------:R-:W-:Y:S01]  /*0280*/  SHF.L.U32 R3, R4, R3, RZ ;  /* 0x0000000304037219 */ /* 0x000fe200000006ff */
[----:B------:R-:W-:-:S03]  /*0290*/  IMAD.SHL.U32 R0, R0, 0x20, RZ ;  /* 0x0000002000007824 */ /* 0x000fc600078e00ff */
[----:B------:R-:W-:-:S05]  /*02a0*/  LOP3.LUT R2, R3, R2, RZ, 0xfc, !PT ;  /* 0x0000000203027212 */ /* 0x000fca00078efcff */
[----:B------:R1:W-:Y:S04]  /*02b0*/  ATOMS.OR RZ, [UR5], R2 ;  /* 0x00000002ffff798c */ /* 0x0003e8000b000005 */
[----:B------:R1:W-:Y:S01]  /*02c0*/  STS [UR4], R0 ;  /* 0x00000000ff007988 */ /* 0x0003e20008000804 */
[----:B------:R-:W-:Y:S05]  /*02d0*/  BRA `(.L_x_2) ;  /* 0x0000000000107947 */ /* 0x000fea0003800000 */
.L_x_1:
[----:B------:R-:W-:Y:S01]  /*02e0*/  IMAD.MOV.U32 R0, RZ, RZ, -0x1 ;  /* 0xffffffffff007424 */ /* 0x000fe200078e00ff */
[----:B------:R-:W-:-:S04]  /*02f0*/  MOV R2, 0x320 ;  /* 0x0000032000027802 */ /* 0x000fc80000000f00 */
[----:B------:R1:W-:Y:S03]  /*0300*/  STS [UR4], R0 ;  /* 0x00000000ff007988 */ /* 0x0003e60008000804 */
[----:B-1----:R-:W-:Y:S05]  /*0310*/  CALL.REL.NOINC `($__internal_1_$__cuda_sm10x_tcgen05_guardrail_trap_phase_invalid_during_alloc) ;  /* 0x000005d800f07944 */ /* 0x002fea0003c00000 */
.L_x_2:
[----:B------:R-:W-:Y:S05]  /*0320*/  WARPSYNC.ALL ;  /* 0x0000000000007948 */ /* 0x000fea0003800000 */
[----:B------:R-:W-:Y:S01]  /*0330*/  NOP ;  /* 0x0000000000007918 */ /* 0x000fe20000000000 */
.L_x_0:
[----:B------:R-:W2:Y:S01]  /*0340*/  LDC.64 R4, c[0x0][0x398] ;  /* 0x0000e600ff047b82 */ /* 0x000ea20000000a00 */
[----:B------:R-:W3:Y:S01]  /*0350*/  S2R R7, SR_CTAID.X ;  /* 0x0000000000077919 */ /* 0x000ee20000002500 */
[----:B------:R-:W-:Y:S01]  /*0360*/  UMOV UR7, 0x400 ;  /* 0x0000040000077882 */ /* 0x000fe20000000000 */
[----:B------:R-:W4:Y:S01]  /*0370*/  LDCU UR74, c[0x0][0x3a4] ;  /* 0x00007480ff4a77ac */ /* 0x000f220008000800 */
[----:B------:R-:W1:Y:S01]  /*0380*/  S2R R16, SR_TID.X ;  /* 0x0000000000107919 */ /* 0x000e620000002100 */
[----:B------:R-:W1:Y:S03]  /*0390*/  LDCU.128 UR12, c[0x0][0x380] ;  /* 0x00007000ff0c77ac */ /* 0x000e660008000c00 */
[----:B------:R-:W1:Y:S01]  /*03a0*/  S2UR UR5, SR_CgaCtaId ;  /* 0x00000000000579c3 */ /* 0x000e620000008800 */
[----:B------:R-:W1:Y:S01]  /*03b0*/  LDCU UR47, c[0x0][0x3b0] ;  /* 0x00007600ff2f77ac */ /* 0x000e620008000800 */
[----:B------:R-:W1:Y:S06]  /*03c0*/  LDCU UR66, c[0x0][0x3b0] ;  /* 0x00007600ff4277ac */ /* 0x000e6c0008000800 */
[----:B------:R-:W4:Y:S01]  /*03d0*/  LDC R166, c[0x0][0x3a0] ;  /* 0x0000e800ffa67b82 */ /* 0x000f220000000800 */
[----:B------:R-:W1:Y:S01]  /*03e0*/  LDCU UR60, c[0x0][0x3b0] ;  /* 0x00007600ff3c77ac */ /* 0x000e620008000800 */
[----:B------:R-:W1:Y:S02]  /*03f0*/  LDCU UR72, c[0x0][0x3b0] ;  /* 0x00007600ff4877ac */ /* 0x000e640008000800 */
[----:B-12---:R-:W-:Y:S01]  /*0400*/  IADD3 R0, PT, PT, R5, 0x7f, RZ ;  /* 0x0000007f05007810 */ /* 0x006fe20007ffe0ff */
[----:B------:R-:W1:Y:S03]  /*0410*/  LDCU UR73, c[0x0][0x3b0] ;  /* 0x00007600ff4977ac */ /* 0x000e660008000800 */
[----:B------:R-:W-:Y:S01]  /*0420*/  SHF.R.S32.HI R3, RZ, 0x1f, R0 ;  /* 0x0000001fff037819 */ /* 0x000fe20000011400 */
[----:B------:R-:W2:Y:S03]  /*0430*/  LDCU UR52, c[0x0][0x3b0] ;  /* 0x00007600ff3477ac */ /* 0x000ea60008000800 */
[----:B------:R-:W-:-:S02]  /*0440*/  LEA.HI R3, R3, R0, RZ, 0x7 ;  /* 0x0000000003037211 */ /* 0x000fc400078f38ff */
[----:B---3--:R-:W-:Y:S01]  /*0450*/  IABS R10, R7 ;  /* 0x00000007000a7213 */ /* 0x008fe20000000000 */
[----:B------:R-:W-:Y:S01]  /*0460*/  ULEA UR7, UR5, UR7, 0x18 ;  /* 0x0000000705077291 */ /* 0x000fe2000f8ec0ff */
[----:B------:R-:W-:Y:S01]  /*0470*/  SHF.R.S32.HI R3, RZ, 0x7, R3 ;  /* 0x00000007ff037819 */ /* 0x000fe20000011403 */
[----:B------:R-:W3:Y:S01]  /*0480*/  LDCU UR32, c[0x0][0x3b0] ;  /* 0x00007600ff2077ac */ /* 0x000ee20008000800 */
[----:B------:R-:W-:-:S03]  /*0490*/  LOP3.LUT R83, R16, 0x7f, RZ, 0xc0, !PT ;  /* 0x0000007f10537812 */ /* 0x000fc600078ec0ff */
[----:B------:R-:W-:Y:S01]  /*04a0*/  IMAD.SHL.U32 R6, R3, 0x8, RZ ;  /* 0x0000000803067824 */ /* 0x000fe200078e00ff */
[----:B------:R-:W1:Y:S04]  /*04b0*/  LDCU UR30, c[0x0][0x3b0] ;  /* 0x00007600ff1e77ac */ /* 0x000e680008000800 */
[-C--:B------:R-:W-:Y:S01]  /*04c0*/  IABS R9, R6.reuse ;  /* 0x0000000600097213 */ /* 0x080fe20000000000 */
[----:B------:R-:W1:Y:S01]  /*04d0*/  LDCU UR29, c[0x0][0x3b0] ;  /* 0x00007600ff1d77ac */ /* 0x000e620008000800 */
[----:B------:R-:W-:Y:S02]  /*04e0*/  IABS R12, R6 ;  /* 0x00000006000c7213 */ /* 0x000fe40000000000 */
[----:B------:R-:W1:Y:S01]  /*04f0*/  I2F.RP R0, R9 ;  /* 0x0000000900007306 */ /* 0x000e620000209400 */
[----:B------:R-:W2:Y:S01]  /*0500*/  LDCU UR31, c[0x0][0x3b0] ;  /* 0x00007600ff1f77ac */ /* 0x000ea20008000800 */
[----:B------:R-:W2:Y:S01]  /*0510*/  LDCU UR44, c[0x0][0x3b0] ;  /* 0x00007600ff2c77ac */ /* 0x000ea20008000800 */
[----:B------:R-:W2:Y:S01]  /*0520*/  LDCU UR70, c[0x0][0x3b0] ;  /* 0x00007600ff4677ac */ /* 0x000ea20008000800 */
[----:B------:R-:W2:Y:S04]  /*0530*/  LDCU UR43, c[0x0][0x3b0] ;  /* 0x00007600ff2b77ac */ /* 0x000ea80008000800 */
[----:B-1----:R-:W1:Y:S01]  /*0540*/  MUFU.RCP R0, R0 ;  /* 0x0000000000007308 */ /* 0x002e620000001000 */
[----:B------:R-:W2:Y:S01]  /*0550*/  LDCU UR41, c[0x0][0x3b0] ;  /* 0x00007600ff2977ac */ /* 0x000ea20008000800 */
[----:B------:R-:W2:Y:S01]  /*0560*/  LDCU UR69, c[0x0][0x3b0] ;  /* 0x00007600ff4577ac */ /* 0x000ea20008000800 */
[----:B------:R-:W2:Y:S01]  /*0570*/  LDCU UR67, c[0x0][0x3b0] ;  /* 0x00007600ff4377ac */ /* 0x000ea20008000800 */
[----:B------:R-:W2:Y:S01]  /*0580*/  LDCU UR40, c[0x0][0x3b0] ;  /* 0x00007600ff2877ac */ /* 0x000ea20008000800 */
[----:B-1----:R-:W-:Y:S01]  /*0590*/  VIADD R2, R0, 0xffffffe ;  /* 0x0ffffffe00027836 */ /* 0x002fe20000000000 */
[----:B------:R-:W-:Y:S01]  /*05a0*/  IADD3 R0, PT, PT, RZ, -R12, RZ ;  /* 0x8000000cff007210 */ /* 0x000fe20007ffe0ff */
[----:B------:R-:W1:Y:S02]  /*05b0*/  LDCU UR38, c[0x0][0x3b0] ;  /* 0x00007600ff2677ac */ /* 0x000e640008000800 */
[----:B------:R2:W3:Y:S01]  /*05c0*/  F2I.FTZ.U32.TRUNC.NTZ R3, R2 ;  /* 0x0000000200037305 */ /* 0x0004e2000021f000 */
[----:B------:R-:W1:Y:S01]  /*05d0*/  LDCU UR71, c[0x0][0x3b0] ;  /* 0x00007600ff4777ac */ /* 0x000e620008000800 */
[----:B------:R-:W1:Y:S01]  /*05e0*/  LDCU UR42, c[0x0][0x3b0] ;  /* 0x00007600ff2a77ac */ /* 0x000e620008000800 */
[----:B--2---:R-:W-:Y:S01]  /*05f0*/  IMAD.MOV.U32 R2, RZ, RZ, RZ ;  /* 0x000000ffff027224 */ /* 0x004fe200078e00ff */
[----:B------:R-:W2:Y:S01]  /*0600*/  LDCU UR64, c[0x0][0x3b0] ;  /* 0x00007600ff4077ac */ /* 0x000ea20008000800 */
[----:B------:R-:W1:Y:S01]  /*0610*/  LDCU UR37, c[0x0][0x3b0] ;  /* 0x00007600ff2577ac */ /* 0x000e620008000800 */
[----:B---3--:R-:W-:Y:S01]  /*0620*/  IADD3 R8, PT, PT, RZ, -R3, RZ ;  /* 0x80000003ff087210 */ /* 0x008fe20007ffe0ff */
[----:B------:R-:W3:Y:S04]  /*0630*/  LDCU UR35, c[0x0][0x3b0] ;  /* 0x00007600ff2377ac */ /* 0x000ee80008000800 */
[----:B------:R-:W-:-:S02]  /*0640*/  IMAD R11, R8, R9, RZ ;  /* 0x00000009080b7224 */ /* 0x000fc400078e02ff */
[----:B------:R-:W-:Y:S01]  /*0650*/  IMAD.MOV.U32 R8, RZ, RZ, R10 ;  /* 0x000000ffff087224 */ /* 0x000fe200078e000a */
[----:B------:R-:W-:Y:S01]  /*0660*/  IABS R10, R4 ;  /* 0x00000004000a7213 */ /* 0x000fe20000000000 */
[----:B------:R-:W-:Y:S01]  /*0670*/  IMAD.HI.U32 R3, R3, R11, R2 ;  /* 0x0000000b03037227 */ /* 0x000fe200078e0002 */
[----:B------:R-:W1:Y:S01]  /*0680*/  LDCU UR25, c[0x0][0x3b0] ;  /* 0x00007600ff1977ac */ /* 0x000e620008000800 */
[----:B------:R-:W1:Y:S04]  /*0690*/  LDCU UR68, c[0x0][0x3b0] ;  /* 0x00007600ff4477ac */ /* 0x000e680008000800 */
[----:B------:R-:W-:Y:S01]  /*06a0*/  IMAD.HI.U32 R3, R3, R8, RZ ;  /* 0x0000000803037227 */ /* 0x000fe200078e00ff */
[----:B------:R-:W1:Y:S03]  /*06b0*/  LDCU UR63, c[0x0][0x3b0] ;  /* 0x00007600ff3f77ac */ /* 0x000e660008000800 */
[----:B------:R-:W-:Y:S01]  /*06c0*/  IMAD R0, R3, R0, R8 ;  /* 0x0000000003007224 */ /* 0x000fe200078e0208 */
[----:B------:R-:W1:Y:S04]  /*06d0*/  LDCU UR61, c[0x0][0x3b0] ;  /* 0x00007600ff3d77ac */ /* 0x000e680008000800 */
[----:B------:R-:W-:Y:S01]  /*06e0*/  ISETP.GT.U32.AND P1, PT, R9, R0, PT ;  /* 0x000000000900720c */ /* 0x000fe20003f24070 */
[----:B------:R-:W1:Y:S01]  /*06f0*/  LDCU UR28, c[0x0][0x3b0] ;  /* 0x00007600ff1c77ac */ /* 0x000e620008000800 */
[----:B------:R-:W1:Y:S01]  /*0700*/  LDCU UR27, c[0x0][0x3b0] ;  /* 0x00007600ff1b77ac */ /* 0x000e620008000800 */
[----:B------:R-:W1:Y:S10]  /*0710*/  LDCU UR65, c[0x0][0x3b0] ;  /* 0x00007600ff4177ac */ /* 0x000e740008000800 */
[----:B------:R-:W-:Y:S01]  /*0720*/  @!P1 IMAD.IADD R0, R0, 0x1, -R9 ;  /* 0x0000000100009824 */ /* 0x000fe200078e0a09 */
[----:B------:R-:W1:Y:S01]  /*0730*/  LDCU UR36, c[0x0][0x3b0] ;  /* 0x00007600ff2477ac */ /* 0x000e620008000800 */
[----:B------:R-:W-:Y:S01]  /*0740*/  @!P1 VIADD R3, R3, 0x1 ;  /* 0x0000000103039836 */ /* 0x000fe20000000000 */
[----:B------:R-:W-:-:S02]  /*0750*/  ISETP.NE.AND P1, PT, R6, RZ, PT ;  /* 0x000000ff0600720c */ /* 0x000fc40003f25270 */
[----:B------:R-:W-:Y:S01]  /*0760*/  ISETP.GE.U32.AND P0, PT, R0, R9, PT ;  /* 0x000000090000720c */ /* 0x000fe20003f06070 */
[----:B------:R-:W1:Y:S01]  /*0770*/  LDCU UR58, c[0x0][0x3b0] ;  /* 0x00007600ff3a77ac */ /* 0x000e620008000800 */
[-C--:B------:R-:W-:Y:S01]  /*0780*/  LOP3.LUT R0, R7, R6.reuse, RZ, 0x3c, !PT ;  /* 0x0000000607007212 */ /* 0x080fe200078e3cff */
[----:B------:R-:W1:Y:S03]  /*0790*/  LDCU UR62, c[0x0][0x3b0] ;  /* 0x00007600ff3e77ac */ /* 0x000e660008000800 */
[----:B------:R-:W-:Y:S01]  /*07a0*/  ISETP.GE.AND P2, PT, R0, RZ, PT ;  /* 0x000000ff0000720c */ /* 0x000fe20003f46270 */
[----:B------:R-:W-:Y:S01]  /*07b0*/  VIADD R0, R4, 0xff ;  /* 0x000000ff04007836 */ /* 0x000fe20000000000 */
[----:B------:R-:W1:Y:S05]  /*07c0*/  LDCU UR57, c[0x0][0x3b0] ;  /* 0x00007600ff3977ac */ /* 0x000e6a0008000800 */
[----:B------:R-:W-:Y:S01]  /*07d0*/  @P0 IADD3 R3, PT, PT, R3, 0x1, RZ ;  /* 0x0000000103030810 */ /* 0x000fe20007ffe0ff */
[----:B------:R-:W1:Y:S04]  /*07e0*/  LDCU UR55, c[0x0][0x3b0] ;  /* 0x00007600ff3777ac */ /* 0x000e680008000800 */
[----:B------:R-:W-:Y:S01]  /*07f0*/  IMAD.MOV.U32 R2, RZ, RZ, R3 ;  /* 0x000000ffff027224 */ /* 0x000fe200078e0003 */
[----:B------:R-:W-:Y:S01]  /*0800*/  SHF.R.S32.HI R3, RZ, 0x1f, R0 ;  /* 0x0000001fff037819 */ /* 0x000fe20000011400 */
[----:B------:R-:W1:Y:S03]  /*0810*/  LDCU UR77, c[0x0][0x3b0] ;  /* 0x00007600ff4d77ac */ /* 0x000e660008000800 */
[----:B------:R-:W-:Y:S01]  /*0820*/  @!P2 IADD3 R2, PT, PT, -R2, RZ, RZ ;  /* 0x000000ff0202a210 */ /* 0x000fe20007ffe1ff */
[----:B------:R-:W1:Y:S01]  /*0830*/  LDCU UR8, c[0x0][0x3b0] ;  /* 0x00007600ff0877ac */ /* 0x000e620008000800 */
[----:B------:R-:W-:-:S02]  /*0840*/  @!P1 LOP3.LUT R2, RZ, R6, RZ, 0x33, !PT ;  /* 0x00000006ff029212 */ /* 0x000fc400078e33ff */
[----:B------:R-:W-:Y:S01]  /*0850*/  LEA.HI R3, R3, R0, RZ, 0x8 ;  /* 0x0000000003037211 */ /* 0x000fe200078f40ff */
[----:B------:R-:W1:Y:S02]  /*0860*/  LDCU UR26, c[0x0][0x3b0] ;  /* 0x00007600ff1a77ac */ /* 0x000e640008000800 */
[C---:B------:R-:W-:Y:S01]  /*0870*/  IMAD.SHL.U32 R12, R2.reuse, 0x8, RZ ;  /* 0x00000008020c7824 */ /* 0x040fe200078e00ff */
[----:B------:R-:W-:Y:S01]  /*0880*/  IADD3 R2, PT, PT, -R2, RZ, RZ ;  /* 0x000000ff02027210 */ /* 0x000fe20007ffe1ff */
[----:B------:R-:W1:Y:S03]  /*0890*/  LDCU UR59, c[0x0][0x3b0] ;  /* 0x00007600ff3b77ac */ /* 0x000e660008000800 */
[----:B------:R-:W-:Y:S01]  /*08a0*/  LEA.HI.SX32 R3, R3, -R12, 0x18 ;  /* 0x8000000c03037211 */ /* 0x000fe200078fc2ff */
[----:B------:R-:W-:Y:S01]  /*08b0*/  IMAD R14, R6, R2, R7 ;  /* 0x00000002060e7224 */ /* 0x000fe200078e0207 */
[----:B------:R-:W1:Y:S02]  /*08c0*/  LDCU UR54, c[0x0][0x3b0] ;  /* 0x00007600ff3677ac */ /* 0x000e640008000800 */
[----:B------:R-:W-:-:S02]  /*08d0*/  VIMNMX R13, PT, PT, R3, 0x8, PT ;  /* 0x00000008030d7848 */ /* 0x000fc40003fe0100 */
[----:B------:R-:W-:Y:S01]  /*08e0*/  IABS R11, R14 ;  /* 0x0000000e000b7213 */ /* 0x000fe20000000000 */
[----:B------:R-:W1:Y:S01]  /*08f0*/  LDCU UR45, c[0x0][0x3b0] ;  /* 0x00007600ff2d77ac */ /* 0x000e620008000800 */
[-C--:B------:R-:W-:Y:S02]  /*0900*/  IABS R9, R13.reuse ;  /* 0x0000000d00097213 */ /* 0x080fe40000000000 */
[----:B------:R-:W-:Y:S01]  /*0910*/  IABS R6, R13 ;  /* 0x0000000d00067213 */ /* 0x000fe20000000000 */
[----:B------:R-:W1:Y:S01]  /*0920*/  LDCU UR56, c[0x0][0x3b0] ;  /* 0x00007600ff3877ac */ /* 0x000e620008000800 */
[----:B------:R-:W2:Y:S01]  /*0930*/  I2F.RP R0, R9 ;  /* 0x0000000900007306 */ /* 0x000ea20000209400 */
[----:B------:R-:W1:Y:S01]  /*0940*/  LDCU UR16, c[0x0][0x3b0] ;  /* 0x00007600ff1077ac */ /* 0x000e620008000800 */
[----:B------:R-:W1:Y:S01]  /*0950*/  LDCU UR51, c[0x0][0x3b0] ;  /* 0x00007600ff3377ac */ /* 0x000e620008000800 */
[----:B------:R-:W1:Y:S05]  /*0960*/  LDCU UR49, c[0x0][0x3b0] ;  /* 0x00007600ff3177ac */ /* 0x000e6a0008000800 */
[----:B--2---:R-:W2:Y:S01]  /*0970*/  MUFU.RCP R0, R0 ;  /* 0x0000000000007308 */ /* 0x004ea20000001000 */
[----:B------:R-:W1:Y:S01]  /*0980*/  LDCU UR6, c[0x0][0x3b0] ;  /* 0x00007600ff0677ac */ /* 0x000e620008000800 */
[----:B------:R-:W1:Y:S01]  /*0990*/  LDCU UR53, c[0x0][0x3b0] ;  /* 0x00007600ff3577ac */ /* 0x000e620008000800 */
[----:B------:R-:W1:Y:S01]  /*09a0*/  LDCU UR48, c[0x0][0x3b0] ;  /* 0x00007600ff3077ac */ /* 0x000e620008000800 */
[----:B------:R-:W1:Y:S01]  /*09b0*/  LDCU UR46, c[0x0][0x3b0] ;  /* 0x00007600ff2e77ac */ /* 0x000e620008000800 */
[----:B--2---:R-:W-:Y:S01]  /*09c0*/  VIADD R3, R0, 0xffffffe ;  /* 0x0ffffffe00037836 */ /* 0x004fe20000000000 */
[----:B------:R-:W2:Y:S01]  /*09d0*/  LDCU UR18, c[0x0][0x3b0] ;  /* 0x00007600ff1277ac */ /* 0x000ea20008000800 */
[----:B------:R-:W-:Y:S01]  /*09e0*/  IMAD.MOV R0, RZ, RZ, -R6 ;  /* 0x000000ffff007224 */ /* 0x000fe200078e0a06 */
[----:B------:R-:W-:Y:S01]  /*09f0*/  IABS R6, R5 ;  /* 0x0000000500067213 */ /* 0x000fe20000000000 */
[----:B------:R-:W1:Y:S02]  /*0a00*/  LDCU UR50, c[0x0][0x3b0] ;  /* 0x00007600ff3277ac */ /* 0x000e640008000800 */
[----:B------:R-:W2:Y:S01]  /*0a10*/  F2I.FTZ.U32.TRUNC.NTZ R3, R3 ;  /* 0x0000000300037305 */ /* 0x000ea2000021f000 */
[----:B------:R-:W1:Y:S01]  /*0a20*/  LDCU UR39, c[0x0][0x3b0] ;  /* 0x00007600ff2777ac */ /* 0x000e620008000800 */
[----:B------:R-:W1:Y:S01]  /*0a30*/  LDCU UR34, c[0x0][0x3b0] ;  /* 0x00007600ff2277ac */ /* 0x000e620008000800 */
[----:B------:R-:W1:Y:S01]  /*0a40*/  LDCU UR24, c[0x0][0x3b0] ;  /* 0x00007600ff1877ac */ /* 0x000e620008000800 */
[----:B--2---:R-:W-:Y:S01]  /*0a50*/  IMAD.MOV R8, RZ, RZ, -R3 ;  /* 0x000000ffff087224 */ /* 0x004fe200078e0a03 */
[----:B------:R-:W2:Y:S03]  /*0a60*/  LDCU UR22, c[0x0][0x3b0] ;  /* 0x00007600ff1677ac */ /* 0x000ea60008000800 */
[----:B------:R-:W-:Y:S01]  /*0a70*/  IMAD.MOV.U32 R2, RZ, RZ, R8 ;  /* 0x000000ffff027224 */ /* 0x000fe200078e0008 */
[----:B------:R-:W1:Y:S03]  /*0a80*/  LDCU UR33, c[0x0][0x3b0] ;  /* 0x00007600ff2177ac */ /* 0x000e660008000800 */
[----:B------:R-:W-:-:S02]  /*0a90*/  IMAD R7, R2, R9, RZ ;  /* 0x0000000902077224 */ /* 0x000fc400078e02ff */
[----:B------:R-:W-:Y:S01]  /*0aa0*/  HFMA2 R2, -RZ, RZ, 0, 0 ;  /* 0x00000000ff027431 */ /* 0x000fe200000001ff */
[----:B------:R-:W1:Y:S01]  /*0ab0*/  LDCU UR21, c[0x0][0x3b0] ;  /* 0x00007600ff1577ac */ /* 0x000e620008000800 */
[----:B------:R-:W1:Y:S01]  /*0ac0*/  LDCU UR19, c[0x0][0x3b0] ;  /* 0x00007600ff1377ac */ /* 0x000e620008000800 */
[----:B------:R-:W1:Y:S02]  /*0ad0*/  LDCU UR23, c[0x0][0x3b0] ;  /* 0x00007600ff1777ac */ /* 0x000e640008000800 */
[----:B------:R-:W-:Y:S02]  /*0ae0*/  IMAD.HI.U32 R2, R3, R7, R2 ;  /* 0x0000000703027227 */ /* 0x000fe400078e0002 */
[----:B------:R-:W1:Y:S01]  /*0af0*/  I2F.RP R3, R10 ;  /* 0x0000000a00037306 */ /* 0x000e620000209400 */
[----:B------:R-:W2:Y:S03]  /*0b00*/  LDCU UR17, c[0x0][0x3b0] ;  /* 0x00007600ff1177ac */ /* 0x000ea60008000800 */
[----:B------:R-:W-:Y:S01]  /*0b10*/  IMAD.HI.U32 R2, R2, R11, RZ ;  /* 0x0000000b02027227 */ /* 0x000fe200078e00ff */
[----:B------:R-:W2:Y:S03]  /*0b20*/  LDCU UR20, c[0x0][0x3b0] ;  /* 0x00007600ff1477ac */ /* 0x000ea60008000800 */
[----:B------:R-:W-:Y:S01]  /*0b30*/  IMAD R0, R2, R0, R11 ;  /* 0x0000000002007224 */ /* 0x000fe200078e020b */
[----:B------:R-:W2:Y:S01]  /*0b40*/  I2F.RP R7, R6 ;  /* 0x0000000600077306 */ /* 0x000ea20000209400 */
[----:B------:R-:W3:Y:S01]  /*0b50*/  LDCU UR11, c[0x0][0x3b0] ;  /* 0x00007600ff0b77ac */ /* 0x000ee20008000800 */
[----:B------:R-:W-:Y:S02]  /*0b60*/  BAR.SYNC.DEFER_BLOCKING 0x0 ;  /* 0x0000000000007b1d */ /* 0x000fe40000010000 */
[----:B------:R-:W-:-:S04]  /*0b70*/  ISETP.GT.U32.AND P1, PT, R9, R0, PT ;  /* 0x000000000900720c */ /* 0x000fc80003f24070 */
[----:B-1----:R-:W-:Y:S01]  /*0b80*/  MUFU.RCP R3, R3 ;  /* 0x0000000300037308 */ /* 0x002fe20000001000 */
[----:B------:R-:W1:Y:S01]  /*0b90*/  LDCU UR75, c[0x0][0x3b0] ;  /* 0x00007600ff4b77ac */ /* 0x000e620008000800 */
[----:B------:R-:W1:Y:S06]  /*0ba0*/  LDCU UR9, c[0x0][0x3b0] ;  /* 0x00007600ff0977ac */ /* 0x000e6c0008000800 */
[----:B--2---:R-:W2:Y:S01]  /*0bb0*/  MUFU.RCP R7, R7 ;  /* 0x0000000700077308 */ /* 0x004ea20000001000 */
[----:B------:R-:W-:Y:S01]  /*0bc0*/  @!P1 IMAD.IADD R0, R0, 0x1, -R9 ;  /* 0x0000000100009824 */ /* 0x000fe200078e0a09 */
[----:B------:R-:W-:Y:S01]  /*0bd0*/  @!P1 IADD3 R2, PT, PT, R2, 0x1, RZ ;  /* 0x0000000102029810 */ /* 0x000fe20007ffe0ff */
[----:B------:R-:W1:Y:S01]  /*0be0*/  LDCU UR76, c[0x0][0x3b0] ;  /* 0x00007600ff4c77ac */ /* 0x000e620008000800 */
[----:B------:R-:W-:-:S02]  /*0bf0*/  ISETP.NE.AND P1, PT, R13, RZ, PT ;  /* 0x000000ff0d00720c */ /* 0x000fc40003f25270 */
[----:B------:R-:W-:Y:S02]  /*0c00*/  ISETP.GE.U32.AND P0, PT, R0, R9, PT ;  /* 0x000000090000720c */ /* 0x000fe40003f06070 */
[----:B------:R-:W-:-:S04]  /*0c10*/  LOP3.LUT R0, R14, R13, RZ, 0x3c, !PT ;  /* 0x0000000d0e007212 */ /* 0x000fc800078e3cff */
[----:B------:R-:W-:Y:S01]  /*0c20*/  ISETP.GE.AND P2, PT, R0, RZ, PT ;  /* 0x000000ff0000720c */ /* 0x000fe20003f46270 */
[----:B--2---:R-:W-:-:S06]  /*0c30*/  VIADD R8, R7, 0xffffffe ;  /* 0x0ffffffe07087836 */ /* 0x004fcc0000000000 */
[----:B------:R-:W-:Y:S01]  /*0c40*/  @P0 VIADD R2, R2, 0x1 ;  /* 0x0000000102020836 */ /* 0x000fe20000000000 */
[----:B------:R2:W1:Y:S03]  /*0c50*/  F2I.FTZ.U32.TRUNC.NTZ R9, R8 ;  /* 0x0000000800097305 */ /* 0x000466000021f000 */
[----:B------:R-:W-:Y:S01]  /*0c60*/  IMAD.MOV.U32 R198, RZ, RZ, R2 ;  /* 0x000000ffffc67224 */ /* 0x000fe200078e0002 */
[----:B------:R-:W-:-:S03]  /*0c70*/  IADD3 R2, PT, PT, R3, 0xffffffe, RZ ;  /* 0x0ffffffe03027810 */ /* 0x000fc60007ffe0ff */
[----:B------:R-:W-:Y:S01]  /*0c80*/  @!P2 IMAD.MOV R198, RZ, RZ, -R198 ;  /* 0x000000ffffc6a224 */ /* 0x000fe200078e0ac6 */
[----:B------:R-:W-:Y:S01]  /*0c90*/  @!P1 LOP3.LUT R198, RZ, R13, RZ, 0x33, !PT ;  /* 0x0000000dffc69212 */ /* 0x000fe200078e33ff */
[----:B------:R3:W4:Y:S01]  /*0ca0*/  F2I.FTZ.U32.TRUNC.NTZ R3, R2 ;  /* 0x0000000200037305 */ /* 0x000722000021f000 */
[----:B--2---:R-:W-:Y:S02]  /*0cb0*/  MOV R8, RZ ;  /* 0x000000ff00087202 */ /* 0x004fe40000000f00 */
[C---:B------:R-:W-:Y:S02]  /*0cc0*/  IADD3 R0, PT, PT, -R198.reuse, RZ, RZ ;  /* 0x000000ffc6007210 */ /* 0x040fe40007ffe1ff */
[----:B------:R-:W-:Y:S02]  /*0cd0*/  SHF.L.U32 R198, R198, 0x7, RZ ;  /* 0x00000007c6c67819 */ /* 0x000fe400000006ff */
[----:B-1----:R-:W-:Y:S01]  /*0ce0*/  IADD3 R15, PT, PT, RZ, -R9, RZ ;  /* 0x80000009ff0f7210 */ /* 0x002fe20007ffe0ff */
[----:B------:R-:W-:Y:S01]  /*0cf0*/  IMAD R0, R13, R0, R14 ;  /* 0x000000000d007224 */ /* 0x000fe200078e020e */
[C---:B------:R-:W-:Y:S01]  /*0d00*/  IADD3 R14, PT, PT, R198.reuse, 0x1, RZ ;  /* 0x00000001c60e7810 */ /* 0x040fe20007ffe0ff */
[----:B---3--:R-:W-:Y:S01]  /*0d10*/  IMAD.MOV.U32 R2, RZ, RZ, RZ ;  /* 0x000000ffff027224 */ /* 0x008fe200078e00ff */
[----:B------:R-:W-:Y:S01]  /*0d20*/  IADD3 R20, PT, PT, R198, 0xd, RZ ;  /* 0x0000000dc6147810 */ /* 0x000fe20007ffe0ff */
[----:B------:R-:W-:Y:S01]  /*0d30*/  IMAD.IADD R0, R12, 0x1, R0 ;  /* 0x000000010c007824 */ /* 0x000fe200078e0200 */
[C---:B------:R-:W-:Y:S01]  /*0d40*/  IADD3 R22, PT, PT, R198.reuse, 0xf, RZ ;  /* 0x0000000fc6167810 */ /* 0x040fe20007ffe0ff */
[----:B------:R-:W-:Y:S01]  /*0d50*/  VIADD R18, R198, 0x7f ;  /* 0x0000007fc6127836 */ /* 0x000fe20000000000 */
[----:B------:R-:W1:Y:S01]  /*0d60*/  LDS R12, [UR7] ;  /* 0x00000007ff0c7984 */ /* 0x000e620008000800 */
[----:B----4-:R-:W-:Y:S01]  /*0d70*/  IMAD.MOV R7, RZ, RZ, -R3 ;  /* 0x000000ffff077224 */ /* 0x010fe200078e0a03 */
[----:B------:R-:W-:Y:S01]  /*0d80*/  IABS R33, R20 ;  /* 0x0000001400217213 */ /* 0x000fe20000000000 */
[----:B------:R-:W-:Y:S01]  /*0d90*/  IMAD R199, R0, 0x100, R83 ;  /* 0x0000010000c77824 */ /* 0x000fe200078e0253 */
[----:B------:R-:W-:Y:S01]  /*0da0*/  ISETP.GE.AND P4, PT, R18, RZ, PT ;  /* 0x000000ff1200720c */ /* 0x000fe20003f86270 */
[----:B------:R-:W-:Y:S01]  /*0db0*/  IMAD R7, R7, R10, RZ ;  /* 0x0000000a07077224 */ /* 0x000fe200078e02ff */
[----:B------:R-:W-:Y:S01]  /*0dc0*/  IADD3 R24, PT, PT, R198, 0x12, RZ ;  /* 0x00000012c6187810 */ /* 0x000fe20007ffe0ff */
[----:B------:R-:W-:Y:S01]  /*0dd0*/  VIADD R200, R199, 0x80 ;  /* 0x00000080c7c87836 */ /* 0x000fe20000000000 */
[----:B------:R-:W-:Y:S01]  /*0de0*/  IABS R11, R199 ;  /* 0x000000c7000b7213 */ /* 0x000fe20000000000 */
[----:B------:R-:W-:Y:S01]  /*0df0*/  IMAD.HI.U32 R2, R3, R7, R2 ;  /* 0x0000000703027227 */ /* 0x000fe200078e0002 */
[----:B------:R-:W-:-:S02]  /*0e00*/  IABS R23, R24 ;  /* 0x0000001800177213 */ /* 0x000fc40000000000 */
[----:B------:R-:W-:Y:S01]  /*0e10*/  IABS R13, R200 ;  /* 0x000000c8000d7213 */ /* 0x000fe20000000000 */
[----:B------:R-:W-:Y:S01]  /*0e20*/  IMAD R3, R15, R6, RZ ;  /* 0x000000060f037224 */ /* 0x000fe200078e02ff */
[----:B------:R-:W-:Y:S01]  /*0e30*/  IABS R15, R18 ;  /* 0x00000012000f7213 */ /* 0x000fe20000000000 */
[C---:B------:R-:W-:Y:S01]  /*0e40*/  VIADD R17, R198.reuse, 0x3 ;  /* 0x00000003c6117836 */ /* 0x040fe20000000000 */
[C---:B------:R-:W-:Y:S01]  /*0e50*/  IADD3 R18, PT, PT, R198.reuse, 0x9, RZ ;  /* 0x00000009c6127810 */ /* 0x040fe20007ffe0ff */
[----:B------:R-:W-:Y:S01]  /*0e60*/  IMAD.HI.U32 R0, R9, R3, R8 ;  /* 0x0000000309007227 */ /* 0x000fe200078e0008 */
[----:B------:R-:W-:Y:S02]  /*0e70*/  IADD3 R28, PT, PT, R198, 0x16, RZ ;  /* 0x00000016c61c7810 */ /* 0x000fe40007ffe0ff */
[----:B------:R-:W-:Y:S01]  /*0e80*/  IABS R25, R18 ;  /* 0x0000001200197213 */ /* 0x000fe20000000000 */
[----:B------:R-:W-:Y:S01]  /*0e90*/  IMAD.HI.U32 R3, R2, R11, RZ ;  /* 0x0000000b02037227 */ /* 0x000fe200078e00ff */
[----:B------:R-:W-:-:S02]  /*0ea0*/  IADD3 R38, PT, PT, R198, 0x1e, RZ ;  /* 0x0000001ec6267810 */ /* 0x000fc40007ffe0ff */
[----:B------:R-:W-:Y:S01]  /*0eb0*/  IADD3 R47, PT, PT, R198, 0x26, RZ ;  /* 0x00000026c62f7810 */ /* 0x000fe20007ffe0ff */
[----:B------:R-:W-:Y:S01]  /*0ec0*/  IMAD.HI.U32 R2, R2, R13, RZ ;  /* 0x0000000d02027227 */ /* 0x000fe200078e00ff */
[----:B------:R-:W-:Y:S02]  /*0ed0*/  IABS R43, R38 ;  /* 0x00000026002b7213 */ /* 0x000fe40000000000 */
[----:B------:R-:W-:Y:S01]  /*0ee0*/  IABS R59, R47 ;  /* 0x0000002f003b7213 */ /* 0x000fe20000000000 */
[----:B------:R-:W-:Y:S01]  /*0ef0*/  IMAD.MOV R3, RZ, RZ, -R3 ;  /* 0x000000ffff037224 */ /* 0x000fe200078e0a03 */
[----:B------:R-:W-:Y:S01]  /*0f00*/  IADD3 R53, PT, PT, R198, 0x28, RZ ;  /* 0x00000028c6357810 */ /* 0x000fe20007ffe0ff */
[----:B------:R-:W-:Y:S01]  /*0f10*/  IMAD.HI.U32 R7, R0, R15, RZ ;  /* 0x0000000f00077227 */ /* 0x000fe200078e00ff */
[C---:B------:R-:W-:Y:S02]  /*0f20*/  IADD3 R61, PT, PT, R198.reuse, 0x2b, RZ ;  /* 0x0000002bc63d7810 */ /* 0x040fe40007ffe0ff */
[C---:B------:R-:W-:Y:S01]  /*0f30*/  IADD3 R103, PT, PT, R198.reuse, 0x63, RZ ;  /* 0x00000063c6677810 */ /* 0x040fe20007ffe0ff */
[----:B------:R-:W-:Y:S01]  /*0f40*/  IMAD.MOV R8, RZ, RZ, -R2 ;  /* 0x000000ffff087224 */ /* 0x000fe200078e0a02 */
[----:B------:R-:W-:Y:S01]  /*0f50*/  IADD3 R164, PT, PT, R198, 0x65, RZ ;  /* 0x00000065c6a47810 */ /* 0x000fe20007ffe0ff */
[----:B------:R-:W-:Y:S01]  /*0f60*/  IMAD R2, R10, R3, R11 ;  /* 0x000000030a027224 */ /* 0x000fe200078e020b */
[----:B------:R-:W-:Y:S01]  /*0f70*/  IABS R3, R14 ;  /* 0x0000000e00037213 */ /* 0x000fe20000000000 */
[----:B------:R-:W-:Y:S01]  /*0f80*/  IMAD.MOV R9, RZ, RZ, -R7 ;  /* 0x000000ffff097224 */ /* 0x000fe200078e0a07 */
[----:B-1----:R-:W-:Y:S01]  /*0f90*/  R2UR UR10, R12 ;  /* 0x000000000c0a72ca */ /* 0x002fe200000e0000 */
[C---:B------:R-:W-:Y:S01]  /*0fa0*/  IMAD R7, R10.reuse, R8, R13 ;  /* 0x000000080a077224 */ /* 0x040fe200078e020d */
[----:B------:R-:W-:Y:S01]  /*0fb0*/  ISETP.GT.U32.AND P0, PT, R10, R2, PT ;  /* 0x000000020a00720c */ /* 0x000fe20003f04070 */
[----:B------:R-:W-:Y:S01]  /*0fc0*/  IMAD R15, R6, R9, R15 ;  /* 0x00000009060f7224 */ /* 0x000fe200078e020f */
[----:B------:R-:W-:Y:S01]  /*0fd0*/  SHF.R.U32.HI R8, RZ, 0x5, R16 ;  /* 0x00000005ff087819 */ /* 0x000fe20000011610 */
[----:B------:R-:W-:Y:S01]  /*0fe0*/  IMAD.MOV.U32 R9, RZ, RZ, R3 ;  /* 0x000000ffff097224 */ /* 0x000fe200078e0003 */
[----:B------:R-:W-:Y:S01]  /*0ff0*/  ISETP.GT.U32.AND P1, PT, R10, R7, PT ;  /* 0x000000070a00720c */ /* 0x000fe20003f24070 */
[C---:B------:R-:W-:Y:S01]  /*1000*/  VIADD R26, R198.reuse, 0x14 ;  /* 0x00000014c61a7836 */ /* 0x040fe20000000000 */
[----:B------:R-:W-:Y:S01]  /*1010*/  IADD3 R16, PT, PT, R198, 0x2, RZ ;  /* 0x00000002c6107810 */ /* 0x000fe20007ffe0ff */
[----:B------:R-:W-:Y:S01]  /*1020*/  IMAD.HI.U32 R3, R0, R9, RZ ;  /* 0x0000000900037227 */ /* 0x000fe200078e00ff */
[----:B------:R-:W-:-:S02]  /*1030*/  ISETP.GT.U32.AND P2, PT, R6, R15, PT ;  /* 0x0000000f0600720c */ /* 0x000fc40003f44070 */
[----:B------:R-:W-:Y:S01]  /*1040*/  IABS R11, R16 ;  /* 0x00000010000b7213 */ /* 0x000fe20000000000 */
[----:B------:R-:W-:Y:S01]  /*1050*/  IMAD.MOV R3, RZ, RZ, -R3 ;  /* 0x000000ffff037224 */ /* 0x000fe200078e0a03 */
[----:B------:R-:W-:Y:S01]  /*1060*/  IABS R13, R17 ;  /* 0x00000011000d7213 */ /* 0x000fe20000000000 */
[----:B------:R-:W-:Y:S01]  /*1070*/  VIADD R30, R198, 0x18 ;  /* 0x00000018c61e7836 */ /* 0x000fe20000000000 */
[----:B------:R-:W-:Y:S01]  /*1080*/  @!P0 IADD3 R2, PT, PT, R2, -R10, RZ ;  /* 0x8000000a02028210 */ /* 0x000fe20007ffe0ff */
[----:B------:R-:W-:Y:S01]  /*1090*/  IMAD R9, R6, R3, R9 ;  /* 0x0000000306097224 */ /* 0x000fe200078e0209 */
[----:B------:R-:W-:Y:S01]  /*10a0*/  R2UR UR4, R8 ;  /* 0x00000000080472ca */ /* 0x000fe200000e0000 */
[----:B------:R-:W-:Y:S01]  /*10b0*/  @!P1 IMAD.IADD R7, R7, 0x1, -R10 ;  /* 0x0000000107079824 */ /* 0x000fe200078e0a0a */
[----:B------:R-:W-:Y:S01]  /*10c0*/  ISETP.GT.U32.AND P3, PT, R10, R2, PT ;  /* 0x000000020a00720c */ /* 0x000fe20003f64070 */
[----:B------:R-:W-:Y:S01]  /*10d0*/  IMAD.HI.U32 R3, R0, R11, RZ ;  /* 0x0000000b00037227 */ /* 0x000fe200078e00ff */
[----:B------:R-:W-:-:S02]  /*10e0*/  ISETP.GT.U32.AND P1, PT, R6, R9, PT ;  /* 0x000000090600720c */ /* 0x000fc40003f24070 */
[----:B------:R-:W-:Y:S01]  /*10f0*/  ISETP.GT.U32.AND P5, PT, R10, R7, PT ;  /* 0x000000070a00720c */ /* 0x000fe20003fa4070 */
[----:B------:R-:W-:Y:S01]  /*1100*/  IMAD.HI.U32 R8, R0, R13, RZ ;  /* 0x0000000d00087227 */ /* 0x000fe200078e00ff */
[----:B------:R-:W-:Y:S02]  /*1110*/  IADD3 R3, PT, PT, -R3, RZ, RZ ;  /* 0x000000ff03037210 */ /* 0x000fe40007ffe1ff */
[----:B------:R-:W-:Y:S01]  /*1120*/  ISETP.GE.AND P6, PT, R16, RZ, PT ;  /* 0x000000ff1000720c */ /* 0x000fe20003fc6270 */
[----:B------:R-:W-:Y:S01]  /*1130*/  IMAD.MOV R12, RZ, RZ, -R8 ;  /* 0x000000ffff0c7224 */ /* 0x000fe200078e0a08 */
[----:B------:R-:W-:Y:S01]  /*1140*/  ISETP.GE.AND P0, PT, R14, RZ, PT ;  /* 0x000000ff0e00720c */ /* 0x000fe20003f06270 */
[----:B------:R-:W-:Y:S01]  /*1150*/  IMAD R8, R6, R3, R11 ;  /* 0x0000000306087224 */ /* 0x000fe200078e020b */
[----:B------:R-:W-:Y:S01]  /*1160*/  LOP3.LUT R3, RZ, R4, RZ, 0x33, !PT ;  /* 0x00000004ff037212 */ /* 0x000fe200078e33ff */
[----:B------:R-:W-:Y:S01]  /*1170*/  @!P3 IMAD.IADD R2, R2, 0x1, -R10 ;  /* 0x000000010202b824 */ /* 0x000fe200078e0a0a */
[----:B------:R-:W-:Y:S01]  /*1180*/  ISETP.GE.AND P3, PT, R199, RZ, PT ;  /* 0x000000ffc700720c */ /* 0x000fe20003f66270 */
[--C-:B------:R-:W-:Y:S01]  /*1190*/  @!P2 IMAD.IADD R15, R15, 0x1, -R6.reuse ;  /* 0x000000010f0fa824 */ /* 0x100fe200078e0a06 */
[----:B------:R-:W-:Y:S01]  /*11a0*/  IABS R75, R103 ;  /* 0x00000067004b7213 */ /* 0x000fe20000000000 */
[----:B------:R-:W-:Y:S01]  /*11b0*/  IMAD R13, R6, R12, R13 ;  /* 0x0000000c060d7224 */ /* 0x000fe200078e020d */
[----:B------:R-:W-:Y:S01]  /*11c0*/  @!P5 IADD3 R7, PT, PT, R7, -R10, RZ ;  /* 0x8000000a0707d210 */ /* 0x000fe20007ffe0ff */
[----:B------:R-:W-:Y:S01]  /*11d0*/  @!P1 IMAD.IADD R9, R9, 0x1, -R6 ;  /* 0x0000000109099824 */ /* 0x000fe200078e0a06 */
[----:B------:R-:W-:Y:S01]  /*11e0*/  ISETP.GE.AND P5, PT, R200, RZ, PT ;  /* 0x000000ffc800720c */ /* 0x000fe20003fa6270 */
[----:B------:R-:W-:Y:S01]  /*11f0*/  VIADD R16, R198, 0x8 ;  /* 0x00000008c6107836 */ /* 0x000fe20000000000 */
[----:B------:R-:W-:Y:S01]  /*1200*/  ISETP.GT.U32.AND P2, PT, R6, R15, PT ;  /* 0x0000000f0600720c */ /* 0x000fe20003f44070 */
[----:B------:R-:W-:Y:S01]  /*1210*/  VIADD R32, R198, 0x1b ;  /* 0x0000001bc6207836 */ /* 0x000fe20000000000 */
[----:B------:R-:W-:Y:S01]  /*1220*/  ISETP.NE.AND P1, PT, R4, RZ, PT ;  /* 0x000000ff0400720c */ /* 0x000fe20003f25270 */
[C---:B------:R-:W-:Y:S01]  /*1230*/  VIADD R34, R198.reuse, 0x1d ;  /* 0x0000001dc6227836 */ /* 0x040fe20000000000 */
[----:B------:R-:W-:Y:S01]  /*1240*/  IADD3 R4, PT, PT, R198, 0x4, RZ ;  /* 0x00000004c6047810 */ /* 0x000fe20007ffe0ff */
[----:B------:R-:W-:Y:S01]  /*1250*/  @!P3 IMAD.MOV R2, RZ, RZ, -R2 ;  /* 0x000000ffff02b224 */ /* 0x000fe200078e0a02 */
[----:B------:R-:W-:Y:S01]  /*1260*/  ISETP.GT.U32.AND P3, PT, R6, R8, PT ;  /* 0x000000080600720c */ /* 0x000fe20003f64070 */
[C---:B------:R-:W-:Y:S01]  /*1270*/  VIADD R42, R198.reuse, 0x1f ;  /* 0x0000001fc62a7836 */ /* 0x040fe20000000000 */
[C---:B------:R-:W-:Y:S01]  /*1280*/  IADD3 R10, PT, PT, R198.reuse, 0x5, RZ ;  /* 0x00000005c60a7810 */ /* 0x040fe20007ffe0ff */
[----:B------:R-:W-:Y:S01]  /*1290*/  VIADD R49, R198, 0x27 ;  /* 0x00000027c6317836 */ /* 0x000fe20000000000 */
[----:B------:R-:W-:Y:S01]  /*12a0*/  SEL R11, R3, R2, !P1 ;  /* 0x00000002030b7207 */ /* 0x000fe20004800000 */
[----:B------:R-:W-:Y:S01]  /*12b0*/  @!P5 IMAD.MOV R7, RZ, RZ, -R7 ;  /* 0x000000ffff07d224 */ /* 0x000fe200078e0a07 */
[C---:B------:R-:W-:Y:S01]  /*12c0*/  ISETP.GT.U32.AND P5, PT, R6.reuse, R13, PT ;  /* 0x0000000d0600720c */ /* 0x040fe20003fa4070 */
[--C-:B------:R-:W-:Y:S01]  /*12d0*/  @!P2 IMAD.IADD R15, R15, 0x1, -R6.reuse ;  /* 0x000000010f0fa824 */ /* 0x100fe200078e0a06 */
[----:B------:R-:W-:Y:S01]  /*12e0*/  ISETP.GT.U32.AND P2, PT, R6, R9, PT ;  /* 0x000000090600720c */ /* 0x000fe20003f44070 */
[C---:B------:R-:W-:Y:S01]  /*12f0*/  VIADD R55, R198.reuse, 0x29 ;  /* 0x00000029c6377836 */ /* 0x040fe20000000000 */
[----:B------:R-:W-:Y:S01]  /*1300*/  SEL R12, R3, R7, !P1 ;  /* 0x00000007030c7207 */ /* 0x000fe20004800000 */
[----:B------:R-:W-:Y:S01]  /*1310*/  VIADD R57, R198, 0x2a ;  /* 0x0000002ac6397836 */ /* 0x000fe20000000000 */
[----:B------:R-:W-:Y:S01]  /*1320*/  ISETP.GE.AND P1, PT, R17, RZ, PT ;  /* 0x000000ff1100720c */ /* 0x000fe20003f26270 */
[--C-:B------:R-:W-:Y:S01]  /*1330*/  @!P3 IMAD.IADD R8, R8, 0x1, -R6.reuse ;  /* 0x000000010808b824 */ /* 0x100fe200078e0a06 */
[----:B------:R-:W-:Y:S01]  /*1340*/  IABS R17, R4 ;  /* 0x0000000400117213 */ /* 0x000fe20000000000 */
[C---:B------:R-:W-:Y:S01]  /*1350*/  VIADD R165, R198.reuse, 0x64 ;  /* 0x00000064c6a57836 */ /* 0x040fe20000000000 */
[----:B------:R-:W-:Y:S01]  /*1360*/  IABS R19, R10 ;  /* 0x0000000a00137213 */ /* 0x000fe20000000000 */
[----:B------:R-:W-:Y:S01]  /*1370*/  VIADD R141, R198, 0x66 ;  /* 0x00000066c68d7836 */ /* 0x000fe20000000000 */
[----:B------:R-:W-:Y:S01]  /*1380*/  MOV R7, R15 ;  /* 0x0000000f00077202 */ /* 0x000fe20000000f00 */
[----:B------:R-:W-:Y:S01]  /*1390*/  @!P5 IMAD.IADD R13, R13, 0x1, -R6 ;  /* 0x000000010d0dd824 */ /* 0x000fe200078e0a06 */
[----:B------:R-:W-:Y:S01]  /*13a0*/  ISETP.GT.U32.AND P5, PT, R6, R8, PT ;  /* 0x000000080600720c */ /* 0x000fe20003fa4070 */
[----:B------:R-:W-:Y:S01]  /*13b0*/  IMAD.HI.U32 R2, R0, R17, RZ ;  /* 0x0000001100027227 */ /* 0x000fe200078e00ff */
[----:B------:R-:W-:-:S02]  /*13c0*/  ISETP.GE.AND P3, PT, R10, RZ, PT ;  /* 0x000000ff0a00720c */ /* 0x000fc40003f66270 */
[----:B------:R-:W-:Y:S01]  /*13d0*/  IABS R21, R16 ;  /* 0x0000001000157213 */ /* 0x000fe20000000000 */
[----:B------:R-:W-:Y:S01]  /*13e0*/  IMAD.MOV R2, RZ, RZ, -R2 ;  /* 0x000000ffff027224 */ /* 0x000fe200078e0a02 */
[----:B------:R-:W-:Y:S01]  /*13f0*/  IABS R41, R32 ;  /* 0x0000002000297213 */ /* 0x000fe20000000000 */
[----:B------:R-:W-:Y:S01]  /*1400*/  IMAD.HI.U32 R3, R0, R19, RZ ;  /* 0x0000001300037227 */ /* 0x000fe200078e00ff */
[----:B------:R-:W-:Y:S02]  /*1410*/  IABS R45, R42 ;  /* 0x0000002a002d7213 */ /* 0x000fe40000000000 */
[----:B------:R-:W-:Y:S01]  /*1420*/  IABS R79, R164 ;  /* 0x000000a4004f7213 */ /* 0x000fe20000000000 */
[----:B------:R-:W-:Y:S01]  /*1430*/  IMAD R10, R6, R2, R17 ;  /* 0x00000002060a7224 */ /* 0x000fe200078e0211 */
[----:B------:R-:W-:Y:S01]  /*1440*/  IADD3 R3, PT, PT, -R3, RZ, RZ ;  /* 0x000000ff03037210 */ /* 0x000fe20007ffe1ff */
[----:B------:R-:W-:Y:S01]  /*1450*/  @!P2 IMAD.IADD R9, R9, 0x1, -R6 ;  /* 0x000000010909a824 */ /* 0x000fe200078e0a06 */
[----:B------:R-:W-:Y:S01]  /*1460*/  @!P5 IADD3 R8, PT, PT, R8, -R6, RZ ;  /* 0x800000060808d210 */ /* 0x000fe20007ffe0ff */
[----:B------:R-:W-:Y:S01]  /*1470*/  @!P4 IMAD.MOV R7, RZ, RZ, -R7 ;  /* 0x000000ffff07c224 */ /* 0x000fe200078e0a07 */
[C---:B------:R-:W-:Y:S01]  /*1480*/  ISETP.GT.U32.AND P4, PT, R6.reuse, R13, PT ;  /* 0x0000000d0600720c */ /* 0x040fe20003f84070 */
[C---:B------:R-:W-:Y:S01]  /*1490*/  IMAD R3, R6.reuse, R3, R19 ;  /* 0x0000000306037224 */ /* 0x040fe200078e0213 */
[----:B------:R-:W-:Y:S01]  /*14a0*/  ISETP.GT.U32.AND P5, PT, R6, R10, PT ;  /* 0x0000000a0600720c */ /* 0x000fe20003fa4070 */
[----:B------:R-:W-:Y:S01]  /*14b0*/  VIADD R2, R198, 0x7 ;  /* 0x00000007c6027836 */ /* 0x000fe20000000000 */
[----:B------:R-:W-:Y:S01]  /*14c0*/  ISETP.GE.AND P2, PT, R4, RZ, PT ;  /* 0x000000ff0400720c */ /* 0x000fe20003f46270 */
[C---:B------:R-:W-:Y:S01]  /*14d0*/  VIADD R19, R198.reuse, 0xc ;  /* 0x0000000cc6137836 */ /* 0x040fe20000000000 */
[----:B------:R-:W-:Y:S01]  /*14e0*/  MOV R4, R9 ;  /* 0x0000000900047202 */ /* 0x000fe20000000f00 */
[----:B------:R-:W-:Y:S01]  /*14f0*/  VIADD R9, R198, 0x6 ;  /* 0x00000006c6097836 */ /* 0x000fe20000000000 */
[----:B------:R-:W-:Y:S01]  /*1500*/  @!P6 IADD3 R8, PT, PT, -R8, RZ, RZ ;  /* 0x000000ff0808e210 */ /* 0x000fe20007ffe1ff */
[----:B------:R-:W-:Y:S01]  /*1510*/  VIADD R161, R198, 0x68 ;  /* 0x00000068c6a17836 */ /* 0x000fe20000000000 */
[----:B------:R-:W-:Y:S01]  /*1520*/  ISETP.GT.U32.AND P6, PT, R6, R3, PT ;  /* 0x000000030600720c */ /* 0x000fe20003fc4070 */
[----:B------:R-:W-:Y:S01]  /*1530*/  @!P0 IMAD.MOV R4, RZ, RZ, -R4 ;  /* 0x000000ffff048224 */ /* 0x000fe200078e0a04 */
[----:B------:R-:W-:Y:S01]  /*1540*/  IABS R15, R9 ;  /* 0x00000009000f7213 */ /* 0x000fe20000000000 */
[--C-:B------:R-:W-:Y:S01]  /*1550*/  @!P4 IMAD.IADD R13, R13, 0x1, -R6.reuse ;  /* 0x000000010d0dc824 */ /* 0x100fe200078e0a06 */
[----:B------:R-:W-:Y:S01]  /*1560*/  ISETP.GE.AND P4, PT, R2, RZ, PT ;  /* 0x000000ff0200720c */ /* 0x000fe20003f86270 */
[----:B------:R-:W-:Y:S01]  /*1570*/  @!P5 IMAD.IADD R10, R10, 0x1, -R6 ;  /* 0x000000010a0ad824 */ /* 0x000fe200078e0a06 */
[----:B------:R-:W-:Y:S01]  /*1580*/  IABS R17, R2 ;  /* 0x0000000200117213 */ /* 0x000fe20000000000 */
[----:B------:R-:W-:Y:S01]  /*1590*/  IMAD.HI.U32 R2, R0, R15, RZ ;  /* 0x0000000f00027227 */ /* 0x000fe200078e00ff */
[----:B------:R-:W-:-:S02]  /*15a0*/  ISETP.GE.AND P0, PT, R9, RZ, PT ;  /* 0x000000ff0900720c */ /* 0x000fc40003f06270 */
[----:B------:R-:W-:Y:S01]  /*15b0*/  ISETP.GT.U32.AND P5, PT, R6, R10, PT ;  /* 0x0000000a0600720c */ /* 0x000fe20003fa4070 */
[----:B------:R-:W-:Y:S01]  /*15c0*/  IMAD.MOV R14, RZ, RZ, -R2 ;  /* 0x000000ffff0e7224 */ /* 0x000fe200078e0a02 */
[----:B------:R-:W-:Y:S01]  /*15d0*/  IABS R31, R19 ;  /* 0x00000013001f7213 */ /* 0x000fe20000000000 */
[----:B------:R-:W-:Y:S01]  /*15e0*/  IMAD.HI.U32 R2, R0, R17, RZ ;  /* 0x0000001100027227 */ /* 0x000fe200078e00ff */
[----:B------:R-:W-:Y:S02]  /*15f0*/  IABS R95, R165 ;  /* 0x000000a5005f7213 */ /* 0x000fe40000000000 */
[----:B------:R-:W-:Y:S01]  /*1600*/  IADD3 R138, PT, PT, R198, 0x67, RZ ;  /* 0x00000067c68a7810 */ /* 0x000fe20007ffe0ff */
[----:B------:R-:W-:Y:S01]  /*1610*/  IMAD.MOV.U32 R9, RZ, RZ, R13 ;  /* 0x000000ffff097224 */ /* 0x000fe200078e000d */
[----:B------:R-:W-:Y:S01]  /*1620*/  IADD3 R2, PT, PT, -R2, RZ, RZ ;  /* 0x000000ff02027210 */ /* 0x000fe20007ffe1ff */
[----:B------:R-:W-:Y:S01]  /*1630*/  @!P6 IMAD.IADD R3, R3, 0x1, -R6 ;  /* 0x000000010303e824 */ /* 0x000fe200078e0a06 */
[----:B------:R-:W-:Y:S01]  /*1640*/  IADD3 R163, PT, PT, R198, 0x6a, RZ ;  /* 0x0000006ac6a37810 */ /* 0x000fe20007ffe0ff */
[----:B------:R-:W-:Y:S01]  /*1650*/  @!P1 IMAD.MOV R9, RZ, RZ, -R9 ;  /* 0x000000ffff099224 */ /* 0x000fe200078e0a09 */
[----:B------:R-:W-:Y:S01]  /*1660*/  ISETP.GE.AND P1, PT, R16, RZ, PT ;  /* 0x000000ff1000720c */ /* 0x000fe20003f26270 */
[C---:B------:R-:W-:Y:S01]  /*1670*/  IMAD R14, R6.reuse, R14, R15 ;  /* 0x0000000e060e7224 */ /* 0x040fe200078e020f */
[C---:B------:R-:W-:Y:S01]  /*1680*/  ISETP.GT.U32.AND P6, PT, R6.reuse, R3, PT ;  /* 0x000000030600720c */ /* 0x040fe20003fc4070 */
[----:B------:R-:W-:Y:S01]  /*1690*/  IMAD R16, R6, R2, R17 ;  /* 0x0000000206107224 */ /* 0x000fe200078e0211 */
[----:B------:R-:W-:Y:S01]  /*16a0*/  @!P5 IADD3 R10, PT, PT, R10, -R6, RZ ;  /* 0x800000060a0ad210 */ /* 0x000fe20007ffe0ff */
[----:B------:R-:W-:Y:S01]  /*16b0*/  IMAD.HI.U32 R2, R0, R21, RZ ;  /* 0x0000001500027227 */ /* 0x000fe200078e00ff */
[----:B------:R-:W-:-:S02]  /*16c0*/  ISETP.GT.U32.AND P5, PT, R6, R14, PT ;  /* 0x0000000e0600720c */ /* 0x000fc40003fa4070 */
[----:B------:R-:W-:Y:S01]  /*16d0*/  @!P2 IADD3 R10, PT, PT, -R10, RZ, RZ ;  /* 0x000000ff0a0aa210 */ /* 0x000fe20007ffe1ff */
[----:B------:R-:W-:Y:S01]  /*16e0*/  IMAD.HI.U32 R13, R0, R25, RZ ;  /* 0x00000019000d7227 */ /* 0x000fe200078e00ff */
[----:B------:R-:W-:Y:S02]  /*16f0*/  ISETP.GT.U32.AND P2, PT, R6, R16, PT ;  /* 0x000000100600720c */ /* 0x000fe40003f44070 */
[C---:B------:R-:W-:Y:S01]  /*1700*/  IADD3 R17, PT, PT, R198.reuse, 0xb, RZ ;  /* 0x0000000bc6117810 */ /* 0x040fe20007ffe0ff */
[----:B------:R-:W-:Y:S01]  /*1710*/  IMAD.MOV R2, RZ, RZ, -R2 ;  /* 0x000000ffff027224 */ /* 0x000fe200078e0a02 */
[----:B------:R-:W-:Y:S01]  /*1720*/  IADD3 R150, PT, PT, R198, 0x6b, RZ ;  /* 0x0000006bc6967810 */ /* 0x000fe20007ffe0ff */
[----:B------:R-:W-:Y:S01]  /*1730*/  IMAD.MOV R13, RZ, RZ, -R13 ;  /* 0x000000ffff0d7224 */ /* 0x000fe200078e0a0d */
[----:B------:R-:W-:Y:S01]  /*1740*/  IABS R29, R17 ;  /* 0x00000011001d7213 */ /* 0x000fe20000000000 */
[----:B------:R-:W-:Y:S01]  /*1750*/  IMAD R21, R6, R2, R21 ;  /* 0x0000000206157224 */ /* 0x000fe200078e0215 */
[----:B------:R-:W-:Y:S01]  /*1760*/  IABS R63, R150 ;  /* 0x00000096003f7213 */ /* 0x000fe20000000000 */
[C---:B------:R-:W-:Y:S01]  /*1770*/  VIADD R15, R198.reuse, 0xa ;  /* 0x0000000ac60f7836 */ /* 0x040fe20000000000 */
[----:B------:R-:W-:Y:S01]  /*1780*/  IADD3 R157, PT, PT, R198, 0x6f, RZ ;  /* 0x0000006fc69d7810 */ /* 0x000fe20007ffe0ff */
[----:B------:R-:W-:Y:S01]  /*1790*/  IMAD R25, R6, R13, R25 ;  /* 0x0000000d06197224 */ /* 0x000fe200078e0219 */
[----:B------:R-:W-:Y:S01]  /*17a0*/  IADD3 R147, PT, PT, R198, 0x75, RZ ;  /* 0x00000075c6937810 */ /* 0x000fe20007ffe0ff */
[--C-:B------:R-:W-:Y:S01]  /*17b0*/  @!P6 IMAD.IADD R3, R3, 0x1, -R6.reuse ;  /* 0x000000010303e824 */ /* 0x100fe200078e0a06 */
[----:B------:R-:W-:Y:S01]  /*17c0*/  ISETP.GT.U32.AND P6, PT, R6, R21, PT ;  /* 0x000000150600720c */ /* 0x000fe20003fc4070 */
[--C-:B------:R-:W-:Y:S01]  /*17d0*/  @!P5 IMAD.IADD R14, R14, 0x1, -R6.reuse ;  /* 0x000000010e0ed824 */ /* 0x100fe200078e0a06 */
[----:B------:R-:W-:Y:S01]  /*17e0*/  IABS R27, R15 ;  /* 0x0000000f001b7213 */ /* 0x000fe20000000000 */
[----:B------:R-:W-:Y:S01]  /*17f0*/  @!P2 IMAD.IADD R16, R16, 0x1, -R6 ;  /* 0x000000011010a824 */ /* 0x000fe200078e0a06 */
[----:B------:R-:W-:Y:S01]  /*1800*/  ISETP.GT.U32.AND P5, PT, R6, R25, PT ;  /* 0x000000190600720c */ /* 0x000fe20003fa4070 */
[----:B------:R-:W-:Y:S01]  /*1810*/  VIADD R162, R198, 0x69 ;  /* 0x00000069c6a27836 */ /* 0x000fe20000000000 */
[----:B------:R-:W-:Y:S01]  /*1820*/  ISETP.GT.U32.AND P2, PT, R6, R14, PT ;  /* 0x0000000e0600720c */ /* 0x000fe20003f44070 */
[----:B------:R-:W-:Y:S01]  /*1830*/  IMAD.HI.U32 R2, R0, R27, RZ ;  /* 0x0000001b00027227 */ /* 0x000fe200078e00ff */
[----:B------:R-:W-:-:S02]  /*1840*/  MOV R13, R3 ;  /* 0x00000003000d7202 */ /* 0x000fc40000000f00 */
[----:B------:R-:W-:Y:S01]  /*1850*/  IABS R81, R147 ;  /* 0x0000009300517213 */ /* 0x000fe20000000000 */
[----:B------:R-:W-:Y:S01]  /*1860*/  IMAD.MOV R2, RZ, RZ, -R2 ;  /* 0x000000ffff027224 */ /* 0x000fe200078e0a02 */
[----:B------:R-:W-:Y:S01]  /*1870*/  IADD3 R154, PT, PT, R198, 0x78, RZ ;  /* 0x00000078c69a7810 */ /* 0x000fe20007ffe0ff */
[----:B------:R-:W-:Y:S01]  /*1880*/  @!P6 IMAD.IADD R21, R21, 0x1, -R6 ;  /* 0x000000011515e824 */ /* 0x000fe200078e0a06 */
[C---:B------:R-:W-:Y:S01]  /*1890*/  ISETP.GT.U32.AND P6, PT, R6.reuse, R16, PT ;  /* 0x000000100600720c */ /* 0x040fe20003fc4070 */
[----:B------:R-:W-:Y:S01]  /*18a0*/  IMAD R27, R6, R2, R27 ;  /* 0x00000002061b7224 */ /* 0x000fe200078e021b */
[----:B------:R-:W-:Y:S01]  /*18b0*/  IABS R99, R154 ;  /* 0x0000009a00637213 */ /* 0x000fe20000000000 */
[----:B------:R-:W-:Y:S01]  /*18c0*/  IMAD.HI.U32 R2, R0, R29, RZ ;  /* 0x0000001d00027227 */ /* 0x000fe200078e00ff */
[----:B------:R-:W-:-:S03]  /*18d0*/  IADD3 R160, PT, PT, R198, 0x7b, RZ ;  /* 0x0000007bc6a07810 */ /* 0x000fc60007ffe0ff */
[--C-:B------:R-:W-:Y:S01]  /*18e0*/  @!P5 IMAD.IADD R25, R25, 0x1, -R6.reuse ;  /* 0x000000011919d824 */ /* 0x100fe200078e0a06 */
[----:B------:R-:W-:Y:S01]  /*18f0*/  ISETP.GT.U32.AND P5, PT, R6, R21, PT ;  /* 0x000000150600720c */ /* 0x000fe20003fa4070 */
[--C-:B------:R-:W-:Y:S01]  /*1900*/  @!P2 IMAD.IADD R14, R14, 0x1, -R6.reuse ;  /* 0x000000010e0ea824 */ /* 0x100fe200078e0a06 */
[----:B------:R-:W-:Y:S01]  /*1910*/  IADD3 R2, PT, PT, -R2, RZ, RZ ;  /* 0x000000ff02027210 */ /* 0x000fe20007ffe1ff */
[----:B------:R-:W-:Y:S01]  /*1920*/  @!P3 IMAD.MOV R13, RZ, RZ, -R13 ;  /* 0x000000ffff0db224 */ /* 0x000fe200078e0a0d */
[----:B------:R-:W-:Y:S01]  /*1930*/  ISETP.GT.U32.AND P2, PT, R6, R27, PT ;  /* 0x0000001b0600720c */ /* 0x000fe20003f44070 */
[----:B------:R-:W-:Y:S01]  /*1940*/  @!P6 IMAD.IADD R16, R16, 0x1, -R6 ;  /* 0x000000011010e824 */ /* 0x000fe200078e0a06 */
[----:B------:R-:W-:Y:S01]  /*1950*/  ISETP.GE.AND P6, PT, R18, RZ, PT ;  /* 0x000000ff1200720c */ /* 0x000fe20003fc6270 */
[----:B------:R-:W-:Y:S01]  /*1960*/  IMAD R29, R6, R2, R29 ;  /* 0x00000002061d7224 */ /* 0x000fe200078e021d */
[----:B------:R-:W-:Y:S01]  /*1970*/  IADD3 R18, PT, PT, R198, 0xe, RZ ;  /* 0x0000000ec6127810 */ /* 0x000fe20007ffe0ff */
[----:B------:R-:W-:Y:S01]  /*1980*/  IMAD.HI.U32 R2, R0, R31, RZ ;  /* 0x0000001f00027227 */ /* 0x000fe200078e00ff */
[----:B------:R-:W-:-:S02]  /*1990*/  ISETP.GT.U32.AND P3, PT, R6, R25, PT ;  /* 0x000000190600720c */ /* 0x000fc40003f64070 */
[----:B------:R-:W-:Y:S01]  /*19a0*/  IABS R37, R18 ;  /* 0x0000001200257213 */ /* 0x000fe20000000000 */
[----:B------:R-:W-:Y:S01]  /*19b0*/  @!P5 IMAD.IADD R21, R21, 0x1, -R6 ;  /* 0x000000011515d824 */ /* 0x000fe200078e0a06 */
[----:B------:R-:W-:Y:S01]  /*19c0*/  ISETP.GT.U32.AND P5, PT, R6, R29, PT ;  /* 0x0000001d0600720c */ /* 0x000fe20003fa4070 */
[----:B------:R-:W-:Y:S01]  /*19d0*/  @!P0 IMAD.MOV R14, RZ, RZ, -R14 ;  /* 0x000000ffff0e8224 */ /* 0x000fe200078e0a0e */
[----:B------:R-:W-:Y:S01]  /*19e0*/  IADD3 R2, PT, PT, -R2, RZ, RZ ;  /* 0x000000ff02027210 */ /* 0x000fe20007ffe1ff */
[----:B------:R-:W-:Y:S01]  /*19f0*/  @!P2 IMAD.IADD R27, R27, 0x1, -R6 ;  /* 0x000000011b1ba824 */ /* 0x000fe200078e0a06 */
[----:B------:R-:W-:Y:S01]  /*1a00*/  ISETP.GE.AND P2, PT, R17, RZ, PT ;  /* 0x000000ff1100720c */ /* 0x000fe20003f46270 */
[----:B------:R-:W-:Y:S01]  /*1a10*/  IMAD.HI.U32 R3, R0, R33, RZ ;  /* 0x0000002100037227 */ /* 0x000fe200078e00ff */
[----:B------:R-:W-:Y:S02]  /*1a20*/  IABS R133, R160 ;  /* 0x000000a000857213 */ /* 0x000fe40000000000 */
[C---:B------:R-:W-:Y:S01]  /*1a30*/  ISETP.GT.U32.AND P0, PT, R6.reuse, R27, PT ;  /* 0x0000001b0600720c */ /* 0x040fe20003f04070 */
[----:B------:R-:W-:-:S02]  /*1a40*/  IMAD R31, R6, R2, R31 ;  /* 0x00000002061f7224 */ /* 0x000fc400078e021f */
[----:B------:R-:W-:-:S04]  /*1a50*/  IMAD.HI.U32 R2, R0, R37, RZ ;  /* 0x0000002500027227 */ /* 0x000fc800078e00ff */
[--C-:B------:R-:W-:Y:S01]  /*1a60*/  @!P5 IMAD.IADD R29, R29, 0x1, -R6.reuse ;  /* 0x000000011d1dd824 */ /* 0x100fe200078e0a06 */
[----:B------:R-:W-:Y:S01]  /*1a70*/  IADD3 R2, PT, PT, -R2, RZ, RZ ;  /* 0x000000ff02027210 */ /* 0x000fe20007ffe1ff */
[----:B------:R-:W-:Y:S02]  /*1a80*/  IMAD.MOV R3, RZ, RZ, -R3 ;  /* 0x000000ffff037224 */ /* 0x000fe400078e0a03 */
[----:B------:R-:W-:Y:S01]  /*1a90*/  @!P3 IMAD.IADD R25, R25, 0x1, -R6 ;  /* 0x000000011919b824 */ /* 0x000fe200078e0a06 */
[C---:B------:R-:W-:Y:S01]  /*1aa0*/  ISETP.GT.U32.AND P5, PT, R6.reuse, R29, PT ;  /* 0x0000001d0600720c */ /* 0x040fe20003fa4070 */
[C---:B------:R-:W-:Y:S01]  /*1ab0*/  IMAD R37, R6.reuse, R2, R37 ;  /* 0x0000000206257224 */ /* 0x040fe200078e0225 */
[----:B------:R-:W-:Y:S01]  /*1ac0*/  ISETP.GE.AND P3, PT, R15, RZ, PT ;  /* 0x000000ff0f00720c */ /* 0x000fe20003f66270 */
[C---:B------:R-:W-:Y:S01]  /*1ad0*/  IMAD R33, R6.reuse, R3, R33 ;  /* 0x0000000306217224 */ /* 0x040fe200078e0221 */
[----:B------:R-:W-:Y:S01]  /*1ae0*/  @!P6 IADD3 R25, PT, PT, -R25, RZ, RZ ;  /* 0x000000ff1919e210 */ /* 0x000fe20007ffe1ff */
[----:B------:R-:W-:Y:S01]  /*1af0*/  @!P4 IMAD.MOV R16, RZ, RZ, -R16 ;  /* 0x000000ffff10c224 */ /* 0x000fe200078e0a10 */
[----:B------:R-:W-:Y:S01]  /*1b00*/  ISETP.GT.U32.AND P4, PT, R6, R31, PT ;  /* 0x0000001f0600720c */ /* 0x000fe20003f84070 */
[----:B------:R-:W-:Y:S01]  /*1b10*/  @!P0 IMAD.IADD R27, R27, 0x1, -R6 ;  /* 0x000000011b1b8824 */ /* 0x000fe200078e0a06 */
[----:B------:R-:W-:Y:S01]  /*1b20*/  ISETP.GE.AND P0, PT, R20, RZ, PT ;  /* 0x000000ff1400720c */ /* 0x000fe20003f06270 */
[----:B------:R-:W-:Y:S01]  /*1b30*/  VIADD R20, R198, 0x10 ;  /* 0x00000010c6147836 */ /* 0x000fe20000000000 */
[----:B------:R-:W-:Y:S01]  /*1b40*/  IABS R15, R22 ;  /* 0x00000016000f7213 */ /* 0x000fe20000000000 */
[----:B------:R-:W-:Y:S01]  /*1b50*/  @!P1 IMAD.MOV R21, RZ, RZ, -R21 ;  /* 0x000000ffff159224 */ /* 0x000fe200078e0a15 */
[----:B------:R-:W-:Y:S01]  /*1b60*/  ISETP.GT.U32.AND P6, PT, R6, R33, PT ;  /* 0x000000210600720c */ /* 0x000fe20003fc4070 */
[----:B------:R-:W-:Y:S01]  /*1b70*/  VIADD R156, R198, 0x6d ;  /* 0x0000006dc69c7836 */ /* 0x000fe20000000000 */
[----:B------:R-:W-:Y:S01]  /*1b80*/  @!P5 IADD3 R29, PT, PT, R29, -R6, RZ ;  /* 0x800000061d1dd210 */ /* 0x000fe20007ffe0ff */
[----:B------:R-:W-:Y:S01]  /*1b90*/  IMAD.HI.U32 R2, R0, R15, RZ ;  /* 0x0000000f00027227 */ /* 0x000fe200078e00ff */
[----:B------:R-:W-:-:S02]  /*1ba0*/  ISETP.GT.U32.AND P5, PT, R6, R37, PT ;  /* 0x000000250600720c */ /* 0x000fc40003fa4070 */
[----:B------:R-:W-:Y:S01]  /*1bb0*/  IABS R17, R20 ;  /* 0x0000001400117213 */ /* 0x000fe20000000000 */
[----:B------:R-:W-:Y:S01]  /*1bc0*/  IMAD.MOV R3, RZ, RZ, -R2 ;  /* 0x000000ffff037224 */ /* 0x000fe200078e0a02 */
[----:B------:R-:W-:Y:S01]  /*1bd0*/  ISETP.GE.AND P1, PT, R19, RZ, PT ;  /* 0x000000ff1300720c */ /* 0x000fe20003f26270 */
[----:B------:R-:W-:Y:S01]  /*1be0*/  @!P4 IMAD.IADD R31, R31, 0x1, -R6 ;  /* 0x000000011f1fc824 */ /* 0x000fe200078e0a06 */
[----:B------:R-:W-:Y:S01]  /*1bf0*/  ISETP.GE.AND P4, PT, R18, RZ, PT ;  /* 0x000000ff1200720c */ /* 0x000fe20003f86270 */
[----:B------:R-:W-:Y:S01]  /*1c00*/  IMAD.HI.U32 R2, R0, R17, RZ ;  /* 0x0000001100027227 */ /* 0x000fe200078e00ff */
[----:B------:R-:W-:Y:S02]  /*1c10*/  @!P2 IADD3 R29, PT, PT, -R29, RZ, RZ ;  /* 0x000000ff1d1da210 */ /* 0x000fe40007ffe1ff */
[----:B------:R-:W-:Y:S01]  /*1c20*/  @!P6 IADD3 R33, PT, PT, R33, -R6, RZ ;  /* 0x800000062121e210 */ /* 0x000fe20007ffe0ff */
[----:B------:R-:W-:Y:S01]  /*1c30*/  IMAD.MOV R2, RZ, RZ, -R2 ;  /* 0x000000ffff027224 */ /* 0x000fe200078e0a02 */
[----:B------:R-:W-:Y:S01]  /*1c40*/  ISETP.GT.U32.AND P6, PT, R6, R31, PT ;  /* 0x0000001f0600720c */ /* 0x000fe20003fc4070 */
[----:B------:R-:W-:-:S02]  /*1c50*/  @!P5 IMAD.IADD R37, R37, 0x1, -R6 ;  /* 0x000000012525d824 */ /* 0x000fc400078e0a06 */
[----:B------:R-:W-:Y:S01]  /*1c60*/  @!P3 IMAD.MOV R27, RZ, RZ, -R27 ;  /* 0x000000ffff1bb224 */ /* 0x000fe200078e0a1b */
[C---:B------:R-:W-:Y:S01]  /*1c70*/  ISETP.GT.U32.AND P3, PT, R6.reuse, R33, PT ;  /* 0x000000210600720c */ /* 0x040fe20003f64070 */
[C---:B------:R-:W-:Y:S01]  /*1c80*/  IMAD R17, R6.reuse, R2, R17 ;  /* 0x0000000206117224 */ /* 0x040fe200078e0211 */
[----:B------:R-:W-:Y:S01]  /*1c90*/  ISETP.GT.U32.AND P5, PT, R6, R37, PT ;  /* 0x000000250600720c */ /* 0x000fe20003fa4070 */
[----:B------:R-:W-:Y:S02]  /*1ca0*/  VIADD R18, R198, 0x11 ;  /* 0x00000011c6127836 */ /* 0x000fe40000000000 */
[----:B------:R-:W-:Y:S02]  /*1cb0*/  IMAD R15, R6, R3, R15 ;  /* 0x00000003060f7224 */ /* 0x000fe400078e020f */
[----:B------:R-:W-:Y:S01]  /*1cc0*/  IMAD.HI.U32 R3, R0, R23, RZ ;  /* 0x0000001700037227 */ /* 0x000fe200078e00ff */
[----:B------:R-:W-:Y:S02]  /*1cd0*/  IABS R19, R18 ;  /* 0x0000001200137213 */ /* 0x000fe40000000000 */
[-C--:B------:R-:W-:Y:S01]  /*1ce0*/  @!P6 IADD3 R31, PT, PT, R31, -R6.reuse, RZ ;  /* 0x800000061f1fe210 */ /* 0x080fe20007ffe0ff */
[----:B------:R-:W-:Y:S01]  /*1cf0*/  IMAD.MOV R3, RZ, RZ, -R3 ;  /* 0x000000ffff037224 */ /* 0x000fe200078e0a03 */
[----:B------:R-:W-:Y:S01]  /*1d00*/  ISETP.GT.U32.AND P6, PT, R6, R15, PT ;  /* 0x0000000f0600720c */ /* 0x000fe20003fc4070 */
[----:B------:R-:W-:Y:S01]  /*1d10*/  @!P3 IMAD.IADD R33, R33, 0x1, -R6 ;  /* 0x000000012121b824 */ /* 0x000fe200078e0a06 */
[----:B------:R-:W-:Y:S01]  /*1d20*/  ISETP.GE.AND P3, PT, R22, RZ, PT ;  /* 0x000000ff1600720c */ /* 0x000fe20003f66270 */
[----:B------:R-:W-:Y:S01]  /*1d30*/  VIADD R22, R198, 0x13 ;  /* 0x00000013c6167836 */ /* 0x000fe20000000000 */
[----:B------:R-:W-:Y:S01]  /*1d40*/  @!P5 IADD3 R37, PT, PT, R37, -R6, RZ ;  /* 0x800000062525d210 */ /* 0x000fe20007ffe0ff */
[----:B------:R-:W-:Y:S01]  /*1d50*/  IMAD.HI.U32 R2, R0, R19, RZ ;  /* 0x0000001300027227 */ /* 0x000fe200078e00ff */
[----:B------:R-:W-:-:S02]  /*1d60*/  ISETP.GT.U32.AND P5, PT, R6, R17, PT ;  /* 0x000000110600720c */ /* 0x000fc40003fa4070 */
[----:B------:R-:W-:Y:S01]  /*1d70*/  IABS R35, R22 ;  /* 0x0000001600237213 */ /* 0x000fe20000000000 */
[----:B------:R-:W-:Y:S01]  /*1d80*/  IMAD.MOV R2, RZ, RZ, -R2 ;  /* 0x000000ffff027224 */ /* 0x000fe200078e0a02 */
[----:B------:R-:W-:Y:S01]  /*1d90*/  @!P0 IADD3 R33, PT, PT, -R33, RZ, RZ ;  /* 0x000000ff21218210 */ /* 0x000fe20007ffe1ff */
[----:B------:R-:W-:Y:S01]  /*1da0*/  @!P1 IMAD.MOV R31, RZ, RZ, -R31 ;  /* 0x000000ffff1f9224 */ /* 0x000fe200078e0a1f */
[----:B------:R-:W-:Y:S01]  /*1db0*/  ISETP.GE.AND P0, PT, R18, RZ, PT ;  /* 0x000000ff1200720c */ /* 0x000fe20003f06270 */
[----:B------:R-:W-:Y:S01]  /*1dc0*/  IMAD R19, R6, R2, R19 ;  /* 0x0000000206137224 */ /* 0x000fe200078e0213 */
[----:B------:R-:W-:Y:S01]  /*1dd0*/  @!P6 IADD3 R15, PT, PT, R15, -R6, RZ ;  /* 0x800000060f0fe210 */ /* 0x000fe20007ffe0ff */
[----:B------:R-:W-:Y:S01]  /*1de0*/  IMAD.HI.U32 R2, R0, R35, RZ ;  /* 0x0000002300027227 */ /* 0x000fe200078e00ff */
[----:B------:R-:W-:Y:S02]  /*1df0*/  ISETP.GE.AND P6, PT, R20, RZ, PT ;  /* 0x000000ff1400720c */ /* 0x000fe40003fc6270 */
[C---:B------:R-:W-:Y:S01]  /*1e00*/  ISETP.GT.U32.AND P1, PT, R6.reuse, R19, PT ;  /* 0x000000130600720c */ /* 0x040fe20003f24070 */
[----:B------:R-:W-:Y:S01]  /*1e10*/  @!P5 IMAD.IADD R17, R17, 0x1, -R6 ;  /* 0x000000011111d824 */ /* 0x000fe200078e0a06 */
[----:B------:R-:W-:Y:S01]  /*1e20*/  ISETP.GT.U32.AND P5, PT, R6, R15, PT ;  /* 0x0000000f0600720c */ /* 0x000fe20003fa4070 */
[----:B------:R-:W-:-:S02]  /*1e30*/  IMAD.MOV R2, RZ, RZ, -R2 ;  /* 0x000000ffff027224 */ /* 0x000fc400078e0a02 */
[C---:B------:R-:W-:Y:S01]  /*1e40*/  IMAD R20, R6.reuse, R3, R23 ;  /* 0x0000000306147224 */ /* 0x040fe200078e0217 */
[C---:B------:R-:W-:Y:S01]  /*1e50*/  ISETP.GT.U32.AND P2, PT, R6.reuse, R17, PT ;  /* 0x000000110600720c */ /* 0x040fe20003f44070 */
[C---:B------:R-:W-:Y:S01]  /*1e60*/  IMAD R18, R6.reuse, R2, R35 ;  /* 0x0000000206127224 */ /* 0x040fe200078e0223 */
[----:B------:R-:W-:Y:S01]  /*1e70*/  IABS R23, R26 ;  /* 0x0000001a00177213 */ /* 0x000fe20000000000 */
[----:B------:R-:W-:Y:S01]  /*1e80*/  @!P4 IMAD.MOV R37, RZ, RZ, -R37 ;  /* 0x000000ffff25c224 */ /* 0x000fe200078e0a25 */
[----:B------:R-:W-:Y:S01]  /*1e90*/  ISETP.GT.U32.AND P4, PT, R6, R20, PT ;  /* 0x000000140600720c */ /* 0x000fe20003f84070 */
[----:B------:R-:W-:Y:S01]  /*1ea0*/  VIADD R145, R198, 0x6c ;  /* 0x0000006cc6917836 */ /* 0x000fe20000000000 */
[----:B------:R-:W-:Y:S01]  /*1eb0*/  IABS R35, R28 ;  /* 0x0000001c00237213 */ /* 0x000fe20000000000 */
[----:B------:R-:W-:-:S04]  /*1ec0*/  IMAD.HI.U32 R2, R0, R23, RZ ;  /* 0x0000001700027227 */ /* 0x000fc800078e00ff */
[--C-:B------:R-:W-:Y:S01]  /*1ed0*/  @!P5 IMAD.IADD R15, R15, 0x1, -R6.reuse ;  /* 0x000000010f0fd824 */ /* 0x100fe200078e0a06 */
[----:B------:R-:W-:Y:S01]  /*1ee0*/  ISETP.GE.AND P5, PT, R24, RZ, PT ;  /* 0x000000ff1800720c */ /* 0x000fe20003fa6270 */
[----:B------:R-:W-:Y:S01]  /*1ef0*/  @!P2 IMAD.IADD R17, R17, 0x1, -R6 ;  /* 0x000000011111a824 */ /* 0x000fe200078e0a06 */
[----:B------:R-:W-:Y:S01]  /*1f00*/  ISETP.GT.U32.AND P2, PT, R6, R18, PT ;  /* 0x000000120600720c */ /* 0x000fe20003f44070 */
[----:B------:R-:W-:Y:S01]  /*1f10*/  IMAD.MOV R2, RZ, RZ, -R2 ;  /* 0x000000ffff027224 */ /* 0x000fe200078e0a02 */
[----:B------:R-:W-:Y:S01]  /*1f20*/  IADD3 R24, PT, PT, R198, 0x15, RZ ;  /* 0x00000015c6187810 */ /* 0x000fe20007ffe0ff */
[--C-:B------:R-:W-:Y:S01]  /*1f30*/  @!P1 IMAD.IADD R19, R19, 0x1, -R6.reuse ;  /* 0x0000000113139824 */ /* 0x100fe200078e0a06 */
[----:B------:R-:W-:Y:S01]  /*1f40*/  @!P3 IADD3 R15, PT, PT, -R15, RZ, RZ ;  /* 0x000000ff0f0fb210 */ /* 0x000fe20007ffe1ff */
[----:B------:R-:W-:Y:S01]  /*1f50*/  IMAD R23, R6, R2, R23 ;  /* 0x0000000206177224 */ /* 0x000fe200078e0217 */
[----:B------:R-:W-:Y:S01]  /*1f60*/  IABS R3, R24 ;  /* 0x0000001800037213 */ /* 0x000fe20000000000 */
[----:B------:R-:W-:Y:S01]  /*1f70*/  @!P4 IMAD.IADD R20, R20, 0x1, -R6 ;  /* 0x000000011414c824 */ /* 0x000fe200078e0a06 */
[----:B------:R-:W-:Y:S01]  /*1f80*/  ISETP.GT.U32.AND P3, PT, R6, R19, PT ;  /* 0x000000130600720c */ /* 0x000fe20003f64070 */
[----:B------:R-:W-:Y:S01]  /*1f90*/  @!P6 IMAD.MOV R17, RZ, RZ, -R17 ;  /* 0x000000ffff11e224 */ /* 0x000fe200078e0a11 */
[----:B------:R-:W-:Y:S01]  /*1fa0*/  ISETP.GE.AND P1, PT, R22, RZ, PT ;  /* 0x000000ff1600720c */ /* 0x000fe20003f26270 */
[----:B------:R-:W-:Y:S01]  /*1fb0*/  IMAD.HI.U32 R2, R0, R3, RZ ;  /* 0x0000000300027227 */ /* 0x000fe200078e00ff */
[----:B------:R-:W-:-:S02]  /*1fc0*/  ISETP.GT.U32.AND P4, PT, R6, R20, PT ;  /* 0x000000140600720c */ /* 0x000fc40003f84070 */
[----:B------:R-:W-:Y:S01]  /*1fd0*/  ISETP.GE.AND P6, PT, R26, RZ, PT ;  /* 0x000000ff1a00720c */ /* 0x000fe20003fc6270 */
[--C-:B------:R-:W-:Y:S01]  /*1fe0*/  @!P2 IMAD.IADD R18, R18, 0x1, -R6.reuse ;  /* 0x000000011212a824 */ /* 0x100fe200078e0a06 */
[----:B------:R-:W-:Y:S01]  /*1ff0*/  IADD3 R2, PT, PT, -R2, RZ, RZ ;  /* 0x000000ff02027210 */ /* 0x000fe20007ffe1ff */
[C---:B------:R-:W-:Y:S01]  /*2000*/  VIADD R151, R198.reuse, 0x6e ;  /* 0x0000006ec6977836 */ /* 0x040fe20000000000 */
[C---:B------:R-:W-:Y:S01]  /*2010*/  IADD3 R26, PT, PT, R198.reuse, 0x17, RZ ;  /* 0x00000017c61a7810 */ /* 0x040fe20007ffe0ff */
[----:B------:R-:W-:Y:S01]  /*2020*/  VIADD R146, R198, 0x71 ;  /* 0x00000071c6927836 */ /* 0x000fe20000000000 */
[C---:B------:R-:W-:Y:S01]  /*2030*/  ISETP.GT.U32.AND P2, PT, R6.reuse, R18, PT ;  /* 0x000000120600720c */ /* 0x040fe20003f44070 */
[C---:B------:R-:W-:Y:S01]  /*2040*/  IMAD R22, R6.reuse, R2, R3 ;  /* 0x0000000206167224 */ /* 0x040fe200078e0203 */
[----:B------:R-:W-:Y:S01]  /*2050*/  IABS R39, R26 ;  /* 0x0000001a00277213 */ /* 0x000fe20000000000 */
[----:B------:R-:W-:Y:S01]  /*2060*/  @!P3 IMAD.IADD R19, R19, 0x1, -R6 ;  /* 0x000000011313b824 */ /* 0x000fe200078e0a06 */
[----:B------:R-:W-:Y:S01]  /*2070*/  ISETP.GT.U32.AND P3, PT, R6, R23, PT ;  /* 0x000000170600720c */ /* 0x000fe20003f64070 */
[----:B------:R-:W-:Y:S01]  /*2080*/  IMAD.HI.U32 R2, R0, R35, RZ ;  /* 0x0000002300027227 */ /* 0x000fe200078e00ff */
[----:B------:R-:W-:-:S02]  /*2090*/  IABS R3, R30 ;  /* 0x0000001e00037213 */ /* 0x000fc40000000000 */
[----:B------:R-:W-:Y:S01]  /*20a0*/  IABS R67, R146 ;  /* 0x0000009200437213 */ /* 0x000fe20000000000 */
[--C-:B------:R-:W-:Y:S01]  /*20b0*/  @!P4 IMAD.IADD R20, R20, 0x1, -R6.reuse ;  /* 0x000000011414c824 */ /* 0x100fe200078e0a06 */
[----:B------:R-:W-:Y:S01]  /*20c0*/  IADD3 R2, PT, PT, -R2, RZ, RZ ;  /* 0x000000ff02027210 */ /* 0x000fe20007ffe1ff */
[----:B------:R-:W-:Y:S01]  /*20d0*/  @!P0 IMAD.MOV R19, RZ, RZ, -R19 ;  /* 0x000000ffff138224 */ /* 0x000fe200078e0a13 */
[----:B------:R-:W-:Y:S01]  /*20e0*/  ISETP.GE.AND P4, PT, R24, RZ, PT ;  /* 0x000000ff1800720c */ /* 0x000fe20003f86270 */
[--C-:B------:R-:W-:Y:S01]  /*20f0*/  @!P2 IMAD.IADD R18, R18, 0x1, -R6.reuse ;  /* 0x000000011212a824 */ /* 0x100fe200078e0a06 */
[C---:B------:R-:W-:Y:S01]  /*2100*/  ISETP.GT.U32.AND P2, PT, R6.reuse, R22, PT ;  /* 0x000000160600720c */ /* 0x040fe20003f44070 */
[----:B------:R-:W-:Y:S01]  /*2110*/  IMAD R24, R6, R2, R35 ;  /* 0x0000000206187224 */ /* 0x000fe200078e0223 */
[----:B------:R-:W-:Y:S01]  /*2120*/  MOV R35, R3 ;  /* 0x0000000300237202 */ /* 0x000fe20000000f00 */
[----:B------:R-:W-:Y:S01]  /*2130*/  @!P3 IMAD.IADD R23, R23, 0x1, -R6 ;  /* 0x000000011717b824 */ /* 0x000fe200078e0a06 */
[----:B------:R-:W-:Y:S01]  /*2140*/  @!P1 IADD3 R18, PT, PT, -R18, RZ, RZ ;  /* 0x000000ff12129210 */ /* 0x000fe20007ffe1ff */
[----:B------:R-:W-:Y:S01]  /*2150*/  IMAD.HI.U32 R2, R0, R39, RZ ;  /* 0x0000002700027227 */ /* 0x000fe200078e00ff */
[----:B------:R-:W-:-:S02]  /*2160*/  ISETP.GE.AND P1, PT, R26, RZ, PT ;  /* 0x000000ff1a00720c */ /* 0x000fc40003f26270 */
[----:B------:R-:W-:Y:S01]  /*2170*/  ISETP.GT.U32.AND P0, PT, R6, R23, PT ;  /* 0x000000170600720c */ /* 0x000fe20003f04070 */
[----:B------:R-:W-:Y:S01]  /*2180*/  IMAD.MOV R2, RZ, RZ, -R2 ;  /* 0x000000ffff027224 */ /* 0x000fe200078e0a02 */
[----:B------:R-:W-:Y:S01]  /*2190*/  ISETP.GE.AND P3, PT, R28, RZ, PT ;  /* 0x000000ff1c00720c */ /* 0x000fe20003f66270 */
[----:B------:R-:W-:-:S04]  /*21a0*/  IMAD.HI.U32 R3, R0, R35, RZ ;  /* 0x0000002300037227 */ /* 0x000fc800078e00ff */
[----:B------:R-:W-:Y:S02]  /*21b0*/  @!P2 IMAD.IADD R22, R22, 0x1, -R6 ;  /* 0x000000011616a824 */ /* 0x000fe400078e0a06 */
[C---:B------:R-:W-:Y:S02]  /*21c0*/  IMAD R26, R6.reuse, R2, R39 ;  /* 0x00000002061a7224 */ /* 0x040fe400078e0227 */
[----:B------:R-:W-:Y:S01]  /*21d0*/  @!P5 IMAD.MOV R20, RZ, RZ, -R20 ;  /* 0x000000ffff14d224 */ /* 0x000fe200078e0a14 */
[C---:B------:R-:W-:Y:S01]  /*21e0*/  ISETP.GT.U32.AND P2, PT, R6.reuse, R22, PT ;  /* 0x000000160600720c */ /* 0x040fe20003f44070 */
[----:B------:R-:W-:Y:S01]  /*21f0*/  IMAD.MOV R3, RZ, RZ, -R3 ;  /* 0x000000ffff037224 */ /* 0x000fe200078e0a03 */
[----:B------:R-:W-:Y:S01]  /*2200*/  ISETP.GT.U32.AND P5, PT, R6, R24, PT ;  /* 0x000000180600720c */ /* 0x000fe20003fa4070 */
[----:B------:R-:W-:Y:S01]  /*2210*/  VIADD R152, R198, 0x70 ;  /* 0x00000070c6987836 */ /* 0x000fe20000000000 */
[----:B------:R-:W-:Y:S01]  /*2220*/  @!P0 IADD3 R23, PT, PT, R23, -R6, RZ ;  /* 0x8000000617178210 */ /* 0x000fe20007ffe0ff */
[----:B------:R-:W-:Y:S01]  /*2230*/  IMAD R28, R6, R3, R35 ;  /* 0x00000003061c7224 */ /* 0x000fe200078e0223 */
[----:B------:R-:W-:Y:S01]  /*2240*/  ISETP.GE.AND P0, PT, R30, RZ, PT ;  /* 0x000000ff1e00720c */ /* 0x000fe20003f06270 */
[C---:B------:R-:W-:Y:S01]  /*2250*/  VIADD R30, R198.reuse, 0x19 ;  /* 0x00000019c61e7836 */ /* 0x040fe20000000000 */
[----:B------:R-:W-:Y:S01]  /*2260*/  @!P6 IADD3 R23, PT, PT, -R23, RZ, RZ ;  /* 0x000000ff1717e210 */ /* 0x000fe20007ffe1ff */
[----:B------:R-:W-:Y:S01]  /*2270*/  VIADD R3, R198, 0x1a ;  /* 0x0000001ac6037836 */ /* 0x000fe20000000000 */
[----:B------:R-:W-:Y:S01]  /*2280*/  ISETP.GT.U32.AND P6, PT, R6, R28, PT ;  /* 0x0000001c0600720c */ /* 0x000fe20003fc4070 */
[C---:B------:R-:W-:Y:S01]  /*2290*/  VIADD R158, R198.reuse, 0x73 ;  /* 0x00000073c69e7836 */ /* 0x040fe20000000000 */
[----:B------:R-:W-:Y:S01]  /*22a0*/  IABS R35, R30 ;  /* 0x0000001e00237213 */ /* 0x000fe20000000000 */
[----:B------:R-:W-:Y:S01]  /*22b0*/  VIADD R140, R198, 0x72 ;  /* 0x00000072c68c7836 */ /* 0x000fe20000000000 */
[----:B------:R-:W-:Y:S01]  /*22c0*/  @!P2 IADD3 R22, PT, PT, R22, -R6, RZ ;  /* 0x800000061616a210 */ /* 0x000fe20007ffe0ff */
[----:B------:R-:W-:Y:S01]  /*22d0*/  @!P5 IMAD.IADD R24, R24, 0x1, -R6 ;  /* 0x000000011818d824 */ /* 0x000fe200078e0a06 */
[----:B------:R-:W-:Y:S01]  /*22e0*/  ISETP.GT.U32.AND P2, PT, R6, R26, PT ;  /* 0x0000001a0600720c */ /* 0x000fe20003f44070 */
[----:B------:R-:W-:Y:S01]  /*22f0*/  IMAD.HI.U32 R2, R0, R35, RZ ;  /* 0x0000002300027227 */ /* 0x000fe200078e00ff */
[----:B------:R-:W-:-:S02]  /*2300*/  IABS R39, R3 ;  /* 0x0000000300277213 */ /* 0x000fc40000000000 */
[----:B------:R-:W-:Y:S01]  /*2310*/  ISETP.GT.U32.AND P5, PT, R6, R24, PT ;  /* 0x000000180600720c */ /* 0x000fe20003fa4070 */
[----:B------:R-:W-:Y:S01]  /*2320*/  @!P4 IMAD.MOV R22, RZ, RZ, -R22 ;  /* 0x000000ffff16c224 */ /* 0x000fe200078e0a16 */
[----:B------:R-:W-:Y:S01]  /*2330*/  ISETP.GE.AND P4, PT, R30, RZ, PT ;  /* 0x000000ff1e00720c */ /* 0x000fe20003f86270 */
[--C-:B------:R-:W-:Y:S01]  /*2340*/  @!P6 IMAD.IADD R28, R28, 0x1, -R6.reuse ;  /* 0x000000011c1ce824 */ /* 0x100fe200078e0a06 */
[----:B------:R-:W-:Y:S01]  /*2350*/  IADD3 R30, PT, PT, -R2, RZ, RZ ;  /* 0x000000ff021e7210 */ /* 0x000fe20007ffe1ff */
[----:B------:R-:W-:Y:S01]  /*2360*/  IMAD.HI.U32 R2, R0, R39, RZ ;  /* 0x0000002700027227 */ /* 0x000fe200078e00ff */
[----:B------:R-:W-:Y:S02]  /*2370*/  IABS R71, R152 ;  /* 0x0000009800477213 */ /* 0x000fe40000000000 */
[----:B------:R-:W-:Y:S01]  /*2380*/  ISETP.GT.U32.AND P6, PT, R6, R28, PT ;  /* 0x0000001c0600720c */ /* 0x000fe20003fc4070 */
[--C-:B------:R-:W-:Y:S01]  /*2390*/  @!P2 IMAD.IADD R26, R26, 0x1, -R6.reuse ;  /* 0x000000011a1aa824 */ /* 0x100fe200078e0a06 */
[----:B------:R-:W-:Y:S01]  /*23a0*/  IADD3 R2, PT, PT, -R2, RZ, RZ ;  /* 0x000000ff02027210 */ /* 0x000fe20007ffe1ff */
[----:B------:R-:W-:Y:S01]  /*23b0*/  IMAD R30, R6, R30, R35 ;  /* 0x0000001e061e7224 */ /* 0x000fe200078e0223 */
[----:B------:R-:W-:Y:S01]  /*23c0*/  IABS R69, R140 ;  /* 0x0000008c00457213 */ /* 0x000fe20000000000 */
[----:B------:R-:W-:Y:S01]  /*23d0*/  @!P5 IMAD.IADD R24, R24, 0x1, -R6 ;  /* 0x000000011818d824 */ /* 0x000fe200078e0a06 */
[C---:B------:R-:W-:Y:S01]  /*23e0*/  ISETP.GT.U32.AND P2, PT, R6.reuse, R26, PT ;  /* 0x0000001a0600720c */ /* 0x040fe20003f44070 */
[----:B------:R-:W-:Y:S01]  /*23f0*/  IMAD R35, R6, R2, R39 ;  /* 0x0000000206237224 */ /* 0x000fe200078e0227 */
[----:B------:R-:W-:Y:S01]  /*2400*/  ISETP.GE.AND P5, PT, R3, RZ, PT ;  /* 0x000000ff0300720c */ /* 0x000fe20003fa6270 */
[----:B------:R-:W-:-:S04]  /*2410*/  IMAD.HI.U32 R3, R0, R41, RZ ;  /* 0x0000002900037227 */ /* 0x000fc800078e00ff */
[----:B------:R-:W-:Y:S01]  /*2420*/  IMAD.MOV R3, RZ, RZ, -R3 ;  /* 0x000000ffff037224 */ /* 0x000fe200078e0a03 */
[-C--:B------:R-:W-:Y:S01]  /*2430*/  @!P6 IADD3 R28, PT, PT, R28, -R6.reuse, RZ ;  /* 0x800000061c1ce210 */ /* 0x080fe20007ffe0ff */
[----:B------:R-:W-:Y:S01]  /*2440*/  @!P3 IMAD.MOV R24, RZ, RZ, -R24 ;  /* 0x000000ffff18b224 */ /* 0x000fe200078e0a18 */
[----:B------:R-:W-:Y:S01]  /*2450*/  ISETP.GE.AND P3, PT, R32, RZ, PT ;  /* 0x000000ff2000720c */ /* 0x000fe20003f66270 */
[----:B------:R-:W-:Y:S01]  /*2460*/  IMAD R32, R6, R3, R41 ;  /* 0x0000000306207224 */ /* 0x000fe200078e0229 */
[----:B------:R-:W-:Y:S01]  /*2470*/  @!P0 IADD3 R28, PT, PT, -R28, RZ, RZ ;  /* 0x000000ff1c1c8210 */ /* 0x000fe20007ffe1ff */
[----:B------:R-:W-:Y:S01]  /*2480*/  VIADD R2, R198, 0x1c ;  /* 0x0000001cc6027836 */ /* 0x000fe20000000000 */
[----:B------:R-:W-:Y:S01]  /*2490*/  @!P2 IADD3 R26, PT, PT, R26, -R6, RZ ;  /* 0x800000061a1aa210 */ /* 0x000fe20007ffe0ff */
[----:B------:R-:W-:Y:S01]  /*24a0*/  VIADD R153, R198, 0x74 ;  /* 0x00000074c6997836 */ /* 0x000fe20000000000 */
[----:B------:R-:W-:Y:S01]  /*24b0*/  ISETP.GT.U32.AND P2, PT, R6, R30, PT ;  /* 0x0000001e0600720c */ /* 0x000fe20003f44070 */
[----:B------:R-:W-:Y:S01]  /*24c0*/  VIADD R142, R198, 0x76 ;  /* 0x00000076c68e7836 */ /* 0x000fe20000000000 */
[C---:B------:R-:W-:Y:S01]  /*24d0*/  ISETP.GT.U32.AND P0, PT, R6.reuse, R32, PT ;  /* 0x000000200600720c */ /* 0x040fe20003f04070 */
[----:B------:R-:W-:Y:S01]  /*24e0*/  @!P1 IMAD.MOV R26, RZ, RZ, -R26 ;  /* 0x000000ffff1a9224 */ /* 0x000fe200078e0a1a */
[----:B------:R-:W-:Y:S01]  /*24f0*/  ISETP.GT.U32.AND P1, PT, R6, R35, PT ;  /* 0x000000230600720c */ /* 0x000fe20003f24070 */
[C---:B------:R-:W-:Y:S01]  /*2500*/  VIADD R159, R198.reuse, 0x77 ;  /* 0x00000077c69f7836 */ /* 0x040fe20000000000 */
[----:B------:R-:W-:Y:S01]  /*2510*/  IABS R41, R34 ;  /* 0x0000002200297213 */ /* 0x000fe20000000000 */
[C---:B------:R-:W-:Y:S01]  /*2520*/  VIADD R148, R198.reuse, 0x79 ;  /* 0x00000079c6947836 */ /* 0x040fe20000000000 */
[----:B------:R-:W-:Y:S01]  /*2530*/  IABS R39, R2 ;  /* 0x0000000200277213 */ /* 0x000fe20000000000 */
[----:B------:R-:W-:Y:S01]  /*2540*/  VIADD R155, R198, 0x7c ;  /* 0x0000007cc69b7836 */ /* 0x000fe20000000000 */
[----:B------:R-:W-:Y:S01]  /*2550*/  ISETP.GE.AND P6, PT, R2, RZ, PT ;  /* 0x000000ff0200720c */ /* 0x000fe20003fc6270 */
[----:B------:R-:W-:Y:S01]  /*2560*/  IMAD.HI.U32 R3, R0, R41, RZ ;  /* 0x0000002900037227 */ /* 0x000fe200078e00ff */
[----:B------:R-:W-:-:S02]  /*2570*/  IABS R77, R153 ;  /* 0x00000099004d7213 */ /* 0x000fc40000000000 */
[----:B------:R-:W-:Y:S01]  /*2580*/  IABS R97, R142 ;  /* 0x0000008e00617213 */ /* 0x000fe20000000000 */
[--C-:B------:R-:W-:Y:S01]  /*2590*/  @!P2 IMAD.IADD R30, R30, 0x1, -R6.reuse ;  /* 0x000000011e1ea824 */ /* 0x100fe200078e0a06 */
[----:B------:R-:W-:Y:S01]  /*25a0*/  @!P0 IADD3 R32, PT, PT, R32, -R6, RZ ;  /* 0x8000000620208210 */ /* 0x000fe20007ffe0ff */
[----:B------:R-:W-:Y:S01]  /*25b0*/  @!P1 IMAD.IADD R35, R35, 0x1, -R6 ;  /* 0x0000000123239824 */ /* 0x000fe200078e0a06 */
[----:B------:R-:W-:Y:S01]  /*25c0*/  IABS R101, R148 ;  /* 0x0000009400657213 */ /* 0x000fe20000000000 */
[----:B------:R-:W-:Y:S01]  /*25d0*/  IMAD.HI.U32 R2, R0, R39, RZ ;  /* 0x0000002700027227 */ /* 0x000fe200078e00ff */
[C---:B------:R-:W-:Y:S02]  /*25e0*/  ISETP.GT.U32.AND P2, PT, R6.reuse, R30, PT ;  /* 0x0000001e0600720c */ /* 0x040fe40003f44070 */
[C---:B------:R-:W-:Y:S01]  /*25f0*/  ISETP.GT.U32.AND P1, PT, R6.reuse, R35, PT ;  /* 0x000000230600720c */ /* 0x040fe20003f24070 */
[----:B------:R-:W-:Y:S01]  /*2600*/  IMAD.MOV R3, RZ, RZ, -R3 ;  /* 0x000000ffff037224 */ /* 0x000fe200078e0a03 */
[----:B------:R-:W-:Y:S01]  /*2610*/  ISETP.GT.U32.AND P0, PT, R6, R32, PT ;  /* 0x000000200600720c */ /* 0x000fe20003f04070 */
[----:B------:R-:W-:Y:S01]  /*2620*/  IMAD.MOV R36, RZ, RZ, -R2 ;  /* 0x000000ffff247224 */ /* 0x000fe200078e0a02 */
[----:B------:R-:W-:Y:S01]  /*2630*/  IABS R139, R155 ;  /* 0x0000009b008b7213 */ /* 0x000fe20000000000 */
[----:B------:R-:W-:-:S04]  /*2640*/  IMAD.HI.U32 R2, R0, R43, RZ ;  /* 0x0000002b00027227 */ /* 0x000fc800078e00ff */
[----:B------:R-:W-:Y:S02]  /*2650*/  IMAD R36, R6, R36, R39 ;  /* 0x0000002406247224 */ /* 0x000fe400078e0227 */
[----:B------:R-:W-:Y:S01]  /*2660*/  @!P2 IADD3 R30, PT, PT, R30, -R6, RZ ;  /* 0x800000061e1ea210 */ /* 0x000fe20007ffe0ff */
[----:B------:R-:W-:Y:S01]  /*2670*/  IMAD.MOV R2, RZ, RZ, -R2 ;  /* 0x000000ffff027224 */ /* 0x000fe200078e0a02 */
[----:B------:R-:W-:Y:S01]  /*2680*/  ISETP.GE.AND P2, PT, R34, RZ, PT ;  /* 0x000000ff2200720c */ /* 0x000fe20003f46270 */
[----:B------:R-:W-:Y:S02]  /*2690*/  IMAD R34, R6, R3, R41 ;  /* 0x0000000306227224 */ /* 0x000fe400078e0229 */
[----:B------:R-:W-:-:S04]  /*26a0*/  IMAD.HI.U32 R3, R0, R45, RZ ;  /* 0x0000002d00037227 */ /* 0x000fc800078e00ff */
[--C-:B------:R-:W-:Y:S01]  /*26b0*/  @!P1 IMAD.IADD R35, R35, 0x1, -R6.reuse ;  /* 0x0000000123239824 */ /* 0x100fe200078e0a06 */
[----:B------:R-:W-:Y:S01]  /*26c0*/  ISETP.GT.U32.AND P1, PT, R6, R36, PT ;  /* 0x000000240600720c */ /* 0x000fe20003f24070 */
[----:B------:R-:W-:Y:S02]  /*26d0*/  IMAD.MOV R3, RZ, RZ, -R3 ;  /* 0x000000ffff037224 */ /* 0x000fe400078e0a03 */
[----:B------:R-:W-:Y:S01]  /*26e0*/  @!P0 IMAD.IADD R32, R32, 0x1, -R6 ;  /* 0x0000000120208824 */ /* 0x000fe200078e0a06 */
[----:B------:R-:W-:Y:S01]  /*26f0*/  @!P5 IADD3 R35, PT, PT, -R35, RZ, RZ ;  /* 0x000000ff2323d210 */ /* 0x000fe20007ffe1ff */
[----:B------:R-:W-:Y:S01]  /*2700*/  VIADD R41, R198, 0x20 ;  /* 0x00000020c6297836 */ /* 0x000fe20000000000 */
[----:B------:R-:W-:Y:S01]  /*2710*/  ISETP.GE.AND P5, PT, R38, RZ, PT ;  /* 0x000000ff2600720c */ /* 0x000fe20003fa6270 */
[C---:B------:R-:W-:Y:S02]  /*2720*/  IMAD R38, R6.reuse, R3, R45 ;  /* 0x0000000306267224 */ /* 0x040fe400078e022d */
[----:B------:R-:W-:Y:S01]  /*2730*/  @!P4 IMAD.MOV R30, RZ, RZ, -R30 ;  /* 0x000000ffff1ec224 */ /* 0x000fe200078e0a1e */
[C---:B------:R-:W-:Y:S01]  /*2740*/  ISETP.GT.U32.AND P4, PT, R6.reuse, R34, PT ;  /* 0x000000220600720c */ /* 0x040fe20003f84070 */
[----:B------:R-:W-:Y:S01]  /*2750*/  @!P3 IMAD.MOV R32, RZ, RZ, -R32 ;  /* 0x000000ffff20b224 */ /* 0x000fe200078e0a20 */
[C---:B------:R-:W-:Y:S01]  /*2760*/  ISETP.GT.U32.AND P3, PT, R6.reuse, R38, PT ;  /* 0x000000260600720c */ /* 0x040fe20003f64070 */
[----:B------:R-:W-:Y:S01]  /*2770*/  IMAD R40, R6, R2, R43 ;  /* 0x0000000206287224 */ /* 0x000fe200078e022b */
[----:B------:R-:W-:Y:S01]  /*2780*/  IABS R3, R41 ;  /* 0x0000002900037213 */ /* 0x000fe20000000000 */
[----:B------:R-:W-:Y:S01]  /*2790*/  @!P1 IMAD.IADD R36, R36, 0x1, -R6 ;  /* 0x0000000124249824 */ /* 0x000fe200078e0a06 */
[C---:B------:R-:W-:Y:S01]  /*27a0*/  IADD3 R43, PT, PT, R198.reuse, 0x21, RZ ;  /* 0x00000021c62b7810 */ /* 0x040fe20007ffe0ff */
[----:B------:R-:W-:Y:S01]  /*27b0*/  VIADD R45, R198, 0x22 ;  /* 0x00000022c62d7836 */ /* 0x000fe20000000000 */
[----:B------:R-:W-:Y:S01]  /*27c0*/  ISETP.GT.U32.AND P0, PT, R6, R40, PT ;  /* 0x000000280600720c */ /* 0x000fe20003f04070 */
[----:B------:R-:W-:Y:S01]  /*27d0*/  IMAD.HI.U32 R2, R0, R3, RZ ;  /* 0x0000000300027227 */ /* 0x000fe200078e00ff */
[----:B------:R-:W-:-:S02]  /*27e0*/  ISETP.GT.U32.AND P1, PT, R6, R36, PT ;  /* 0x000000240600720c */ /* 0x000fc40003f24070 */
[----:B------:R-:W-:Y:S01]  /*27f0*/  IABS R39, R43 ;  /* 0x0000002b00277213 */ /* 0x000fe20000000000 */
[----:B------:R-:W-:Y:S01]  /*2800*/  IMAD.MOV R2, RZ, RZ, -R2 ;  /* 0x000000ffff027224 */ /* 0x000fe200078e0a02 */
[-C--:B------:R-:W-:Y:S01]  /*2810*/  @!P4 IADD3 R34, PT, PT, R34, -R6.reuse, RZ ;  /* 0x800000062222c210 */ /* 0x080fe20007ffe0ff */
[----:B------:R-:W-:Y:S01]  /*2820*/  VIADD R143, R198, 0x7a ;  /* 0x0000007ac68f7836 */ /* 0x000fe20000000000 */
[----:B------:R-:W-:Y:S01]  /*2830*/  @!P3 IADD3 R38, PT, PT, R38, -R6, RZ ;  /* 0x800000062626b210 */ /* 0x000fe20007ffe0ff */
[C---:B------:R-:W-:Y:S01]  /*2840*/  IMAD R44, R6.reuse, R2, R3 ;  /* 0x00000002062c7224 */ /* 0x040fe200078e0203 */
[----:B------:R-:W-:Y:S01]  /*2850*/  ISETP.GT.U32.AND P4, PT, R6, R34, PT ;  /* 0x000000220600720c */ /* 0x000fe20003f84070 */
[----:B------:R-:W-:Y:S01]  /*2860*/  IMAD.HI.U32 R2, R0, R39, RZ ;  /* 0x0000002700027227 */ /* 0x000fe200078e00ff */
[----:B------:R-:W-:Y:S02]  /*2870*/  ISETP.GT.U32.AND P3, PT, R6, R38, PT ;  /* 0x000000260600720c */ /* 0x000fe40003f64070 */
[----:B------:R-:W-:Y:S01]  /*2880*/  IABS R51, R45 ;  /* 0x0000002d00337213 */ /* 0x000fe20000000000 */
[----:B------:R-:W-:Y:S01]  /*2890*/  @!P0 IMAD.IADD R40, R40, 0x1, -R6 ;  /* 0x0000000128288824 */ /* 0x000fe200078e0a06 */
[----:B------:R-:W-:Y:S01]  /*28a0*/  IADD3 R2, PT, PT, -R2, RZ, RZ ;  /* 0x000000ff02027210 */ /* 0x000fe20007ffe1ff */
[----:B------:R-:W-:Y:S01]  /*28b0*/  VIADD R149, R198, 0x7d ;  /* 0x0000007dc6957836 */ /* 0x000fe20000000000 */
[----:B------:R-:W-:Y:S01]  /*28c0*/  @!P1 IADD3 R36, PT, PT, R36, -R6, RZ ;  /* 0x8000000624249210 */ /* 0x000fe20007ffe0ff */
[----:B------:R-:W-:Y:S01]  /*28d0*/  IMAD.HI.U32 R3, R0, R51, RZ ;  /* 0x0000003300037227 */ /* 0x000fe200078e00ff */
[----:B------:R-:W-:-:S02]  /*28e0*/  ISETP.GE.AND P1, PT, R42, RZ, PT ;  /* 0x000000ff2a00720c */ /* 0x000fc40003f26270 */
[C---:B------:R-:W-:Y:S01]  /*28f0*/  ISETP.GT.U32.AND P0, PT, R6.reuse, R40, PT ;  /* 0x000000280600720c */ /* 0x040fe20003f04070 */
[----:B------:R-:W-:Y:S01]  /*2900*/  IMAD R42, R6, R2, R39 ;  /* 0x00000002062a7224 */ /* 0x000fe200078e0227 */
[----:B------:R-:W-:Y:S01]  /*2910*/  IABS R131, R143 ;  /* 0x0000008f00837213 */ /* 0x000fe20000000000 */
[--C-:B------:R-:W-:Y:S01]  /*2920*/  @!P4 IMAD.IADD R34, R34, 0x1, -R6.reuse ;  /* 0x000000012222c824 */ /* 0x100fe200078e0a06 */
[----:B------:R-:W-:Y:S01]  /*2930*/  ISETP.GT.U32.AND P4, PT, R6, R44, PT ;  /* 0x0000002c0600720c */ /* 0x000fe20003f84070 */
[--C-:B------:R-:W-:Y:S01]  /*2940*/  @!P3 IMAD.IADD R38, R38, 0x1, -R6.reuse ;  /* 0x000000012626b824 */ /* 0x100fe200078e0a06 */
[----:B------:R-:W-:Y:S01]  /*2950*/  ISETP.GT.U32.AND P3, PT, R6, R42, PT ;  /* 0x0000002a0600720c */ /* 0x000fe20003f64070 */
[----:B------:R-:W-:Y:S01]  /*2960*/  IMAD.MOV R3, RZ, RZ, -R3 ;  /* 0x000000ffff037224 */ /* 0x000fe200078e0a03 */
[----:B------:R-:W-:Y:S01]  /*2970*/  IABS R137, R149 ;  /* 0x0000009500897213 */ /* 0x000fe20000000000 */
[----:B------:R-:W-:Y:S02]  /*2980*/  VIADD R2, R198, 0x23 ;  /* 0x00000023c6027836 */ /* 0x000fe40000000000 */
[----:B------:R-:W-:Y:S01]  /*2990*/  IMAD R51, R6, R3, R51 ;  /* 0x0000000306337224 */ /* 0x000fe200078e0233 */
[----:B------:R-:W-:Y:S01]  /*29a0*/  IADD3 R3, PT, PT, R198, 0x24, RZ ;  /* 0x00000024c6037810 */ /* 0x000fe20007ffe0ff */
[----:B------:R-:W-:Y:S01]  /*29b0*/  @!P0 IMAD.IADD R40, R40, 0x1, -R6 ;  /* 0x0000000128288824 */ /* 0x000fe200078e0a06 */
[----:B------:R-:W-:Y:S01]  /*29c0*/  IABS R39, R2 ;  /* 0x0000000200277213 */ /* 0x000fe20000000000 */
[----:B------:R-:W-:Y:S01]  /*29d0*/  @!P6 IMAD.MOV R36, RZ, RZ, -R36 ;  /* 0x000000ffff24e224 */ /* 0x000fe200078e0a24 */
[----:B------:R-:W-:Y:S01]  /*29e0*/  ISETP.GE.AND P6, PT, R41, RZ, PT ;  /* 0x000000ff2900720c */ /* 0x000fe20003fc6270 */
[----:B------:R-:W-:Y:S01]  /*29f0*/  @!P5 IMAD.MOV R40, RZ, RZ, -R40 ;  /* 0x000000ffff28d224 */ /* 0x000fe200078e0a28 */
[----:B------:R-:W-:Y:S01]  /*2a00*/  @!P4 IADD3 R44, PT, PT, R44, -R6, RZ ;  /* 0x800000062c2cc210 */ /* 0x000fe20007ffe0ff */
[----:B------:R-:W-:Y:S01]  /*2a10*/  @!P3 IMAD.IADD R42, R42, 0x1, -R6 ;  /* 0x000000012a2ab824 */ /* 0x000fe200078e0a06 */
[----:B------:R-:W-:Y:S01]  /*2a20*/  ISETP.GE.AND P5, PT, R2, RZ, PT ;  /* 0x000000ff0200720c */ /* 0x000fe20003fa6270 */
[----:B------:R-:W-:Y:S01]  /*2a30*/  IMAD.HI.U32 R2, R0, R39, RZ ;  /* 0x0000002700027227 */ /* 0x000fe200078e00ff */
[----:B------:R-:W-:-:S02]  /*2a40*/  ISETP.GT.U32.AND P4, PT, R6, R44, PT ;  /* 0x0000002c0600720c */ /* 0x000fc40003f84070 */
[----:B------:R-:W-:Y:S01]  /*2a50*/  IABS R41, R3 ;  /* 0x0000000300297213 */ /* 0x000fe20000000000 */
[----:B------:R-:W-:Y:S01]  /*2a60*/  @!P1 IMAD.MOV R38, RZ, RZ, -R38 ;  /* 0x000000ffff269224 */ /* 0x000fe200078e0a26 */
[----:B------:R-:W-:Y:S01]  /*2a70*/  ISETP.GT.U32.AND P3, PT, R6, R42, PT ;  /* 0x0000002a0600720c */ /* 0x000fe20003f64070 */
[----:B------:R-:W-:Y:S01]  /*2a80*/  IMAD.MOV R2, RZ, RZ, -R2 ;  /* 0x000000ffff027224 */ /* 0x000fe200078e0a02 */
[----:B------:R-:W-:Y:S01]  /*2a90*/  ISETP.GE.AND P1, PT, R3, RZ, PT ;  /* 0x000000ff0300720c */ /* 0x000fe20003f26270 */
[----:B------:R-:W-:Y:S01]  /*2aa0*/  IMAD.HI.U32 R3, R0, R41, RZ ;  /* 0x0000002900037227 */ /* 0x000fe200078e00ff */
[----:B------:R-:W-:-:S03]  /*2ab0*/  ISETP.GE.AND P0, PT, R45, RZ, PT ;  /* 0x000000ff2d00720c */ /* 0x000fc60003f06270 */
[----:B------:R-:W-:Y:S02]  /*2ac0*/  IMAD.MOV R3, RZ, RZ, -R3 ;  /* 0x000000ffff037224 */ /* 0x000fe400078e0a03 */
[----:B------:R-:W-:Y:S01]  /*2ad0*/  IMAD R46, R6, R2, R39 ;  /* 0x00000002062e7224 */ /* 0x000fe200078e0227 */
[----:B------:R-:W-:Y:S01]  /*2ae0*/  @!P4 IADD3 R44, PT, PT, R44, -R6, RZ ;  /* 0x800000062c2cc210 */ /* 0x000fe20007ffe0ff */
[C---:B------:R-:W-:Y:S01]  /*2af0*/  IMAD R48, R6.reuse, R3, R41 ;  /* 0x0000000306307224 */ /* 0x040fe200078e0229 */
[----:B------:R-:W-:Y:S01]  /*2b00*/  ISETP.GT.U32.AND P4, PT, R6, R51, PT ;  /* 0x000000330600720c */ /* 0x000fe20003f84070 */
[----:B------:R-:W-:Y:S01]  /*2b10*/  @!P3 IMAD.IADD R42, R42, 0x1, -R6 ;  /* 0x000000012a2ab824 */ /* 0x000fe200078e0a06 */
[C---:B------:R-:W-:Y:S01]  /*2b20*/  ISETP.GT.U32.AND P3, PT, R6.reuse, R46, PT ;  /* 0x0000002e0600720c */ /* 0x040fe20003f64070 */
[----:B------:R-:W-:Y:S01]  /*2b30*/  @!P6 IMAD.MOV R44, RZ, RZ, -R44 ;  /* 0x000000ffff2ce224 */ /* 0x000fe200078e0a2c */
[----:B------:R-:W-:Y:S01]  /*2b40*/  ISETP.GT.U32.AND P6, PT, R6, R48, PT ;  /* 0x000000300600720c */ /* 0x000fe20003fc4070 */
[----:B------:R-:W-:Y:S01]  /*2b50*/  VIADD R45, R198, 0x25 ;  /* 0x00000025c62d7836 */ /* 0x000fe20000000000 */
[----:B------:R-:W-:Y:S01]  /*2b60*/  IABS R39, R49 ;  /* 0x0000003100277213 */ /* 0x000fe20000000000 */
[----:B------:R-:W-:Y:S01]  /*2b70*/  @!P2 IMAD.MOV R34, RZ, RZ, -R34 ;  /* 0x000000ffff22a224 */ /* 0x000fe200078e0a22 */
[----:B------:R-:W-:Y:S01]  /*2b80*/  ISETP.GE.AND P2, PT, R43, RZ, PT ;  /* 0x000000ff2b00720c */ /* 0x000fe20003f46270 */
[----:B------:R-:W-:Y:S01]  /*2b90*/  IMAD.HI.U32 R3, R0, R59, RZ ;  /* 0x0000003b00037227 */ /* 0x000fe200078e00ff */
[----:B------:R-:W-:-:S02]  /*2ba0*/  IABS R43, R45 ;  /* 0x0000002d002b7213 */ /* 0x000fc40000000000 */
[----:B------:R-:W-:Y:S01]  /*2bb0*/  IABS R41, R53 ;  /* 0x0000003500297213 */ /* 0x000fe20000000000 */
[----:B------:R-:W-:Y:S01]  /*2bc0*/  VIADD R144, R198, 0x7e ;  /* 0x0000007ec6907836 */ /* 0x000fe20000000000 */
[----:B------:R-:W-:Y:S01]  /*2bd0*/  IADD3 R3, PT, PT, -R3, RZ, RZ ;  /* 0x000000ff03037210 */ /* 0x000fe20007ffe1ff */
[--C-:B------:R-:W-:Y:S01]  /*2be0*/  @!P3 IMAD.IADD R46, R46, 0x1, -R6.reuse ;  /* 0x000000012e2eb824 */ /* 0x100fe200078e0a06 */
[----:B------:R-:W-:Y:S01]  /*2bf0*/  @!P4 IADD3 R51, PT, PT, R51, -R6, RZ ;  /* 0x800000063333c210 */ /* 0x000fe20007ffe0ff */
[----:B------:R-:W-:Y:S01]  /*2c00*/  @!P6 IMAD.IADD R48, R48, 0x1, -R6 ;  /* 0x000000013030e824 */ /* 0x000fe200078e0a06 */
[----:B------:R-:W-:Y:S01]  /*2c10*/  IABS R135, R144 ;  /* 0x0000009000877213 */ /* 0x000fe20000000000 */
[----:B------:R-:W-:Y:S01]  /*2c20*/  IMAD.HI.U32 R2, R0, R43, RZ ;  /* 0x0000002b00027227 */ /* 0x000fe200078e00ff */
[----:B------:R-:W-:Y:S01]  /*2c30*/  BAR.SYNC.DEFER_BLOCKING 0x0 ;  /* 0x0000000000007b1d */ /* 0x000fe20000010000 */
[C---:B------:R-:W-:Y:S02]  /*2c40*/  ISETP.GT.U32.AND P3, PT, R6.reuse, R46, PT ;  /* 0x0000002e0600720c */ /* 0x040fe40003f64070 */
[C---:B------:R-:W-:Y:S01]  /*2c50*/  ISETP.GT.U32.AND P6, PT, R6.reuse, R48, PT ;  /* 0x000000300600720c */ /* 0x040fe20003fc4070 */
[----:B------:R-:W-:Y:S01]  /*2c60*/  IMAD.MOV R2, RZ, RZ, -R2 ;  /* 0x000000ffff027224 */ /* 0x000fe200078e0a02 */
[C---:B------:R-:W-:Y:S01]  /*2c70*/  ISETP.GT.U32.AND P4, PT, R6.reuse, R51, PT ;  /* 0x000000330600720c */ /* 0x040fe20003f84070 */
[----:B------:R-:W-:-:S02]  /*2c80*/  IMAD R59, R6, R3, R59 ;  /* 0x00000003063b7224 */ /* 0x000fc400078e023b */
[----:B------:R-:W-:Y:S01]  /*2c90*/  IMAD R56, R6, R2, R43 ;  /* 0x0000000206387224 */ /* 0x000fe200078e022b */
[----:B------:R-:W-:Y:S01]  /*2ca0*/  IABS R43, R55 ;  /* 0x00000037002b7213 */ /* 0x000fe20000000000 */
[----:B------:R-:W-:-:S04]  /*2cb0*/  IMAD.HI.U32 R2, R0, R39, RZ ;  /* 0x0000002700027227 */ /* 0x000fc800078e00ff */
[--C-:B------:R-:W-:Y:S01]  /*2cc0*/  @!P3 IMAD.IADD R46, R46, 0x1, -R6.reuse ;  /* 0x000000012e2eb824 */ /* 0x100fe200078e0a06 */
[----:B------:R-:W-:Y:S01]  /*2cd0*/  ISETP.GT.U32.AND P3, PT, R6, R56, PT ;  /* 0x000000380600720c */ /* 0x000fe20003f64070 */
[----:B------:R-:W-:Y:S01]  /*2ce0*/  @!P6 IMAD.IADD R48, R48, 0x1, -R6 ;  /* 0x000000013030e824 */ /* 0x000fe200078e0a06 */
[----:B------:R-:W-:Y:S01]  /*2cf0*/  IADD3 R50, PT, PT, -R2, RZ, RZ ;  /* 0x000000ff02327210 */ /* 0x000fe20007ffe1ff */
[----:B------:R-:W-:Y:S01]  /*2d00*/  IMAD.HI.U32 R2, R0, R41, RZ ;  /* 0x0000002900027227 */ /* 0x000fe200078e00ff */
[C---:B------:R-:W-:Y:S02]  /*2d10*/  ISETP.GT.U32.AND P6, PT, R6.reuse, R59, PT ;  /* 0x0000003b0600720c */ /* 0x040fe40003fc4070 */
[----:B------:R-:W-:Y:S01]  /*2d20*/  @!P4 IADD3 R51, PT, PT, R51, -R6, RZ ;  /* 0x800000063333c210 */ /* 0x000fe20007ffe0ff */
[----:B------:R-:W-:Y:S01]  /*2d30*/  IMAD R50, R6, R50, R39 ;  /* 0x0000003206327224 */ /* 0x000fe200078e0227 */
[----:B------:R-:W-:Y:S01]  /*2d40*/  ISETP.GE.AND P4, PT, R47, RZ, PT ;  /* 0x000000ff2f00720c */ /* 0x000fe20003f86270 */
[----:B------:R-:W-:Y:S01]  /*2d50*/  IMAD.MOV R52, RZ, RZ, -R2 ;  /* 0x000000ffff347224 */ /* 0x000fe200078e0a02 */
[----:B------:R-:W-:Y:S01]  /*2d60*/  IABS R47, R61 ;  /* 0x0000003d002f7213 */ /* 0x000fe20000000000 */
[----:B------:R-:W-:Y:S01]  /*2d70*/  @!P2 IMAD.MOV R42, RZ, RZ, -R42 ;  /* 0x000000ffff2aa224 */ /* 0x000fe200078e0a2a */
[----:B------:R-:W-:Y:S01]  /*2d80*/  ISETP.GE.AND P2, PT, R45, RZ, PT ;  /* 0x000000ff2d00720c */ /* 0x000fe20003f46270 */
[--C-:B------:R-:W-:Y:S01]  /*2d90*/  @!P3 IMAD.IADD R56, R56, 0x1, -R6.reuse ;  /* 0x000000013838b824 */ /* 0x100fe200078e0a06 */
[C---:B------:R-:W-:Y:S01]  /*2da0*/  ISETP.GT.U32.AND P3, PT, R6.reuse, R50, PT ;  /* 0x000000320600720c */ /* 0x040fe20003f64070 */
[----:B------:R-:W-:Y:S01]  /*2db0*/  IMAD R52, R6, R52, R41 ;  /* 0x0000003406347224 */ /* 0x000fe200078e0229 */
[----:B------:R-:W-:Y:S01]  /*2dc0*/  IABS R45, R57 ;  /* 0x00000039002d7213 */ /* 0x000fe20000000000 */
[----:B------:R-:W-:-:S02]  /*2dd0*/  @!P6 IMAD.IADD R59, R59, 0x1, -R6 ;  /* 0x000000013b3be824 */ /* 0x000fc400078e0a06 */
[----:B------:R-:W-:Y:S01]  /*2de0*/  IMAD.HI.U32 R3, R0, R43, RZ ;  /* 0x0000002b00037227 */ /* 0x000fe200078e00ff */
[----:B------:R-:W-:-:S03]  /*2df0*/  ISETP.GT.U32.AND P6, PT, R6, R52, PT ;  /* 0x000000340600720c */ /* 0x000fc60003fc4070 */
[----:B------:R-:W-:Y:S01]  /*2e00*/  IMAD.HI.U32 R39, R0, R45, RZ ;  /* 0x0000002d00277227 */ /* 0x000fe200078e00ff */
[----:B------:R-:W-:-:S03]  /*2e10*/  IADD3 R3, PT, PT, -R3, RZ, RZ ;  /* 0x000000ff03037210 */ /* 0x000fc60007ffe1ff */
[----:B------:R-:W-:Y:S01]  /*2e20*/  @!P3 IMAD.IADD R50, R50, 0x1, -R6 ;  /* 0x000000013232b824 */ /* 0x000fe200078e0a06 */
[----:B------:R-:W-:Y:S01]  /*2e30*/  ISETP.GT.U32.AND P3, PT, R6, R59, PT ;  /* 0x0000003b0600720c */ /* 0x000fe20003f64070 */
[----:B------:R-:W-:-:S04]  /*2e40*/  IMAD.HI.U32 R2, R0, R47, RZ ;  /* 0x0000002f00027227 */ /* 0x000fc800078e00ff */
[----:B------:R-:W-:Y:S01]  /*2e50*/  @!P6 IADD3 R52, PT, PT, R52, -R6, RZ ;  /* 0x800000063434e210 */ /* 0x000fe20007ffe0ff */
[----:B------:R-:W-:Y:S01]  /*2e60*/  IMAD.MOV R39, RZ, RZ, -R39 ;  /* 0x000000ffff277224 */ /* 0x000fe200078e0a27 */
[----:B------:R-:W-:Y:S01]  /*2e70*/  ISETP.GT.U32.AND P6, PT, R6, R50, PT ;  /* 0x000000320600720c */ /* 0x000fe20003fc4070 */
[----:B------:R-:W-:Y:S01]  /*2e80*/  @!P5 IMAD.MOV R46, RZ, RZ, -R46 ;  /* 0x000000ffff2ed224 */ /* 0x000fe200078e0a2e */
[----:B------:R-:W-:Y:S01]  /*2e90*/  IADD3 R2, PT, PT, -R2, RZ, RZ ;  /* 0x000000ff02027210 */ /* 0x000fe20007ffe1ff */
[C---:B------:R-:W-:Y:S01]  /*2ea0*/  IMAD R58, R6.reuse, R39, R45 ;  /* 0x00000027063a7224 */ /* 0x040fe200078e022d */
[C---:B------:R-:W-:Y:S01]  /*2eb0*/  ISETP.GT.U32.AND P5, PT, R6.reuse, R52, PT ;  /* 0x000000340600720c */ /* 0x040fe20003fa4070 */
[----:B------:R-:W-:Y:S01]  /*2ec0*/  IMAD R54, R6, R3, R43 ;  /* 0x0000000306367224 */ /* 0x000fe200078e022b */
[----:B------:R-:W-:Y:S01]  /*2ed0*/  IADD3 R45, PT, PT, R198, 0x2d, RZ ;  /* 0x0000002dc62d7810 */ /* 0x000fe20007ffe0ff */
[----:B------:R-:W-:Y:S01]  /*2ee0*/  IMAD R60, R6, R2, R47 ;  /* 0x00000002063c7224 */ /* 0x000fe200078e022f */
[C---:B------:R-:W-:Y:S01]  /*2ef0*/  IADD3 R47, PT, PT, R198.reuse, 0x2f, RZ ;  /* 0x0000002fc62f7810 */ /* 0x040fe20007ffe0ff */
[----:B------:R-:W-:Y:S01]  /*2f00*/  VIADD R43, R198, 0x2c ;  /* 0x0000002cc62b7836 */ /* 0x000fe20000000000 */
[----:B------:R-:W-:Y:S01]  /*2f10*/  IABS R41, R45 ;  /* 0x0000002d00297213 */ /* 0x000fe20000000000 */
[----:B------:R-:W-:Y:S01]  /*2f20*/  @!P0 IMAD.MOV R51, RZ, RZ, -R51 ;  /* 0x000000ffff338224 */ /* 0x000fe200078e0a33 */
[----:B------:R-:W-:Y:S01]  /*2f30*/  ISETP.GT.U32.AND P0, PT, R6, R56, PT ;  /* 0x000000380600720c */ /* 0x000fe20003f04070 */
[----:B------:R-:W-:Y:S01]  /*2f40*/  @!P6 IMAD.IADD R50, R50, 0x1, -R6 ;  /* 0x000000013232e824 */ /* 0x000fe200078e0a06 */
[----:B------:R-:W-:Y:S01]  /*2f50*/  ISETP.GT.U32.AND P6, PT, R6, R60, PT ;  /* 0x0000003c0600720c */ /* 0x000fe20003fc4070 */
[----:B------:R-:W-:Y:S01]  /*2f60*/  @!P1 IMAD.MOV R48, RZ, RZ, -R48 ;  /* 0x000000ffff309224 */ /* 0x000fe200078e0a30 */
[----:B------:R-:W-:Y:S01]  /*2f70*/  IABS R39, R43 ;  /* 0x0000002b00277213 */ /* 0x000fe20000000000 */
[----:B------:R-:W-:Y:S01]  /*2f80*/  IMAD.HI.U32 R3, R0, R41, RZ ;  /* 0x0000002900037227 */ /* 0x000fe200078e00ff */
[----:B------:R-:W-:-:S02]  /*2f90*/  ISETP.GT.U32.AND P1, PT, R6, R54, PT ;  /* 0x000000360600720c */ /* 0x000fc40003f24070 */
[-C--:B------:R-:W-:Y:S01]  /*2fa0*/  @!P5 IADD3 R52, PT, PT, R52, -R6.reuse, RZ ;  /* 0x800000063434d210 */ /* 0x080fe20007ffe0ff */
[----:B------:R-:W-:Y:S01]  /*2fb0*/  @!P3 IMAD.IADD R59, R59, 0x1, -R6 ;  /* 0x000000013b3bb824 */ /* 0x000fe200078e0a06 */
[----:B------:R-:W-:Y:S01]  /*2fc0*/  ISETP.GE.AND P3, PT, R49, RZ, PT ;  /* 0x000000ff3100720c */ /* 0x000fe20003f66270 */
[----:B------:R-:W-:Y:S01]  /*2fd0*/  IMAD.HI.U32 R2, R0, R39, RZ ;  /* 0x0000002700027227 */ /* 0x000fe200078e00ff */
[----:B------:R-:W-:Y:S02]  /*2fe0*/  ISETP.GE.AND P5, PT, R53, RZ, PT ;  /* 0x000000ff3500720c */ /* 0x000fe40003fa6270 */
[-C--:B------:R-:W-:Y:S01]  /*2ff0*/  @!P0 IADD3 R56, PT, PT, R56, -R6.reuse, RZ ;  /* 0x8000000638388210 */ /* 0x080fe20007ffe0ff */
[----:B------:R-:W-:Y:S01]  /*3000*/  IMAD.MOV R3, RZ, RZ, -R3 ;  /* 0x000000ffff037224 */ /* 0x000fe200078e0a03 */
[----:B------:R-:W-:Y:S01]  /*3010*/  @!P6 IADD3 R60, PT, PT, R60, -R6, RZ ;  /* 0x800000063c3ce210 */ /* 0x000fe20007ffe0ff */
[----:B------:R-:W-:Y:S01]  /*3020*/  IMAD.MOV R2, RZ, RZ, -R2 ;  /* 0x000000ffff027224 */ /* 0x000fe200078e0a02 */
[C---:B------:R-:W-:Y:S01]  /*3030*/  ISETP.GT.U32.AND P0, PT, R6.reuse, R58, PT ;  /* 0x0000003a0600720c */ /* 0x040fe20003f04070 */
[----:B------:R-:W-:Y:S01]  /*3040*/  IMAD R64, R6, R3, R41 ;  /* 0x0000000306407224 */ /* 0x000fe200078e0229 */
[----:B------:R-:W-:Y:S01]  /*3050*/  @!P1 IADD3 R54, PT, PT, R54, -R6, RZ ;  /* 0x8000000636369210 */ /* 0x000fe20007ffe0ff */
[----:B------:R-:W-:Y:S01]  /*3060*/  VIADD R3, R198, 0x2e ;  /* 0x0000002ec6037836 */ /* 0x000fe20000000000 */
[C---:B------:R-:W-:Y:S01]  /*3070*/  ISETP.GT.U32.AND P6, PT, R6.reuse, R60, PT ;  /* 0x0000003c0600720c */ /* 0x040fe20003fc4070 */
[C---:B------:R-:W-:Y:S01]  /*3080*/  IMAD R62, R6.reuse, R2, R39 ;  /* 0x00000002063e7224 */ /* 0x040fe200078e0227 */
[----:B------:R-:W-:Y:S01]  /*3090*/  ISETP.GE.AND P1, PT, R55, RZ, PT ;  /* 0x000000ff3700720c */ /* 0x000fe20003f26270 */
[----:B------:R-:W-:Y:S01]  /*30a0*/  @!P2 IMAD.MOV R56, RZ, RZ, -R56 ;  /* 0x000000ffff38a224 */ /* 0x000fe200078e0a38 */
[----:B------:R-:W-:Y:S01]  /*30b0*/  IABS R39, R3 ;  /* 0x0000000300277213 */ /* 0x000fe20000000000 */
[----:B------:R-:W-:Y:S01]  /*30c0*/  @!P3 IMAD.MOV R50, RZ, RZ, -R50 ;  /* 0x000000ffff32b224 */ /* 0x000fe200078e0a32 */
[C---:B------:R-:W-:Y:S01]  /*30d0*/  ISETP.GT.U32.AND P2, PT, R6.reuse, R54, PT ;  /* 0x000000360600720c */ /* 0x040fe20003f44070 */
[----:B------:R-:W-:Y:S01]  /*30e0*/  @!P5 IMAD.MOV R52, RZ, RZ, -R52 ;  /* 0x000000ffff34d224 */ /* 0x000fe200078e0a34 */
[----:B------:R-:W-:Y:S01]  /*30f0*/  ISETP.GT.U32.AND P3, PT, R6, R62, PT ;  /* 0x0000003e0600720c */ /* 0x000fe20003f64070 */
[----:B------:R-:W-:Y:S01]  /*3100*/  IMAD.HI.U32 R2, R0, R39, RZ ;  /* 0x0000002700027227 */ /* 0x000fe200078e00ff */
[----:B------:R-:W-:-:S02]  /*3110*/  ISETP.GE.AND P5, PT, R61, RZ, PT ;  /* 0x000000ff3d00720c */ /* 0x000fc40003fa6270 */
[----:B------:R-:W-:Y:S01]  /*3120*/  IABS R41, R47 ;  /* 0x0000002f00297213 */ /* 0x000fe20000000000 */
[----:B------:R-:W-:Y:S01]  /*3130*/  IMAD.MOV R2, RZ, RZ, -R2 ;  /* 0x000000ffff027224 */ /* 0x000fe200078e0a02 */
[----:B------:R-:W-:Y:S01]  /*3140*/  IADD3 R49, PT, PT, R198, 0x34, RZ ;  /* 0x00000034c6317810 */ /* 0x000fe20007ffe0ff */
[--C-:B------:R-:W-:Y:S01]  /*3150*/  @!P6 IMAD.IADD R60, R60, 0x1, -R6.reuse ;  /* 0x000000013c3ce824 */ /* 0x100fe200078e0a06 */
[----:B------:R-:W-:Y:S01]  /*3160*/  ISETP.GE.AND P6, PT, R45, RZ, PT ;  /* 0x000000ff2d00720c */ /* 0x000fe20003fc6270 */
[----:B------:R-:W-:Y:S01]  /*3170*/  IMAD R68, R6, R2, R39 ;  /* 0x0000000206447224 */ /* 0x000fe200078e0227 */
[----:B------:R-:W-:Y:S01]  /*3180*/  IADD3 R2, PT, PT, R198, 0x30, RZ ;  /* 0x00000030c6027810 */ /* 0x000fe20007ffe0ff */
[----:B------:R-:W-:Y:S01]  /*3190*/  @!P0 IMAD.IADD R58, R58, 0x1, -R6 ;  /* 0x000000013a3a8824 */ /* 0x000fe200078e0a06 */
[-C--:B------:R-:W-:Y:S01]  /*31a0*/  @!P2 IADD3 R54, PT, PT, R54, -R6.reuse, RZ ;  /* 0x800000063636a210 */ /* 0x080fe20007ffe0ff */
[----:B------:R-:W-:Y:S01]  /*31b0*/  @!P4 IMAD.MOV R59, RZ, RZ, -R59 ;  /* 0x000000ffff3bc224 */ /* 0x000fe200078e0a3b */
[----:B------:R-:W-:Y:S01]  /*31c0*/  @!P3 IADD3 R62, PT, PT, R62, -R6, RZ ;  /* 0x800000063e3eb210 */ /* 0x000fe20007ffe0ff */
[----:B------:R-:W-:Y:S01]  /*31d0*/  @!P5 IMAD.MOV R60, RZ, RZ, -R60 ;  /* 0x000000ffff3cd224 */ /* 0x000fe200078e0a3c */
[----:B------:R-:W-:Y:S01]  /*31e0*/  @!P1 IADD3 R54, PT, PT, -R54, RZ, RZ ;  /* 0x000000ff36369210 */ /* 0x000fe20007ffe1ff */
[----:B------:R-:W-:Y:S01]  /*31f0*/  VIADD R53, R198, 0x35 ;  /* 0x00000035c6357836 */ /* 0x000fe20000000000 */
[----:B------:R-:W-:Y:S01]  /*3200*/  ISETP.GT.U32.AND P5, PT, R6, R68, PT ;  /* 0x000000440600720c */ /* 0x000fe20003fa4070 */
[----:B------:R-:W-:Y:S01]  /*3210*/  VIADD R61, R198, 0x62 ;  /* 0x00000062c63d7836 */ /* 0x000fe20000000000 */
[----:B------:R-:W-:Y:S01]  /*3220*/  ISETP.GE.AND P3, PT, R3, RZ, PT ;  /* 0x000000ff0300720c */ /* 0x000fe20003f66270 */
[----:B------:R-:W-:Y:S01]  /*3230*/  IMAD.HI.U32 R3, R0, R41, RZ ;  /* 0x0000002900037227 */ /* 0x000fe200078e00ff */
[----:B------:R-:W-:-:S02]  /*3240*/  ISETP.GT.U32.AND P1, PT, R6, R62, PT ;  /* 0x0000003e0600720c */ /* 0x000fc40003f24070 */
[C---:B------:R-:W-:Y:S01]  /*3250*/  ISETP.GT.U32.AND P4, PT, R6.reuse, R58, PT ;  /* 0x0000003a0600720c */ /* 0x040fe20003f84070 */
[----:B------:R-:W-:Y:S01]  /*3260*/  IMAD.MOV R3, RZ, RZ, -R3 ;  /* 0x000000ffff037224 */ /* 0x000fe200078e0a03 */
[----:B------:R-:W-:Y:S01]  /*3270*/  ISETP.GE.AND P0, PT, R57, RZ, PT ;  /* 0x000000ff3900720c */ /* 0x000fe20003f06270 */
[----:B------:R-:W-:Y:S01]  /*3280*/  IMAD R11, R11, UR74, RZ ;  /* 0x0000004a0b0b7c24 */ /* 0x000fe2000f8e02ff */
[C---:B------:R-:W-:Y:S01]  /*3290*/  ISETP.GT.U32.AND P2, PT, R6.reuse, R64, PT ;  /* 0x000000400600720c */ /* 0x040fe20003f44070 */
[----:B------:R-:W-:Y:S01]  /*32a0*/  IMAD R66, R6, R3, R41 ;  /* 0x0000000306427224 */ /* 0x000fe200078e0229 */
[----:B------:R-:W-:Y:S01]  /*32b0*/  IABS R41, R2 ;  /* 0x0000000200297213 */ /* 0x000fe20000000000 */
[----:B------:R-:W-:Y:S01]  /*32c0*/  VIADD R3, R198, 0x31 ;  /* 0x00000031c6037836 */ /* 0x000fe20000000000 */
[----:B------:R-:W-:Y:S02]  /*32d0*/  @!P5 IADD3 R68, PT, PT, R68, -R6, RZ ;  /* 0x800000064444d210 */ /* 0x000fe40007ffe0ff */
[----:B------:R-:W-:Y:S01]  /*32e0*/  IADD3 R55, PT, PT, R198, 0x36, RZ ;  /* 0x00000036c6377810 */ /* 0x000fe20007ffe0ff */
[--C-:B------:R-:W-:Y:S01]  /*32f0*/  @!P1 IMAD.IADD R62, R62, 0x1, -R6.reuse ;  /* 0x000000013e3e9824 */ /* 0x100fe200078e0a06 */
[----:B------:R-:W-:Y:S01]  /*3300*/  ISETP.GE.AND P1, PT, R2, RZ, PT ;  /* 0x000000ff0200720c */ /* 0x000fe20003f26270 */
[----:B------:R-:W-:Y:S01]  /*3310*/  @!P4 IMAD.IADD R58, R58, 0x1, -R6 ;  /* 0x000000013a3ac824 */ /* 0x000fe200078e0a06 */
[----:B------:R-:W-:Y:S01]  /*3320*/  ISETP.GT.U32.AND P5, PT, R6, R68, PT ;  /* 0x000000440600720c */ /* 0x000fe20003fa4070 */
[----:B------:R-:W-:Y:S01]  /*3330*/  IMAD.HI.U32 R2, R0, R41, RZ ;  /* 0x0000002900027227 */ /* 0x000fe200078e00ff */
[----:B------:R-:W-:-:S02]  /*3340*/  ISETP.GE.AND P4, PT, R43, RZ, PT ;  /* 0x000000ff2b00720c */ /* 0x000fc40003f86270 */
[----:B------:R-:W-:Y:S01]  /*3350*/  IABS R43, R3 ;  /* 0x00000003002b7213 */ /* 0x000fe20000000000 */
[----:B------:R-:W-:Y:S01]  /*3360*/  @!P2 IMAD.IADD R64, R64, 0x1, -R6 ;  /* 0x000000014040a824 */ /* 0x000fe200078e0a06 */
[----:B------:R-:W-:Y:S01]  /*3370*/  IADD3 R2, PT, PT, -R2, RZ, RZ ;  /* 0x000000ff02027210 */ /* 0x000fe20007ffe1ff */
[----:B------:R-:W-:Y:S01]  /*3380*/  @!P0 IMAD.MOV R58, RZ, RZ, -R58 ;  /* 0x000000ffff3a8224 */ /* 0x000fe200078e0a3a */
[----:B------:R-:W-:Y:S02]  /*3390*/  ISETP.GE.AND P0, PT, R47, RZ, PT ;  /* 0x000000ff2f00720c */ /* 0x000fe40003f06270 */
[----:B------:R-:W-:Y:S01]  /*33a0*/  IADD3 R47, PT, PT, R198, 0x32, RZ ;  /* 0x00000032c62f7810 */ /* 0x000fe20007ffe0ff */
[C---:B------:R-:W-:Y:S01]  /*33b0*/  IMAD R76, R6.reuse, R2, R41 ;  /* 0x00000002064c7224 */ /* 0x040fe200078e0229 */
[----:B------:R-:W-:Y:S01]  /*33c0*/  ISETP.GT.U32.AND P2, PT, R6, R64, PT ;  /* 0x000000400600720c */ /* 0x000fe20003f44070 */
[----:B------:R-:W-:Y:S01]  /*33d0*/  @!P5 IMAD.IADD R68, R68, 0x1, -R6 ;  /* 0x000000014444d824 */ /* 0x000fe200078e0a06 */
[----:B------:R-:W-:Y:S01]  /*33e0*/  IABS R45, R47 ;  /* 0x0000002f002d7213 */ /* 0x000fe20000000000 */
[----:B------:R-:W-:Y:S01]  /*33f0*/  @!P4 IMAD.MOV R62, RZ, RZ, -R62 ;  /* 0x000000ffff3ec224 */ /* 0x000fe200078e0a3e */
[----:B------:R-:W-:Y:S01]  /*3400*/  ISETP.GT.U32.AND P5, PT, R6, R76, PT ;  /* 0x0000004c0600720c */ /* 0x000fe20003fa4070 */
[----:B------:R-:W-:Y:S01]  /*3410*/  @!P3 IMAD.MOV R68, RZ, RZ, -R68 ;  /* 0x000000ffff44b224 */ /* 0x000fe200078e0a44 */
[----:B------:R-:W-:Y:S01]  /*3420*/  ISETP.GE.AND P4, PT, R3, RZ, PT ;  /* 0x000000ff0300720c */ /* 0x000fe20003f86270 */
[----:B------:R-:W-:Y:S01]  /*3430*/  IMAD.HI.U32 R39, R0, R45, RZ ;  /* 0x0000002d00277227 */ /* 0x000fe200078e00ff */
[----:B------:R-:W-:-:S02]  /*3440*/  IABS R41, R49 ;  /* 0x0000003100297213 */ /* 0x000fc40000000000 */
[----:B------:R-:W-:Y:S01]  /*3450*/  IABS R57, R156 ;  /* 0x0000009c00397213 */ /* 0x000fe20000000000 */
[----:B------:R-:W-:Y:S01]  /*3460*/  IMAD.HI.U32 R3, R0, R43, RZ ;  /* 0x0000002b00037227 */ /* 0x000fe200078e00ff */
[----:B------:R-:W-:-:S03]  /*3470*/  IADD3 R39, PT, PT, -R39, RZ, RZ ;  /* 0x000000ff27277210 */ /* 0x000fc60007ffe1ff */
[----:B------:R-:W-:Y:S01]  /*3480*/  @!P2 IMAD.IADD R64, R64, 0x1, -R6 ;  /* 0x000000014040a824 */ /* 0x000fe200078e0a06 */
[C---:B------:R-:W-:Y:S01]  /*3490*/  ISETP.GT.U32.AND P2, PT, R6.reuse, R66, PT ;  /* 0x000000420600720c */ /* 0x040fe20003f44070 */
[----:B------:R-:W-:Y:S01]  /*34a0*/  IMAD R72, R6, R39, R45 ;  /* 0x0000002706487224 */ /* 0x000fe200078e022d */
[----:B------:R-:W-:Y:S01]  /*34b0*/  IABS R45, R55 ;  /* 0x00000037002d7213 */ /* 0x000fe20000000000 */
[----:B------:R-:W-:Y:S01]  /*34c0*/  @!P6 IMAD.MOV R64, RZ, RZ, -R64 ;  /* 0x000000ffff40e224 */ /* 0x000fe200078e0a40 */
[----:B------:R-:W-:Y:S01]  /*34d0*/  ISETP.GE.AND P6, PT, R47, RZ, PT ;  /* 0x000000ff2f00720c */ /* 0x000fe20003fc6270 */
[----:B------:R-:W-:Y:S02]  /*34e0*/  IMAD.MOV R3, RZ, RZ, -R3 ;  /* 0x000000ffff037224 */ /* 0x000fe400078e0a03 */
[----:B------:R-:W-:Y:S02]  /*34f0*/  VIADD R47, R198, 0x33 ;  /* 0x00000033c62f7836 */ /* 0x000fe40000000000 */
[----:B------:R-:W-:Y:S01]  /*3500*/  @!P5 IMAD.IADD R76, R76, 0x1, -R6 ;  /* 0x000000014c4cd824 */ /* 0x000fe200078e0a06 */
[C---:B------:R-:W-:Y:S01]  /*3510*/  ISETP.GT.U32.AND P5, PT, R6.reuse, R72, PT ;  /* 0x000000480600720c */ /* 0x040fe20003fa4070 */
[----:B------:R-:W-:Y:S01]  /*3520*/  IMAD R70, R6, R3, R43 ;  /* 0x0000000306467224 */ /* 0x000fe200078e022b */
[----:B------:R-:W-:Y:S01]  /*3530*/  IABS R3, R47 ;  /* 0x0000002f00037213 */ /* 0x000fe20000000000 */
[----:B------:R-:W-:Y:S01]  /*3540*/  IMAD.HI.U32 R39, R0, R45, RZ ;  /* 0x0000002d00277227 */ /* 0x000fe200078e00ff */
[----:B------:R-:W-:-:S02]  /*3550*/  IABS R43, R53 ;  /* 0x00000035002b7213 */ /* 0x000fc40000000000 */
[----:B------:R-:W-:Y:S01]  /*3560*/  ISETP.GT.U32.AND P3, PT, R6, R76, PT ;  /* 0x0000004c0600720c */ /* 0x000fe20003f64070 */
[----:B------:R-:W-:-:S04]  /*3570*/  IMAD.HI.U32 R2, R0, R3, RZ ;  /* 0x0000000300027227 */ /* 0x000fc800078e00ff */
[----:B------:R-:W-:Y:S02]  /*3580*/  IMAD.MOV R2, RZ, RZ, -R2 ;  /* 0x000000ffff027224 */ /* 0x000fe400078e0a02 */
[----:B------:R-:W-:Y:S02]  /*3590*/  @!P5 IMAD.IADD R72, R72, 0x1, -R6 ;  /* 0x000000014848d824 */ /* 0x000fe400078e0a06 */
[----:B------:R-:W-:Y:S02]  /*35a0*/  IMAD R74, R6, R2, R3 ;  /* 0x00000002064a7224 */ /* 0x000fe400078e0203 */
[----:B------:R-:W-:Y:S01]  /*35b0*/  IMAD.HI.U32 R3, R0, R43, RZ ;  /* 0x0000002b00037227 */ /* 0x000fe200078e00ff */
[----:B------:R-:W-:Y:S02]  /*35c0*/  ISETP.GT.U32.AND P5, PT, R6, R72, PT ;  /* 0x000000480600720c */ /* 0x000fe40003fa4070 */
[----:B------:R-:W-:Y:S01]  /*35d0*/  @!P3 IADD3 R76, PT, PT, R76, -R6, RZ ;  /* 0x800000064c4cb210 */ /* 0x000fe20007ffe0ff */
[----:B------:R-:W-:Y:S01]  /*35e0*/  IMAD.HI.U32 R2, R0, R41, RZ ;  /* 0x0000002900027227 */ /* 0x000fe200078e00ff */
[----:B------:R-:W-:-:S02]  /*35f0*/  IADD3 R3, PT, PT, -R3, RZ, RZ ;  /* 0x000000ff03037210 */ /* 0x000fc40007ffe1ff */
[C---:B------:R-:W-:Y:S01]  /*3600*/  ISETP.GT.U32.AND P3, PT, R6.reuse, R74, PT ;  /* 0x0000004a0600720c */ /* 0x040fe20003f64070 */
[----:B------:R-:W-:Y:S02]  /*3610*/  IMAD.MOV R2, RZ, RZ, -R2 ;  /* 0x000000ffff027224 */ /* 0x000fe400078e0a02 */
[----:B------:R-:W-:Y:S02]  /*3620*/  IMAD.MOV R39, RZ, RZ, -R39 ;  /* 0x000000ffff277224 */ /* 0x000fe400078e0a27 */
[C---:B------:R-:W-:Y:S02]  /*3630*/  IMAD R84, R6.reuse, R3, R43 ;  /* 0x0000000306547224 */ /* 0x040fe400078e022b */
[----:B------:R-:W-:Y:S01]  /*3640*/  IMAD R78, R6, R2, R41 ;  /* 0x00000002064e7224 */ /* 0x000fe200078e0229 */
[----:B------:R-:W-:Y:S01]  /*3650*/  IADD3 R41, PT, PT, R198, 0x37, RZ ;  /* 0x00000037c6297810 */ /* 0x000fe20007ffe0ff */
[--C-:B------:R-:W-:Y:S01]  /*3660*/  @!P2 IMAD.IADD R66, R66, 0x1, -R6.reuse ;  /* 0x000000014242a824 */ /* 0x100fe200078e0a06 */
[----:B------:R-:W-:Y:S01]  /*3670*/  @!P5 IADD3 R72, PT, PT, R72, -R6, RZ ;  /* 0x800000064848d210 */ /* 0x000fe20007ffe0ff */
[C---:B------:R-:W-:Y:S01]  /*3680*/  IMAD R80, R6.reuse, R39, R45 ;  /* 0x0000002706507224 */ /* 0x040fe200078e022d */
[----:B------:R-:W-:Y:S01]  /*3690*/  ISETP.GT.U32.AND P5, PT, R6, R84, PT ;  /* 0x000000540600720c */ /* 0x000fe20003fa4070 */
[----:B------:R-:W-:Y:S01]  /*36a0*/  VIADD R39, R198, 0x38 ;  /* 0x00000038c6277836 */ /* 0x000fe20000000000 */
[----:B------:R-:W-:Y:S01]  /*36b0*/  IABS R85, R41 ;  /* 0x0000002900557213 */ /* 0x000fe20000000000 */
[----:B------:R-:W-:Y:S01]  /*36c0*/  @!P3 IMAD.IADD R74, R74, 0x1, -R6 ;  /* 0x000000014a4ab824 */ /* 0x000fe200078e0a06 */
[----:B------:R-:W-:Y:S01]  /*36d0*/  @!P6 IADD3 R72, PT, PT, -R72, RZ, RZ ;  /* 0x000000ff4848e210 */ /* 0x000fe20007ffe1ff */
[----:B------:R-:W-:Y:S01]  /*36e0*/  @!P1 IMAD.MOV R76, RZ, RZ, -R76 ;  /* 0x000000ffff4c9224 */ /* 0x000fe200078e0a4c */
[----:B------:R-:W-:Y:S01]  /*36f0*/  ISETP.GT.U32.AND P2, PT, R6, R66, PT ;  /* 0x000000420600720c */ /* 0x000fe20003f44070 */
[----:B------:R-:W-:Y:S01]  /*3700*/  IMAD.HI.U32 R2, R0, R85, RZ ;  /* 0x0000005500027227 */ /* 0x000fe200078e00ff */
[----:B------:R-:W-:-:S02]  /*3710*/  ISETP.GT.U32.AND P6, PT, R6, R80, PT ;  /* 0x000000500600720c */ /* 0x000fc40003fc4070 */
[----:B------:R-:W-:Y:S01]  /*3720*/  IABS R3, R39 ;  /* 0x0000002700037213 */ /* 0x000fe20000000000 */
[----:B------:R-:W-:Y:S01]  /*3730*/  VIADD R45, R198, 0x3a ;  /* 0x0000003ac62d7836 */ /* 0x000fe20000000000 */
[----:B------:R-:W-:Y:S01]  /*3740*/  IADD3 R2, PT, PT, -R2, RZ, RZ ;  /* 0x000000ff02027210 */ /* 0x000fe20007ffe1ff */
[--C-:B------:R-:W-:Y:S01]  /*3750*/  @!P5 IMAD.IADD R84, R84, 0x1, -R6.reuse ;  /* 0x000000015454d824 */ /* 0x100fe200078e0a06 */
[----:B------:R-:W-:Y:S01]  /*3760*/  ISETP.GT.U32.AND P3, PT, R6, R74, PT ;  /* 0x0000004a0600720c */ /* 0x000fe20003f64070 */
[----:B------:R-:W-:Y:S01]  /*3770*/  VIADD R43, R198, 0x39 ;  /* 0x00000039c62b7836 */ /* 0x000fe20000000000 */
[C---:B------:R-:W-:Y:S01]  /*3780*/  ISETP.GT.U32.AND P1, PT, R6.reuse, R78, PT ;  /* 0x0000004e0600720c */ /* 0x040fe20003f24070 */
[----:B------:R-:W-:Y:S02]  /*3790*/  IMAD R85, R6, R2, R85 ;  /* 0x0000000206557224 */ /* 0x000fe400078e0255 */
[----:B------:R-:W-:Y:S01]  /*37a0*/  @!P2 IMAD.IADD R66, R66, 0x1, -R6 ;  /* 0x000000014242a824 */ /* 0x000fe200078e0a06 */
[----:B------:R-:W-:Y:S01]  /*37b0*/  ISETP.GT.U32.AND P2, PT, R6, R70, PT ;  /* 0x000000460600720c */ /* 0x000fe20003f44070 */
[----:B------:R-:W-:Y:S01]  /*37c0*/  IMAD.HI.U32 R2, R0, R3, RZ ;  /* 0x0000000300027227 */ /* 0x000fe200078e00ff */
[----:B------:R-:W-:-:S03]  /*37d0*/  IABS R87, R43 ;  /* 0x0000002b00577213 */ /* 0x000fc60000000000 */
[----:B------:R-:W-:Y:S01]  /*37e0*/  @!P6 IMAD.IADD R80, R80, 0x1, -R6 ;  /* 0x000000015050e824 */ /* 0x000fe200078e0a06 */
[----:B------:R-:W-:Y:S01]  /*37f0*/  ISETP.GT.U32.AND P6, PT, R6, R84, PT ;  /* 0x000000540600720c */ /* 0x000fe20003fc4070 */
[----:B------:R-:W-:Y:S01]  /*3800*/  @!P0 IMAD.MOV R66, RZ, RZ, -R66 ;  /* 0x000000ffff428224 */ /* 0x000fe200078e0a42 */
[----:B------:R-:W-:Y:S01]  /*3810*/  ISETP.GE.AND P0, PT, R47, RZ, PT ;  /* 0x000000ff2f00720c */ /* 0x000fe20003f06270 */
[--C-:B------:R-:W-:Y:S01]  /*3820*/  @!P3 IMAD.IADD R74, R74, 0x1, -R6.reuse ;  /* 0x000000014a4ab824 */ /* 0x100fe200078e0a06 */
[----:B------:R-:W-:Y:S01]  /*3830*/  IADD3 R2, PT, PT, -R2, RZ, RZ ;  /* 0x000000ff02027210 */ /* 0x000fe20007ffe1ff */
[----:B------:R-:W-:Y:S01]  /*3840*/  @!P1 IMAD.IADD R78, R78, 0x1, -R6 ;  /* 0x000000014e4e9824 */ /* 0x000fe200078e0a06 */
[----:B------:R-:W-:Y:S01]  /*3850*/  ISETP.GE.AND P1, PT, R41, RZ, PT ;  /* 0x000000ff2900720c */ /* 0x000fe20003f26270 */
[----:B------:R-:W-:Y:S01]  /*3860*/  VIADD R47, R198, 0x3b ;  /* 0x0000003bc62f7836 */ /* 0x000fe20000000000 */
[----:B------:R-:W-:Y:S01]  /*3870*/  @!P2 IADD3 R70, PT, PT, R70, -R6, RZ ;  /* 0x800000064646a210 */ /* 0x000fe20007ffe0ff */
[----:B------:R-:W-:Y:S01]  /*3880*/  IMAD R86, R6, R2, R3 ;  /* 0x0000000206567224 */ /* 0x000fe200078e0203 */
[----:B------:R-:W-:Y:S01]  /*3890*/  IABS R41, R45 ;  /* 0x0000002d00297213 */ /* 0x000fe20000000000 */
[----:B------:R-:W-:Y:S01]  /*38a0*/  IMAD.HI.U32 R2, R0, R87, RZ ;  /* 0x0000005700027227 */ /* 0x000fe200078e00ff */
[----:B------:R-:W-:-:S02]  /*38b0*/  ISETP.GT.U32.AND P2, PT, R6, R70, PT ;  /* 0x000000460600720c */ /* 0x000fc40003f44070 */
[----:B------:R-:W-:Y:S01]  /*38c0*/  @!P6 IADD3 R84, PT, PT, R84, -R6, RZ ;  /* 0x800000065454e210 */ /* 0x000fe20007ffe0ff */
[----:B------:R-:W-:Y:S01]  /*38d0*/  IMAD.HI.U32 R3, R0, R41, RZ ;  /* 0x0000002900037227 */ /* 0x000fe200078e00ff */
[----:B------:R-:W-:Y:S02]  /*38e0*/  ISETP.GT.U32.AND P6, PT, R6, R86, PT ;  /* 0x000000560600720c */ /* 0x000fe40003fc4070 */
[----:B------:R-:W-:Y:S01]  /*38f0*/  @!P0 IADD3 R74, PT, PT, -R74, RZ, RZ ;  /* 0x000000ff4a4a8210 */ /* 0x000fe20007ffe1ff */
[----:B------:R-:W-:Y:S01]  /*3900*/  IMAD.MOV R3, RZ, RZ, -R3 ;  /* 0x000000ffff037224 */ /* 0x000fe200078e0a03 */
[C---:B------:R-:W-:Y:S02]  /*3910*/  ISETP.GT.U32.AND P0, PT, R6.reuse, R80, PT ;  /* 0x000000500600720c */ /* 0x040fe40003f04070 */
[----:B------:R-:W-:Y:S01]  /*3920*/  ISETP.GE.AND P3, PT, R55, RZ, PT ;  /* 0x000000ff3700720c */ /* 0x000fe20003f66270 */
[----:B------:R-:W-:Y:S01]  /*3930*/  IMAD R88, R6, R3, R41 ;  /* 0x0000000306587224 */ /* 0x000fe200078e0229 */
[----:B------:R-:W-:Y:S01]  /*3940*/  IABS R89, R47 ;  /* 0x0000002f00597213 */ /* 0x000fe20000000000 */
[----:B------:R-:W-:Y:S01]  /*3950*/  @!P2 IMAD.IADD R70, R70, 0x1, -R6 ;  /* 0x000000014646a824 */ /* 0x000fe200078e0a06 */
[----:B------:R-:W-:-:S02]  /*3960*/  ISETP.GT.U32.AND P5, PT, R6, R78, PT ;  /* 0x0000004e0600720c */ /* 0x000fc40003fa4070 */
[----:B------:R-:W-:Y:S01]  /*3970*/  IADD3 R2, PT, PT, -R2, RZ, RZ ;  /* 0x000000ff02027210 */ /* 0x000fe20007ffe1ff */
[----:B------:R-:W-:Y:S01]  /*3980*/  @!P6 IMAD.IADD R86, R86, 0x1, -R6 ;  /* 0x000000015656e824 */ /* 0x000fe200078e0a06 */
[----:B------:R-:W-:Y:S01]  /*3990*/  ISETP.GE.AND P2, PT, R49, RZ, PT ;  /* 0x000000ff3100720c */ /* 0x000fe20003f46270 */
[----:B------:R-:W-:Y:S01]  /*39a0*/  @!P4 IMAD.MOV R70, RZ, RZ, -R70 ;  /* 0x000000ffff46c224 */ /* 0x000fe200078e0a46 */
[----:B------:R-:W-:Y:S01]  /*39b0*/  ISETP.GE.AND P4, PT, R53, RZ, PT ;  /* 0x000000ff3500720c */ /* 0x000fe20003f86270 */
[----:B------:R-:W-:Y:S01]  /*39c0*/  @!P0 IMAD.IADD R80, R80, 0x1, -R6 ;  /* 0x0000000150508824 */ /* 0x000fe200078e0a06 */
[----:B------:R-:W-:Y:S01]  /*39d0*/  ISETP.GE.AND P0, PT, R39, RZ, PT ;  /* 0x000000ff2700720c */ /* 0x000fe20003f06270 */
[----:B------:R-:W-:Y:S01]  /*39e0*/  IMAD.HI.U32 R39, R0, R89, RZ ;  /* 0x0000005900277227 */ /* 0x000fe200078e00ff */
[----:B------:R-:W-:Y:S02]  /*39f0*/  ISETP.GT.U32.AND P6, PT, R6, R86, PT ;  /* 0x000000560600720c */ /* 0x000fe40003fc4070 */
[C---:B------:R-:W-:Y:S01]  /*3a00*/  IADD3 R41, PT, PT, R198.reuse, 0x3d, RZ ;  /* 0x0000003dc6297810 */ /* 0x040fe20007ffe0ff */
[----:B------:R-:W-:Y:S01]  /*3a10*/  IMAD.MOV R39, RZ, RZ, -R39 ;  /* 0x000000ffff277224 */ /* 0x000fe200078e0a27 */
[----:B------:R-:W-:Y:S01]  /*3a20*/  IADD3 R53, PT, PT, R198, 0x50, RZ ;  /* 0x00000050c6357810 */ /* 0x000fe20007ffe0ff */
[----:B------:R-:W-:Y:S01]  /*3a30*/  @!P3 IMAD.MOV R80, RZ, RZ, -R80 ;  /* 0x000000ffff50b224 */ /* 0x000fe200078e0a50 */
[C---:B------:R-:W-:Y:S01]  /*3a40*/  ISETP.GT.U32.AND P3, PT, R6.reuse, R88, PT ;  /* 0x000000580600720c */ /* 0x040fe20003f64070 */
[----:B------:R-:W-:Y:S01]  /*3a50*/  IMAD R89, R6, R39, R89 ;  /* 0x0000002706597224 */ /* 0x000fe200078e0259 */
[----:B------:R-:W-:Y:S01]  /*3a60*/  IADD3 R39, PT, PT, R198, 0x3c, RZ ;  /* 0x0000003cc6277810 */ /* 0x000fe20007ffe0ff */
[--C-:B------:R-:W-:Y:S01]  /*3a70*/  @!P5 IMAD.IADD R78, R78, 0x1, -R6.reuse ;  /* 0x000000014e4ed824 */ /* 0x100fe200078e0a06 */
[C---:B------:R-:W-:Y:S01]  /*3a80*/  ISETP.GT.U32.AND P5, PT, R6.reuse, R85, PT ;  /* 0x000000550600720c */ /* 0x040fe20003fa4070 */
[----:B------:R-:W-:Y:S01]  /*3a90*/  IMAD R87, R6, R2, R87 ;  /* 0x0000000206577224 */ /* 0x000fe200078e0257 */
[----:B------:R-:W-:Y:S01]  /*3aa0*/  IABS R3, R39 ;  /* 0x0000002700037213 */ /* 0x000fe20000000000 */
[----:B------:R-:W-:Y:S01]  /*3ab0*/  @!P6 IMAD.IADD R86, R86, 0x1, -R6 ;  /* 0x000000015656e824 */ /* 0x000fe200078e0a06 */
[C---:B------:R-:W-:Y:S01]  /*3ac0*/  ISETP.GT.U32.AND P6, PT, R6.reuse, R89, PT ;  /* 0x000000590600720c */ /* 0x040fe20003fc4070 */
[----:B------:R-:W-:Y:S01]  /*3ad0*/  @!P4 IMAD.MOV R84, RZ, RZ, -R84 ;  /* 0x000000ffff54c224 */ /* 0x000fe200078e0a54 */
[----:B------:R-:W-:Y:S01]  /*3ae0*/  ISETP.GT.U32.AND P4, PT, R6, R87, PT ;  /* 0x000000570600720c */ /* 0x000fe20003f84070 */
[----:B------:R-:W-:Y:S01]  /*3af0*/  IMAD.HI.U32 R2, R0, R3, RZ ;  /* 0x0000000300027227 */ /* 0x000fe200078e00ff */
[----:B------:R-:W-:-:S02]  /*3b00*/  IABS R91, R41 ;  /* 0x00000029005b7213 */ /* 0x000fc40000000000 */
[----:B------:R-:W-:Y:S01]  /*3b10*/  @!P2 IADD3 R78, PT, PT, -R78, RZ, RZ ;  /* 0x000000ff4e4ea210 */ /* 0x000fe20007ffe1ff */
[----:B------:R-:W-:Y:S01]  /*3b20*/  @!P3 IMAD.IADD R88, R88, 0x1, -R6 ;  /* 0x000000015858b824 */ /* 0x000fe200078e0a06 */
[----:B------:R-:W-:Y:S01]  /*3b30*/  @!P0 IADD3 R86, PT, PT, -R86, RZ, RZ ;  /* 0x000000ff56568210 */ /* 0x000fe20007ffe1ff */
[----:B------:R-:W-:Y:S01]  /*3b40*/  IMAD.MOV R90, RZ, RZ, -R2 ;  /* 0x000000ffff5a7224 */ /* 0x000fe200078e0a02 */
[----:B------:R-:W-:Y:S01]  /*3b50*/  IABS R115, R53 ;  /* 0x0000003500737213 */ /* 0x000fe20000000000 */
[--C-:B------:R-:W-:Y:S01]  /*3b60*/  @!P5 IMAD.IADD R85, R85, 0x1, -R6.reuse ;  /* 0x000000015555d824 */ /* 0x100fe200078e0a06 */
[----:B------:R-:W-:Y:S01]  /*3b70*/  ISETP.GE.AND P5, PT, R43, RZ, PT ;  /* 0x000000ff2b00720c */ /* 0x000fe20003fa6270 */
[----:B------:R-:W-:Y:S01]  /*3b80*/  IMAD.HI.U32 R2, R0, R91, RZ ;  /* 0x0000005b00027227 */ /* 0x000fe200078e00ff */
[----:B------:R-:W-:Y:S02]  /*3b90*/  @!P6 IADD3 R89, PT, PT, R89, -R6, RZ ;  /* 0x800000065959e210 */ /* 0x000fe40007ffe0ff */
[C---:B------:R-:W-:Y:S01]  /*3ba0*/  ISETP.GT.U32.AND P6, PT, R6.reuse, R88, PT ;  /* 0x000000580600720c */ /* 0x040fe20003fc4070 */
[----:B------:R-:W-:Y:S01]  /*3bb0*/  @!P4 IMAD.IADD R87, R87, 0x1, -R6 ;  /* 0x000000015757c824 */ /* 0x000fe200078e0a06 */
[----:B------:R-:W-:Y:S01]  /*3bc0*/  ISETP.GT.U32.AND P2, PT, R6, R85, PT ;  /* 0x000000550600720c */ /* 0x000fe20003f44070 */
[----:B------:R-:W-:Y:S01]  /*3bd0*/  IMAD.MOV R2, RZ, RZ, -R2 ;  /* 0x000000ffff027224 */ /* 0x000fe200078e0a02 */
[----:B------:R-:W-:Y:S01]  /*3be0*/  IADD3 R43, PT, PT, R198, 0x3e, RZ ;  /* 0x0000003ec62b7810 */ /* 0x000fe20007ffe0ff */
[C---:B------:R-:W-:Y:S01]  /*3bf0*/  IMAD R90, R6.reuse, R90, R3 ;  /* 0x0000005a065a7224 */ /* 0x040fe200078e0203 */
[C---:B------:R-:W-:Y:S01]  /*3c00*/  ISETP.GT.U32.AND P3, PT, R6.reuse, R87, PT ;  /* 0x000000570600720c */ /* 0x040fe20003f64070 */
[----:B------:R-:W-:Y:S01]  /*3c10*/  IMAD R91, R6, R2, R91 ;  /* 0x00000002065b7224 */ /* 0x000fe200078e025b */
[----:B------:R-:W-:Y:S01]  /*3c20*/  IABS R3, R43 ;  /* 0x0000002b00037213 */ /* 0x000fe20000000000 */
[C---:B------:R-:W-:Y:S01]  /*3c30*/  VIADD R49, R198.reuse, 0x4f ;  /* 0x0000004fc6317836 */ /* 0x040fe20000000000 */
[----:B------:R-:W-:Y:S01]  /*3c40*/  ISETP.GE.AND P4, PT, R47, RZ, PT ;  /* 0x000000ff2f00720c */ /* 0x000fe20003f86270 */
[----:B------:R-:W-:Y:S01]  /*3c50*/  VIADD R47, R198, 0x40 ;  /* 0x00000040c62f7836 */ /* 0x000fe20000000000 */
[----:B------:R-:W-:Y:S01]  /*3c60*/  IABS R55, R151 ;  /* 0x0000009700377213 */ /* 0x000fe20000000000 */
[----:B------:R-:W-:Y:S01]  /*3c70*/  IMAD.HI.U32 R2, R0, R3, RZ ;  /* 0x0000000300027227 */ /* 0x000fe200078e00ff */
[----:B------:R-:W-:-:S02]  /*3c80*/  @!P6 IADD3 R88, PT, PT, R88, -R6, RZ ;  /* 0x800000065858e210 */ /* 0x000fc40007ffe0ff */
[----:B------:R-:W-:Y:S01]  /*3c90*/  ISETP.GT.U32.AND P6, PT, R6, R91, PT ;  /* 0x0000005b0600720c */ /* 0x000fe20003fc4070 */
[--C-:B------:R-:W-:Y:S01]  /*3ca0*/  @!P2 IMAD.IADD R85, R85, 0x1, -R6.reuse ;  /* 0x000000015555a824 */ /* 0x100fe200078e0a06 */
[----:B------:R-:W-:Y:S01]  /*3cb0*/  ISETP.GE.AND P2, PT, R45, RZ, PT ;  /* 0x000000ff2d00720c */ /* 0x000fe20003f46270 */
[----:B------:R-:W-:Y:S01]  /*3cc0*/  @!P3 IMAD.IADD R87, R87, 0x1, -R6 ;  /* 0x000000015757b824 */ /* 0x000fe200078e0a06 */
[----:B------:R-:W-:Y:S01]  /*3cd0*/  IADD3 R45, PT, PT, R198, 0x3f, RZ ;  /* 0x0000003fc62d7810 */ /* 0x000fe20007ffe0ff */
[----:B------:R-:W-:Y:S01]  /*3ce0*/  @!P1 IMAD.MOV R85, RZ, RZ, -R85 ;  /* 0x000000ffff559224 */ /* 0x000fe200078e0a55 */
[C---:B------:R-:W-:Y:S01]  /*3cf0*/  ISETP.GT.U32.AND P1, PT, R6.reuse, R89, PT ;  /* 0x000000590600720c */ /* 0x040fe20003f24070 */
[----:B------:R-:W-:Y:S01]  /*3d00*/  IMAD.MOV R92, RZ, RZ, -R2 ;  /* 0x000000ffff5c7224 */ /* 0x000fe200078e0a02 */
[C---:B------:R-:W-:Y:S01]  /*3d10*/  ISETP.GT.U32.AND P3, PT, R6.reuse, R90, PT ;  /* 0x0000005a0600720c */ /* 0x040fe20003f64070 */
[----:B------:R-:W-:Y:S01]  /*3d20*/  @!P5 IMAD.MOV R87, RZ, RZ, -R87 ;  /* 0x000000ffff57d224 */ /* 0x000fe200078e0a57 */
[----:B------:R-:W-:Y:S01]  /*3d30*/  IABS R93, R45 ;  /* 0x0000002d005d7213 */ /* 0x000fe20000000000 */
[----:B------:R-:W-:-:S02]  /*3d40*/  IMAD R92, R6, R92, R3 ;  /* 0x0000005c065c7224 */ /* 0x000fc400078e0203 */
[--C-:B------:R-:W-:Y:S02]  /*3d50*/  @!P6 IMAD.IADD R91, R91, 0x1, -R6.reuse ;  /* 0x000000015b5be824 */ /* 0x100fe400078e0a06 */
[----:B------:R-:W-:Y:S01]  /*3d60*/  IMAD.HI.U32 R2, R0, R93, RZ ;  /* 0x0000005d00027227 */ /* 0x000fe200078e00ff */
[C---:B------:R-:W-:Y:S02]  /*3d70*/  ISETP.GT.U32.AND P5, PT, R6.reuse, R92, PT ;  /* 0x0000005c0600720c */ /* 0x040fe40003fa4070 */
[----:B------:R-:W-:Y:S01]  /*3d80*/  ISETP.GT.U32.AND P6, PT, R6, R91, PT ;  /* 0x0000005b0600720c */ /* 0x000fe20003fc4070 */
[----:B------:R-:W-:Y:S01]  /*3d90*/  @!P1 IMAD.IADD R89, R89, 0x1, -R6 ;  /* 0x0000000159599824 */ /* 0x000fe200078e0a06 */
[----:B------:R-:W-:Y:S01]  /*3da0*/  ISETP.GE.AND P1, PT, R39, RZ, PT ;  /* 0x000000ff2700720c */ /* 0x000fe20003f26270 */
[----:B------:R-:W-:Y:S01]  /*3db0*/  IMAD.MOV R3, RZ, RZ, -R2 ;  /* 0x000000ffff037224 */ /* 0x000fe200078e0a02 */
[----:B------:R-:W-:Y:S01]  /*3dc0*/  @!P3 IADD3 R90, PT, PT, R90, -R6, RZ ;  /* 0x800000065a5ab210 */ /* 0x000fe20007ffe0ff */
[----:B------:R-:W-:Y:S01]  /*3dd0*/  @!P2 IMAD.MOV R88, RZ, RZ, -R88 ;  /* 0x000000ffff58a224 */ /* 0x000fe200078e0a58 */
[----:B------:R-:W-:Y:S01]  /*3de0*/  IABS R39, R47 ;  /* 0x0000002f00277213 */ /* 0x000fe20000000000 */
[C---:B------:R-:W-:Y:S01]  /*3df0*/  IMAD R93, R6.reuse, R3, R93 ;  /* 0x00000003065d7224 */ /* 0x040fe200078e025d */
[----:B------:R-:W-:-:S02]  /*3e00*/  ISETP.GT.U32.AND P0, PT, R6, R90, PT ;  /* 0x0000005a0600720c */ /* 0x000fc40003f04070 */
[----:B------:R-:W-:Y:S01]  /*3e10*/  ISETP.GE.AND P3, PT, R41, RZ, PT ;  /* 0x000000ff2900720c */ /* 0x000fe20003f66270 */
[----:B------:R-:W-:Y:S01]  /*3e20*/  IMAD.HI.U32 R2, R0, R39, RZ ;  /* 0x0000002700027227 */ /* 0x000fe200078e00ff */
[----:B------:R-:W-:Y:S02]  /*3e30*/  ISETP.GE.AND P2, PT, R43, RZ, PT ;  /* 0x000000ff2b00720c */ /* 0x000fe40003f46270 */
[----:B------:R-:W-:Y:S01]  /*3e40*/  @!P4 IADD3 R89, PT, PT, -R89, RZ, RZ ;  /* 0x000000ff5959c210 */ /* 0x000fe20007ffe1ff */
[--C-:B------:R-:W-:Y:S01]  /*3e50*/  @!P6 IMAD.IADD R91, R91, 0x1, -R6.reuse ;  /* 0x000000015b5be824 */ /* 0x100fe200078e0a06 */
[----:B------:R-:W-:Y:S01]  /*3e60*/  ISETP.GT.U32.AND P6, PT, R6, R93, PT ;  /* 0x0000005d0600720c */ /* 0x000fe20003fc4070 */
[----:B------:R-:W-:Y:S01]  /*3e70*/  VIADD R41, R198, 0x41 ;  /* 0x00000041c6297836 */ /* 0x000fe20000000000 */
[----:B------:R-:W-:Y:S01]  /*3e80*/  IADD3 R2, PT, PT, -R2, RZ, RZ ;  /* 0x000000ff02027210 */ /* 0x000fe20007ffe1ff */
[--C-:B------:R-:W-:Y:S01]  /*3e90*/  @!P5 IMAD.IADD R92, R92, 0x1, -R6.reuse ;  /* 0x000000015c5cd824 */ /* 0x100fe200078e0a06 */
[----:B------:R-:W-:Y:S01]  /*3ea0*/  ISETP.GE.AND P4, PT, R45, RZ, PT ;  /* 0x000000ff2d00720c */ /* 0x000fe20003f86270 */
[----:B------:R-:W-:Y:S01]  /*3eb0*/  @!P0 IMAD.IADD R90, R90, 0x1, -R6 ;  /* 0x000000015a5a8824 */ /* 0x000fe200078e0a06 */
[----:B------:R-:W-:Y:S01]  /*3ec0*/  IABS R3, R41 ;  /* 0x0000002900037213 */ /* 0x000fe20000000000 */
[----:B------:R-:W-:Y:S01]  /*3ed0*/  IMAD R94, R6, R2, R39 ;  /* 0x00000002065e7224 */ /* 0x000fe200078e0227 */
[----:B------:R-:W-:Y:S01]  /*3ee0*/  IADD3 R43, PT, PT, R198, 0x42, RZ ;  /* 0x00000042c62b7810 */ /* 0x000fe20007ffe0ff */
[----:B------:R-:W-:Y:S01]  /*3ef0*/  @!P1 IMAD.MOV R90, RZ, RZ, -R90 ;  /* 0x000000ffff5a9224 */ /* 0x000fe200078e0a5a */
[----:B------:R-:W-:Y:S01]  /*3f00*/  ISETP.GE.AND P0, PT, R47, RZ, PT ;  /* 0x000000ff2f00720c */ /* 0x000fe20003f06270 */
[----:B------:R-:W-:Y:S01]  /*3f10*/  IMAD.HI.U32 R2, R0, R3, RZ ;  /* 0x0000000300027227 */ /* 0x000fe200078e00ff */
[----:B------:R-:W-:-:S02]  /*3f20*/  ISETP.GT.U32.AND P1, PT, R6, R94, PT ;  /* 0x0000005e0600720c */ /* 0x000fc40003f24070 */
[----:B------:R-:W-:Y:S01]  /*3f30*/  @!P6 IADD3 R93, PT, PT, R93, -R6, RZ ;  /* 0x800000065d5de210 */ /* 0x000fe20007ffe0ff */
[----:B------:R-:W-:Y:S01]  /*3f40*/  VIADD R45, R198, 0x43 ;  /* 0x00000043c62d7836 */ /* 0x000fe20000000000 */
[----:B------:R-:W-:Y:S01]  /*3f50*/  IABS R39, R43 ;  /* 0x0000002b00277213 */ /* 0x000fe20000000000 */
[----:B------:R-:W-:Y:S01]  /*3f60*/  IMAD.MOV R96, RZ, RZ, -R2 ;  /* 0x000000ffff607224 */ /* 0x000fe200078e0a02 */
[C---:B------:R-:W-:Y:S01]  /*3f70*/  ISETP.GT.U32.AND P6, PT, R6.reuse, R93, PT ;  /* 0x0000005d0600720c */ /* 0x040fe20003fc4070 */
[----:B------:R-:W-:Y:S01]  /*3f80*/  @!P3 IMAD.MOV R91, RZ, RZ, -R91 ;  /* 0x000000ffff5bb224 */ /* 0x000fe200078e0a5b */
[----:B------:R-:W-:Y:S01]  /*3f90*/  ISETP.GE.AND P3, PT, R41, RZ, PT ;  /* 0x000000ff2900720c */ /* 0x000fe20003f66270 */
[----:B------:R-:W-:Y:S01]  /*3fa0*/  IMAD R96, R6, R96, R3 ;  /* 0x0000006006607224 */ /* 0x000fe200078e0203 */
[----:B------:R-:W-:Y:S01]  /*3fb0*/  IABS R41, R45 ;  /* 0x0000002d00297213 */ /* 0x000fe20000000000 */
[----:B------:R-:W-:Y:S01]  /*3fc0*/  IMAD.HI.U32 R2, R0, R39, RZ ;  /* 0x0000002700027227 */ /* 0x000fe200078e00ff */
[----:B------:R-:W-:-:S03]  /*3fd0*/  ISETP.GT.U32.AND P5, PT, R6, R92, PT ;  /* 0x0000005c0600720c */ /* 0x000fc60003fa4070 */
[--C-:B------:R-:W-:Y:S01]  /*3fe0*/  @!P1 IMAD.IADD R94, R94, 0x1, -R6.reuse ;  /* 0x000000015e5e9824 */ /* 0x100fe200078e0a06 */
[----:B------:R-:W-:Y:S01]  /*3ff0*/  IADD3 R98, PT, PT, -R2, RZ, RZ ;  /* 0x000000ff02627210 */ /* 0x000fe20007ffe1ff */
[----:B------:R-:W-:Y:S02]  /*4000*/  IMAD.MOV.U32 R3, RZ, RZ, R41 ;  /* 0x000000ffff037224 */ /* 0x000fe400078e0029 */
[----:B------:R-:W-:Y:S01]  /*4010*/  @!P6 IMAD.IADD R93, R93, 0x1, -R6 ;  /* 0x000000015d5de824 */ /* 0x000fe200078e0a06 */
[----:B------:R-:W-:Y:S01]  /*4020*/  ISETP.GT.U32.AND P1, PT, R6, R94, PT ;  /* 0x0000005e0600720c */ /* 0x000fe20003f24070 */
[----:B------:R-:W-:Y:S01]  /*4030*/  IMAD.HI.U32 R2, R0, R3, RZ ;  /* 0x0000000300027227 */ /* 0x000fe200078e00ff */
[----:B------:R-:W-:Y:S02]  /*4040*/  ISETP.GT.U32.AND P6, PT, R6, R96, PT ;  /* 0x000000600600720c */ /* 0x000fe40003fc4070 */
[----:B------:R-:W-:Y:S01]  /*4050*/  @!P4 IADD3 R93, PT, PT, -R93, RZ, RZ ;  /* 0x000000ff5d5dc210 */ /* 0x000fe20007ffe1ff */
[----:B------:R-:W-:Y:S01]  /*4060*/  IMAD.MOV R2, RZ, RZ, -R2 ;  /* 0x000000ffff027224 */ /* 0x000fe200078e0a02 */
[----:B------:R-:W-:Y:S01]  /*4070*/  @!P5 IADD3 R92, PT, PT, R92, -R6, RZ ;  /* 0x800000065c5cd210 */ /* 0x000fe20007ffe0ff */
[----:B------:R-:W-:Y:S01]  /*4080*/  IMAD R98, R6, R98, R39 ;  /* 0x0000006206627224 */ /* 0x000fe200078e0227 */
[----:B------:R-:W-:Y:S01]  /*4090*/  IADD3 R39, PT, PT, R198, 0x44, RZ ;  /* 0x00000044c6277810 */ /* 0x000fe20007ffe0ff */
[----:B------:R-:W-:Y:S01]  /*40a0*/  IMAD R100, R6, R2, R3 ;  /* 0x0000000206647224 */ /* 0x000fe200078e0203 */
[----:B------:R-:W-:Y:S01]  /*40b0*/  ISETP.GE.AND P5, PT, R43, RZ, PT ;  /* 0x000000ff2b00720c */ /* 0x000fe20003fa6270 */
[----:B------:R-:W-:Y:S01]  /*40c0*/  VIADD R43, R198, 0x45 ;  /* 0x00000045c62b7836 */ /* 0x000fe20000000000 */
[----:B------:R-:W-:Y:S01]  /*40d0*/  ISETP.GT.U32.AND P4, PT, R6, R98, PT ;  /* 0x000000620600720c */ /* 0x000fe20003f84070 */
[--C-:B------:R-:W-:Y:S01]  /*40e0*/  @!P1 IMAD.IADD R94, R94, 0x1, -R6.reuse ;  /* 0x000000015e5e9824 */ /* 0x100fe200078e0a06 */
[----:B------:R-:W-:Y:S01]  /*40f0*/  ISETP.GE.AND P1, PT, R39, RZ, PT ;  /* 0x000000ff2700720c */ /* 0x000fe20003f26270 */
[----:B------:R-:W-:Y:S01]  /*4100*/  @!P6 IMAD.IADD R96, R96, 0x1, -R6 ;  /* 0x000000016060e824 */ /* 0x000fe200078e0a06 */
        /* <DEDUP_REMOVED lines=8> */
[C---:B------:R-:W-:Y:S01]  /*4190*/  VIADD R47, R198.reuse, 0x47 ;  /* 0x00000047c62f7836 */ /* 0x040fe20000000000 */
[----:B------:R-:W-:Y:S01]  /*41a0*/  IADD3 R45, PT, PT, R198, 0x46, RZ ;  /* 0x00000046c62d7810 */ /* 0x000fe20007ffe0ff */
[--C-:B------:R-:W-:Y:S01]  /*41b0*/  @!P4 IMAD.IADD R98, R98, 0x1, -R6.reuse ;  /* 0x000000016262c824 */ /* 0x100fe200078e0a06 */
[----:B------:R-:W-:Y:S01]  /*41c0*/  IADD3 R2, PT, PT, -R2, RZ, RZ ;  /* 0x000000ff02027210 */ /* 0x000fe20007ffe1ff */
[----:B------:R-:W-:Y:S01]  /*41d0*/  IMAD.HI.U32 R3, R0, R41, RZ ;  /* 0x0000002900037227 */ /* 0x000fe200078e00ff */
[----:B------:R-:W-:Y:S02]  /*41e0*/  IABS R105, R45 ;  /* 0x0000002d00697213 */ /* 0x000fe40000000000 */
[----:B------:R-:W-:Y:S01]  /*41f0*/  ISETP.GT.U32.AND P4, PT, R6, R98, PT ;  /* 0x000000620600720c */ /* 0x000fe20003f84070 */
[----:B------:R-:W-:Y:S01]  /*4200*/  @!P0 IMAD.IADD R100, R100, 0x1, -R6 ;  /* 0x0000000164648824 */ /* 0x000fe200078e0a06 */
[----:B------:R-:W-:Y:S01]  /*4210*/  @!P6 IADD3 R96, PT, PT, R96, -R6, RZ ;  /* 0x800000066060e210 */ /* 0x000fe20007ffe0ff */
[----:B------:R-:W-:Y:S01]  /*4220*/  IMAD.MOV R3, RZ, RZ, -R3 ;  /* 0x000000ffff037224 */ /* 0x000fe200078e0a03 */
[----:B------:R-:W-:Y:S01]  /*4230*/  ISETP.GE.AND P6, PT, R43, RZ, PT ;  /* 0x000000ff2b00720c */ /* 0x000fe20003fc6270 */
[----:B------:R-:W-:Y:S01]  /*4240*/  IMAD R102, R6, R2, R39 ;  /* 0x0000000206667224 */ /* 0x000fe200078e0227 */
[----:B------:R-:W-:Y:S01]  /*4250*/  IABS R43, R47 ;  /* 0x0000002f002b7213 */ /* 0x000fe20000000000 */
[----:B------:R-:W-:Y:S01]  /*4260*/  IMAD.HI.U32 R2, R0, R105, RZ ;  /* 0x0000006900027227 */ /* 0x000fe200078e00ff */
[----:B------:R-:W-:-:S02]  /*4270*/  ISETP.GT.U32.AND P0, PT, R6, R100, PT ;  /* 0x000000640600720c */ /* 0x000fc40003f04070 */
[----:B------:R-:W-:Y:S01]  /*4280*/  @!P3 IADD3 R96, PT, PT, -R96, RZ, RZ ;  /* 0x000000ff6060b210 */ /* 0x000fe20007ffe1ff */
[----:B------:R-:W-:Y:S02]  /*4290*/  IMAD.MOV.U32 R39, RZ, RZ, R43 ;  /* 0x000000ffff277224 */ /* 0x000fe400078e002b */
[----:B------:R-:W-:Y:S01]  /*42a0*/  IMAD R104, R6, R3, R41 ;  /* 0x0000000306687224 */ /* 0x000fe200078e0229 */
[----:B------:R-:W-:Y:S01]  /*42b0*/  @!P4 IADD3 R98, PT, PT, R98, -R6, RZ ;  /* 0x800000066262c210 */ /* 0x000fe20007ffe0ff */
[----:B------:R-:W-:Y:S01]  /*42c0*/  IMAD.HI.U32 R3, R0, R39, RZ ;  /* 0x0000002700037227 */ /* 0x000fe200078e00ff */
[C---:B------:R-:W-:Y:S02]  /*42d0*/  ISETP.GT.U32.AND P4, PT, R6.reuse, R102, PT ;  /* 0x000000660600720c */ /* 0x040fe40003f84070 */
[----:B------:R-:W-:Y:S01]  /*42e0*/  ISETP.GT.U32.AND P3, PT, R6, R104, PT ;  /* 0x000000680600720c */ /* 0x000fe20003f64070 */
[----:B------:R-:W-:Y:S02]  /*42f0*/  IMAD.MOV R2, RZ, RZ, -R2 ;  /* 0x000000ffff027224 */ /* 0x000fe400078e0a02 */
[----:B------:R-:W-:-:S02]  /*4300*/  IMAD.MOV R3, RZ, RZ, -R3 ;  /* 0x000000ffff037224 */ /* 0x000fc400078e0a03 */
[----:B------:R-:W-:Y:S02]  /*4310*/  IMAD R105, R6, R2, R105 ;  /* 0x0000000206697224 */ /* 0x000fe400078e0269 */
[----:B------:R-:W-:Y:S02]  /*4320*/  @!P0 IMAD.IADD R100, R100, 0x1, -R6 ;  /* 0x0000000164648824 */ /* 0x000fe400078e0a06 */
[----:B------:R-:W-:Y:S01]  /*4330*/  VIADD R41, R198, 0x48 ;  /* 0x00000048c6297836 */ /* 0x000fe20000000000 */
[C---:B------:R-:W-:Y:S01]  /*4340*/  ISETP.GT.U32.AND P0, PT, R6.reuse, R105, PT ;  /* 0x000000690600720c */ /* 0x040fe20003f04070 */
[----:B------:R-:W-:Y:S01]  /*4350*/  IMAD R106, R6, R3, R39 ;  /* 0x00000003066a7224 */ /* 0x000fe200078e0227 */
[----:B------:R-:W-:Y:S01]  /*4360*/  @!P2 IADD3 R100, PT, PT, -R100, RZ, RZ ;  /* 0x000000ff6464a210 */ /* 0x000fe20007ffe1ff */
[C---:B------:R-:W-:Y:S01]  /*4370*/  VIADD R39, R198.reuse, 0x49 ;  /* 0x00000049c6277836 */ /* 0x040fe20000000000 */
[----:B------:R-:W-:Y:S01]  /*4380*/  IABS R107, R41 ;  /* 0x00000029006b7213 */ /* 0x000fe20000000000 */
[----:B------:R-:W-:Y:S01]  /*4390*/  VIADD R43, R198, 0x4a ;  /* 0x0000004ac62b7836 */ /* 0x000fe20000000000 */
[----:B------:R-:W-:Y:S01]  /*43a0*/  ISETP.GT.U32.AND P2, PT, R6, R106, PT ;  /* 0x0000006a0600720c */ /* 0x000fe20003f44070 */
[----:B------:R-:W-:Y:S01]  /*43b0*/  @!P5 IMAD.MOV R98, RZ, RZ, -R98 ;  /* 0x000000ffff62d224 */ /* 0x000fe200078e0a62 */
[----:B------:R-:W-:Y:S01]  /*43c0*/  IABS R3, R39 ;  /* 0x0000002700037213 */ /* 0x000fe20000000000 */
[----:B------:R-:W-:Y:S01]  /*43d0*/  IMAD.HI.U32 R2, R0, R107, RZ ;  /* 0x0000006b00027227 */ /* 0x000fe200078e00ff */
[----:B------:R-:W-:-:S02]  /*43e0*/  @!P3 IADD3 R104, PT, PT, R104, -R6, RZ ;  /* 0x800000066868b210 */ /* 0x000fc40007ffe0ff */
[----:B------:R-:W-:Y:S01]  /*43f0*/  IABS R109, R43 ;  /* 0x0000002b006d7213 */ /* 0x000fe20000000000 */
[----:B------:R-:W-:Y:S01]  /*4400*/  IMAD.MOV R2, RZ, RZ, -R2 ;  /* 0x000000ffff027224 */ /* 0x000fe200078e0a02 */
[----:B------:R-:W-:Y:S01]  /*4410*/  ISETP.GT.U32.AND P3, PT, R6, R104, PT ;  /* 0x000000680600720c */ /* 0x000fe20003f64070 */
[--C-:B------:R-:W-:Y:S01]  /*4420*/  @!P0 IMAD.IADD R105, R105, 0x1, -R6.reuse ;  /* 0x0000000169698824 */ /* 0x100fe200078e0a06 */
[----:B------:R-:W-:Y:S01]  /*4430*/  @!P4 IADD3 R102, PT, PT, R102, -R6, RZ ;  /* 0x800000066666c210 */ /* 0x000fe20007ffe0ff */
[----:B------:R-:W-:Y:S01]  /*4440*/  IMAD R107, R6, R2, R107 ;  /* 0x00000002066b7224 */ /* 0x000fe200078e026b */
[----:B------:R-:W-:Y:S01]  /*4450*/  ISETP.GE.AND P5, PT, R45, RZ, PT ;  /* 0x000000ff2d00720c */ /* 0x000fe20003fa6270 */
[----:B------:R-:W-:Y:S01]  /*4460*/  @!P2 IMAD.IADD R106, R106, 0x1, -R6 ;  /* 0x000000016a6aa824 */ /* 0x000fe200078e0a06 */
[----:B------:R-:W-:Y:S01]  /*4470*/  ISETP.GT.U32.AND P0, PT, R6, R105, PT ;  /* 0x000000690600720c */ /* 0x000fe20003f04070 */
[----:B------:R-:W-:Y:S01]  /*4480*/  IMAD.HI.U32 R2, R0, R3, RZ ;  /* 0x0000000300027227 */ /* 0x000fe200078e00ff */
[----:B------:R-:W-:-:S02]  /*4490*/  ISETP.GT.U32.AND P4, PT, R6, R102, PT ;  /* 0x000000660600720c */ /* 0x000fc40003f84070 */
[----:B------:R-:W-:Y:S01]  /*44a0*/  ISETP.GT.U32.AND P2, PT, R6, R106, PT ;  /* 0x0000006a0600720c */ /* 0x000fe20003f44070 */
[----:B------:R-:W-:Y:S01]  /*44b0*/  IMAD.MOV R108, RZ, RZ, -R2 ;  /* 0x000000ffff6c7224 */ /* 0x000fe200078e0a02 */
[----:B------:R-:W-:Y:S01]  /*44c0*/  IADD3 R45, PT, PT, R198, 0x4c, RZ ;  /* 0x0000004cc62d7810 */ /* 0x000fe20007ffe0ff */
[----:B------:R-:W-:Y:S01]  /*44d0*/  IMAD.HI.U32 R2, R0, R109, RZ ;  /* 0x0000006d00027227 */ /* 0x000fe200078e00ff */
[----:B------:R-:W-:Y:S02]  /*44e0*/  @!P3 IADD3 R104, PT, PT, R104, -R6, RZ ;  /* 0x800000066868b210 */ /* 0x000fe40007ffe0ff */
[C---:B------:R-:W-:Y:S01]  /*44f0*/  ISETP.GT.U32.AND P3, PT, R6.reuse, R107, PT ;  /* 0x0000006b0600720c */ /* 0x040fe20003f64070 */
[C---:B------:R-:W-:Y:S01]  /*4500*/  IMAD R108, R6.reuse, R108, R3 ;  /* 0x0000006c066c7224 */ /* 0x040fe200078e0203 */
[----:B------:R-:W-:Y:S01]  /*4510*/  IABS R111, R45 ;  /* 0x0000002d006f7213 */ /* 0x000fe20000000000 */
[----:B------:R-:W-:Y:S02]  /*4520*/  IMAD.MOV R2, RZ, RZ, -R2 ;  /* 0x000000ffff027224 */ /* 0x000fe400078e0a02 */
[----:B------:R-:W-:Y:S01]  /*4530*/  @!P0 IMAD.IADD R105, R105, 0x1, -R6 ;  /* 0x0000000169698824 */ /* 0x000fe200078e0a06 */
[C---:B------:R-:W-:Y:S01]  /*4540*/  ISETP.GT.U32.AND P0, PT, R6.reuse, R108, PT ;  /* 0x0000006c0600720c */ /* 0x040fe20003f04070 */
[----:B------:R-:W-:-:S02]  /*4550*/  IMAD R109, R6, R2, R109 ;  /* 0x00000002066d7224 */ /* 0x000fc400078e026d */
[----:B------:R-:W-:Y:S01]  /*4560*/  @!P2 IMAD.IADD R106, R106, 0x1, -R6 ;  /* 0x000000016a6aa824 */ /* 0x000fe200078e0a06 */
[----:B------:R-:W-:Y:S01]  /*4570*/  @!P5 IADD3 R105, PT, PT, -R105, RZ, RZ ;  /* 0x000000ff6969d210 */ /* 0x000fe20007ffe1ff */
[----:B------:R-:W-:Y:S01]  /*4580*/  @!P6 IMAD.MOV R104, RZ, RZ, -R104 ;  /* 0x000000ffff68e224 */ /* 0x000fe200078e0a68 */
[----:B------:R-:W-:Y:S01]  /*4590*/  ISETP.GT.U32.AND P2, PT, R6, R109, PT ;  /* 0x0000006d0600720c */ /* 0x000fe20003f44070 */
[--C-:B------:R-:W-:Y:S01]  /*45a0*/  @!P4 IMAD.IADD R102, R102, 0x1, -R6.reuse ;  /* 0x000000016666c824 */ /* 0x100fe200078e0a06 */
[----:B------:R-:W-:Y:S01]  /*45b0*/  ISETP.GE.AND P6, PT, R39, RZ, PT ;  /* 0x000000ff2700720c */ /* 0x000fe20003fc6270 */
[----:B------:R-:W-:Y:S01]  /*45c0*/  VIADD R39, R198, 0x4b ;  /* 0x0000004bc6277836 */ /* 0x000fe20000000000 */
[----:B------:R-:W-:Y:S02]  /*45d0*/  @!P3 IADD3 R107, PT, PT, R107, -R6, RZ ;  /* 0x800000066b6bb210 */ /* 0x000fe40007ffe0ff */
[----:B------:R-:W-:Y:S01]  /*45e0*/  ISETP.GE.AND P4, PT, R47, RZ, PT ;  /* 0x000000ff2f00720c */ /* 0x000fe20003f86270 */
[----:B------:R-:W-:Y:S01]  /*45f0*/  @!P0 IMAD.IADD R108, R108, 0x1, -R6 ;  /* 0x000000016c6c8824 */ /* 0x000fe200078e0a06 */
[----:B------:R-:W-:Y:S01]  /*4600*/  IABS R3, R39 ;  /* 0x0000002700037213 */ /* 0x000fe20000000000 */
[----:B------:R-:W-:Y:S01]  /*4610*/  VIADD R47, R198, 0x4e ;  /* 0x0000004ec62f7836 */ /* 0x000fe20000000000 */
[----:B------:R-:W-:-:S02]  /*4620*/  ISETP.GT.U32.AND P3, PT, R6, R107, PT ;  /* 0x0000006b0600720c */ /* 0x000fc40003f64070 */
[----:B------:R-:W-:Y:S01]  /*4630*/  ISETP.GT.U32.AND P0, PT, R6, R108, PT ;  /* 0x0000006c0600720c */ /* 0x000fe20003f04070 */
[----:B------:R-:W-:Y:S01]  /*4640*/  IMAD.HI.U32 R2, R0, R3, RZ ;  /* 0x0000000300027227 */ /* 0x000fe200078e00ff */
[----:B------:R-:W-:Y:S02]  /*4650*/  ISETP.GE.AND P5, PT, R43, RZ, PT ;  /* 0x000000ff2b00720c */ /* 0x000fe40003fa6270 */
[----:B------:R-:W-:Y:S01]  /*4660*/  IADD3 R43, PT, PT, R198, 0x4d, RZ ;  /* 0x0000004dc62b7810 */ /* 0x000fe20007ffe0ff */
[----:B------:R-:W-:Y:S01]  /*4670*/  @!P2 IMAD.IADD R109, R109, 0x1, -R6 ;  /* 0x000000016d6da824 */ /* 0x000fe200078e0a06 */
[----:B------:R-:W-:Y:S01]  /*4680*/  IABS R113, R47 ;  /* 0x0000002f00717213 */ /* 0x000fe20000000000 */
[----:B------:R-:W-:Y:S01]  /*4690*/  IMAD.MOV R110, RZ, RZ, -R2 ;  /* 0x000000ffff6e7224 */ /* 0x000fe200078e0a02 */
[----:B------:R-:W-:Y:S01]  /*46a0*/  @!P1 IADD3 R102, PT, PT, -R102, RZ, RZ ;  /* 0x000000ff66669210 */ /* 0x000fe20007ffe1ff */
[----:B------:R-:W-:Y:S01]  /*46b0*/  IMAD.HI.U32 R2, R0, R111, RZ ;  /* 0x0000006f00027227 */ /* 0x000fe200078e00ff */
[----:B------:R-:W-:-:S02]  /*46c0*/  ISETP.GT.U32.AND P2, PT, R6, R109, PT ;  /* 0x0000006d0600720c */ /* 0x000fc40003f44070 */
[----:B------:R-:W-:Y:S01]  /*46d0*/  ISETP.GE.AND P1, PT, R41, RZ, PT ;  /* 0x000000ff2900720c */ /* 0x000fe20003f26270 */
[----:B------:R-:W-:Y:S01]  /*46e0*/  IMAD R110, R6, R110, R3 ;  /* 0x0000006e066e7224 */ /* 0x000fe200078e0203 */
[----:B------:R-:W-:Y:S01]  /*46f0*/  IADD3 R2, PT, PT, -R2, RZ, RZ ;  /* 0x000000ff02027210 */ /* 0x000fe20007ffe1ff */
[--C-:B------:R-:W-:Y:S01]  /*4700*/  @!P0 IMAD.IADD R108, R108, 0x1, -R6.reuse ;  /* 0x000000016c6c8824 */ /* 0x100fe200078e0a06 */
[----:B------:R-:W-:Y:S01]  /*4710*/  IABS R41, R49 ;  /* 0x0000003100297213 */ /* 0x000fe20000000000 */
[----:B------:R-:W-:Y:S01]  /*4720*/  @!P3 IMAD.IADD R107, R107, 0x1, -R6 ;  /* 0x000000016b6bb824 */ /* 0x000fe200078e0a06 */
[C---:B------:R-:W-:Y:S01]  /*4730*/  ISETP.GT.U32.AND P0, PT, R6.reuse, R110, PT ;  /* 0x0000006e0600720c */ /* 0x040fe20003f04070 */
[----:B------:R-:W-:Y:S01]  /*4740*/  IMAD R111, R6, R2, R111 ;  /* 0x00000002066f7224 */ /* 0x000fe200078e026f */
[----:B------:R-:W-:Y:S01]  /*4750*/  ISETP.GE.AND P3, PT, R39, RZ, PT ;  /* 0x000000ff2700720c */ /* 0x000fe20003f66270 */
[----:B------:R-:W-:Y:S01]  /*4760*/  IMAD.HI.U32 R3, R0, R113, RZ ;  /* 0x0000007100037227 */ /* 0x000fe200078e00ff */
[----:B------:R-:W-:-:S02]  /*4770*/  IABS R39, R43 ;  /* 0x0000002b00277213 */ /* 0x000fc40000000000 */
[----:B------:R-:W-:Y:S01]  /*4780*/  @!P4 IADD3 R106, PT, PT, -R106, RZ, RZ ;  /* 0x000000ff6a6ac210 */ /* 0x000fe20007ffe1ff */
[----:B------:R-:W-:Y:S01]  /*4790*/  @!P2 IMAD.IADD R109, R109, 0x1, -R6 ;  /* 0x000000016d6da824 */ /* 0x000fe200078e0a06 */
[----:B------:R-:W-:Y:S01]  /*47a0*/  ISETP.GT.U32.AND P2, PT, R6, R111, PT ;  /* 0x0000006f0600720c */ /* 0x000fe20003f44070 */
[----:B------:R-:W-:Y:S01]  /*47b0*/  IMAD.HI.U32 R2, R0, R39, RZ ;  /* 0x0000002700027227 */ /* 0x000fe200078e00ff */
[----:B------:R-:W-:Y:S02]  /*47c0*/  IADD3 R3, PT, PT, -R3, RZ, RZ ;  /* 0x000000ff03037210 */ /* 0x000fe40007ffe1ff */
[----:B------:R-:W-:Y:S01]  /*47d0*/  @!P6 IADD3 R108, PT, PT, -R108, RZ, RZ ;  /* 0x000000ff6c6ce210 */ /* 0x000fe20007ffe1ff */
[----:B------:R-:W-:Y:S01]  /*47e0*/  IMAD.MOV R2, RZ, RZ, -R2 ;  /* 0x000000ffff027224 */ /* 0x000fe200078e0a02 */
[----:B------:R-:W-:Y:S01]  /*47f0*/  ISETP.GE.AND P6, PT, R43, RZ, PT ;  /* 0x000000ff2b00720c */ /* 0x000fe20003fc6270 */
[----:B------:R-:W-:Y:S01]  /*4800*/  @!P0 IMAD.IADD R110, R110, 0x1, -R6 ;  /* 0x000000016e6e8824 */ /* 0x000fe200078e0a06 */
[----:B------:R-:W-:Y:S01]  /*4810*/  ISETP.GE.AND P0, PT, R45, RZ, PT ;  /* 0x000000ff2d00720c */ /* 0x000fe20003f06270 */
[----:B------:R-:W-:Y:S01]  /*4820*/  IMAD R113, R6, R3, R113 ;  /* 0x0000000306717224 */ /* 0x000fe200078e0271 */
[----:B------:R-:W-:Y:S01]  /*4830*/  IADD3 R45, PT, PT, R198, 0x54, RZ ;  /* 0x00000054c62d7810 */ /* 0x000fe20007ffe0ff */
[----:B------:R-:W-:Y:S01]  /*4840*/  IMAD R112, R6, R2, R39 ;  /* 0x0000000206707224 */ /* 0x000fe200078e0227 */
[----:B------:R-:W-:Y:S01]  /*4850*/  IADD3 R39, PT, PT, R198, 0x51, RZ ;  /* 0x00000051c6277810 */ /* 0x000fe20007ffe0ff */
[----:B------:R-:W-:Y:S01]  /*4860*/  IMAD.HI.U32 R2, R0, R41, RZ ;  /* 0x0000002900027227 */ /* 0x000fe200078e00ff */
[----:B------:R-:W-:-:S02]  /*4870*/  IABS R119, R45 ;  /* 0x0000002d00777213 */ /* 0x000fc40000000000 */
[----:B------:R-:W-:Y:S01]  /*4880*/  IABS R3, R39 ;  /* 0x0000002700037213 */ /* 0x000fe20000000000 */
[----:B------:R-:W-:Y:S01]  /*4890*/  @!P2 IMAD.IADD R111, R111, 0x1, -R6 ;  /* 0x000000016f6fa824 */ /* 0x000fe200078e0a06 */
[C---:B------:R-:W-:Y:S01]  /*48a0*/  ISETP.GT.U32.AND P2, PT, R6.reuse, R110, PT ;  /* 0x0000006e0600720c */ /* 0x040fe20003f44070 */
[----:B------:R-:W-:Y:S01]  /*48b0*/  @!P5 IMAD.MOV R109, RZ, RZ, -R109 ;  /* 0x000000ffff6dd224 */ /* 0x000fe200078e0a6d */
[C---:B------:R-:W-:Y:S01]  /*48c0*/  ISETP.GT.U32.AND P5, PT, R6.reuse, R113, PT ;  /* 0x000000710600720c */ /* 0x040fe20003fa4070 */
[----:B------:R-:W-:Y:S01]  /*48d0*/  IMAD.MOV R2, RZ, RZ, -R2 ;  /* 0x000000ffff027224 */ /* 0x000fe200078e0a02 */
[C---:B------:R-:W-:Y:S01]  /*48e0*/  ISETP.GT.U32.AND P4, PT, R6.reuse, R112, PT ;  /* 0x000000700600720c */ /* 0x040fe20003f84070 */
[----:B------:R-:W-:Y:S01]  /*48f0*/  @!P1 IMAD.MOV R107, RZ, RZ, -R107 ;  /* 0x000000ffff6b9224 */ /* 0x000fe200078e0a6b */
[C---:B------:R-:W-:Y:S01]  /*4900*/  ISETP.GT.U32.AND P1, PT, R6.reuse, R111, PT ;  /* 0x0000006f0600720c */ /* 0x040fe20003f24070 */
[----:B------:R-:W-:Y:S02]  /*4910*/  IMAD R114, R6, R2, R41 ;  /* 0x0000000206727224 */ /* 0x000fe400078e0229 */
[----:B------:R-:W-:-:S04]  /*4920*/  IMAD.HI.U32 R2, R0, R115, RZ ;  /* 0x0000007300027227 */ /* 0x000fc800078e00ff */
[----:B------:R-:W-:Y:S02]  /*4930*/  IMAD.MOV R2, RZ, RZ, -R2 ;  /* 0x000000ffff027224 */ /* 0x000fe400078e0a02 */
[----:B------:R-:W-:Y:S01]  /*4940*/  @!P2 IMAD.IADD R110, R110, 0x1, -R6 ;  /* 0x000000016e6ea824 */ /* 0x000fe200078e0a06 */
[----:B------:R-:W-:Y:S01]  /*4950*/  @!P5 IADD3 R113, PT, PT, R113, -R6, RZ ;  /* 0x800000067171d210 */ /* 0x000fe20007ffe0ff */
[----:B------:R-:W-:Y:S01]  /*4960*/  IMAD R115, R6, R2, R115 ;  /* 0x0000000206737224 */ /* 0x000fe200078e0273 */
[----:B------:R-:W-:Y:S01]  /*4970*/  @!P4 IADD3 R112, PT, PT, R112, -R6, RZ ;  /* 0x800000067070c210 */ /* 0x000fe20007ffe0ff */
[----:B------:R-:W-:Y:S01]  /*4980*/  IMAD.HI.U32 R2, R0, R3, RZ ;  /* 0x0000000300027227 */ /* 0x000fe200078e00ff */
[----:B------:R-:W-:Y:S02]  /*4990*/  ISETP.GE.AND P2, PT, R47, RZ, PT ;  /* 0x000000ff2f00720c */ /* 0x000fe40003f46270 */
[C---:B------:R-:W-:Y:S01]  /*49a0*/  ISETP.GT.U32.AND P5, PT, R6.reuse, R112, PT ;  /* 0x000000700600720c */ /* 0x040fe20003fa4070 */
[----:B------:R-:W-:Y:S01]  /*49b0*/  @!P3 IMAD.MOV R110, RZ, RZ, -R110 ;  /* 0x000000ffff6eb224 */ /* 0x000fe200078e0a6e */
[----:B------:R-:W-:Y:S01]  /*49c0*/  ISETP.GT.U32.AND P3, PT, R6, R113, PT ;  /* 0x000000710600720c */ /* 0x000fe20003f64070 */
[--C-:B------:R-:W-:Y:S01]  /*49d0*/  @!P1 IMAD.IADD R111, R111, 0x1, -R6.reuse ;  /* 0x000000016f6f9824 */ /* 0x100fe200078e0a06 */
[----:B------:R-:W-:Y:S01]  /*49e0*/  IADD3 R2, PT, PT, -R2, RZ, RZ ;  /* 0x000000ff02027210 */ /* 0x000fe20007ffe1ff */
[----:B------:R-:W-:Y:S01]  /*49f0*/  VIADD R41, R198, 0x52 ;  /* 0x00000052c6297836 */ /* 0x000fe20000000000 */
[C---:B------:R-:W-:Y:S01]  /*4a00*/  ISETP.GT.U32.AND P1, PT, R6.reuse, R114, PT ;  /* 0x000000720600720c */ /* 0x040fe20003f24070 */
[----:B------:R-:W-:Y:S01]  /*4a10*/  @!P0 IMAD.MOV R111, RZ, RZ, -R111 ;  /* 0x000000ffff6f8224 */ /* 0x000fe200078e0a6f */
[C---:B------:R-:W-:Y:S01]  /*4a20*/  ISETP.GT.U32.AND P0, PT, R6.reuse, R115, PT ;  /* 0x000000730600720c */ /* 0x040fe20003f04070 */
[----:B------:R-:W-:Y:S01]  /*4a30*/  IMAD R116, R6, R2, R3 ;  /* 0x0000000206747224 */ /* 0x000fe200078e0203 */
[----:B------:R-:W-:Y:S01]  /*4a40*/  IABS R117, R41 ;  /* 0x0000002900757213 */ /* 0x000fe20000000000 */
[----:B------:R-:W-:Y:S01]  /*4a50*/  VIADD R43, R198, 0x53 ;  /* 0x00000053c62b7836 */ /* 0x000fe20000000000 */
[----:B------:R-:W-:Y:S01]  /*4a60*/  ISETP.GE.AND P4, PT, R49, RZ, PT ;  /* 0x000000ff3100720c */ /* 0x000fe20003f86270 */
[--C-:B------:R-:W-:Y:S01]  /*4a70*/  @!P5 IMAD.IADD R112, R112, 0x1, -R6.reuse ;  /* 0x000000017070d824 */ /* 0x100fe200078e0a06 */
[----:B------:R-:W-:Y:S01]  /*4a80*/  ISETP.GE.AND P5, PT, R53, RZ, PT ;  /* 0x000000ff3500720c */ /* 0x000fe20003fa6270 */
[----:B------:R-:W-:Y:S01]  /*4a90*/  @!P3 IMAD.IADD R113, R113, 0x1, -R6 ;  /* 0x000000017171b824 */ /* 0x000fe200078e0a06 */
[----:B------:R-:W-:Y:S01]  /*4aa0*/  ISETP.GT.U32.AND P3, PT, R6, R116, PT ;  /* 0x000000740600720c */ /* 0x000fe20003f64070 */
[----:B------:R-:W-:Y:S01]  /*4ab0*/  IMAD.HI.U32 R2, R0, R117, RZ ;  /* 0x0000007500027227 */ /* 0x000fe200078e00ff */
[----:B------:R-:W-:-:S02]  /*4ac0*/  IABS R3, R43 ;  /* 0x0000002b00037213 */ /* 0x000fc40000000000 */
[----:B------:R-:W-:Y:S01]  /*4ad0*/  @!P6 IADD3 R112, PT, PT, -R112, RZ, RZ ;  /* 0x000000ff7070e210 */ /* 0x000fe20007ffe1ff */
[--C-:B------:R-:W-:Y:S01]  /*4ae0*/  @!P0 IMAD.IADD R115, R115, 0x1, -R6.reuse ;  /* 0x0000000173738824 */ /* 0x100fe200078e0a06 */
[----:B------:R-:W-:Y:S01]  /*4af0*/  IADD3 R2, PT, PT, -R2, RZ, RZ ;  /* 0x000000ff02027210 */ /* 0x000fe20007ffe1ff */
[--C-:B------:R-:W-:Y:S01]  /*4b00*/  @!P1 IMAD.IADD R114, R114, 0x1, -R6.reuse ;  /* 0x0000000172729824 */ /* 0x100fe200078e0a06 */
[----:B------:R-:W-:Y:S01]  /*4b10*/  ISETP.GE.AND P0, PT, R41, RZ, PT ;  /* 0x000000ff2900720c */ /* 0x000fe20003f06270 */
[----:B------:R-:W-:Y:S01]  /*4b20*/  @!P2 IMAD.MOV R113, RZ, RZ, -R113 ;  /* 0x000000ffff71a224 */ /* 0x000fe200078e0a71 */
[----:B------:R-:W-:Y:S01]  /*4b30*/  IADD3 R41, PT, PT, R198, 0x56, RZ ;  /* 0x00000056c6297810 */ /* 0x000fe20007ffe0ff */
[C---:B------:R-:W-:Y:S01]  /*4b40*/  IMAD R117, R6.reuse, R2, R117 ;  /* 0x0000000206757224 */ /* 0x040fe200078e0275 */
[----:B------:R-:W-:Y:S01]  /*4b50*/  ISETP.GT.U32.AND P1, PT, R6, R114, PT ;  /* 0x000000720600720c */ /* 0x000fe20003f24070 */
[----:B------:R-:W-:Y:S01]  /*4b60*/  @!P3 IMAD.IADD R116, R116, 0x1, -R6 ;  /* 0x000000017474b824 */ /* 0x000fe200078e0a06 */
[----:B------:R-:W-:Y:S01]  /*4b70*/  ISETP.GT.U32.AND P3, PT, R6, R115, PT ;  /* 0x000000730600720c */ /* 0x000fe20003f64070 */
[----:B------:R-:W-:Y:S01]  /*4b80*/  IMAD.HI.U32 R2, R0, R3, RZ ;  /* 0x0000000300027227 */ /* 0x000fe200078e00ff */
[----:B------:R-:W-:-:S02]  /*4b90*/  ISETP.GT.U32.AND P2, PT, R6, R117, PT ;  /* 0x000000750600720c */ /* 0x000fc40003f44070 */
[----:B------:R-:W-:Y:S01]  /*4ba0*/  ISETP.GT.U32.AND P6, PT, R6, R116, PT ;  /* 0x000000740600720c */ /* 0x000fe20003fc4070 */
[----:B------:R-:W-:Y:S01]  /*4bb0*/  IMAD.MOV R118, RZ, RZ, -R2 ;  /* 0x000000ffff767224 */ /* 0x000fe200078e0a02 */
[----:B------:R-:W-:Y:S01]  /*4bc0*/  IABS R121, R41 ;  /* 0x0000002900797213 */ /* 0x000fe20000000000 */
[----:B------:R-:W-:Y:S01]  /*4bd0*/  IMAD.HI.U32 R2, R0, R119, RZ ;  /* 0x0000007700027227 */ /* 0x000fe200078e00ff */
[----:B------:R-:W-:Y:S02]  /*4be0*/  IADD3 R53, PT, PT, R198, 0x61, RZ ;  /* 0x00000061c6357810 */ /* 0x000fe40007ffe0ff */
[----:B------:R-:W-:Y:S01]  /*4bf0*/  IABS R49, R141 ;  /* 0x0000008d00317213 */ /* 0x000fe20000000000 */
[----:B------:R-:W-:Y:S01]  /*4c00*/  IMAD.MOV R2, RZ, RZ, -R2 ;  /* 0x000000ffff027224 */ /* 0x000fe200078e0a02 */
[----:B------:R-:W-:Y:S01]  /*4c10*/  IABS R47, R138 ;  /* 0x0000008a002f7213 */ /* 0x000fe20000000000 */
[----:B------:R-:W-:Y:S01]  /*4c20*/  @!P1 IMAD.IADD R114, R114, 0x1, -R6 ;  /* 0x0000000172729824 */ /* 0x000fe200078e0a06 */
[----:B------:R-:W-:Y:S01]  /*4c30*/  @!P3 IADD3 R115, PT, PT, R115, -R6, RZ ;  /* 0x800000067373b210 */ /* 0x000fe20007ffe0ff */
[C---:B------:R-:W-:Y:S01]  /*4c40*/  IMAD R119, R6.reuse, R2, R119 ;  /* 0x0000000206777224 */ /* 0x040fe200078e0277 */
[----:B------:R-:W-:Y:S01]  /*4c50*/  ISETP.GE.AND P1, PT, R39, RZ, PT ;  /* 0x000000ff2700720c */ /* 0x000fe20003f26270 */
[----:B------:R-:W-:Y:S01]  /*4c60*/  IMAD R118, R6, R118, R3 ;  /* 0x0000007606767224 */ /* 0x000fe200078e0203 */
[----:B------:R-:W-:Y:S01]  /*4c70*/  IADD3 R39, PT, PT, R198, 0x55, RZ ;  /* 0x00000055c6277810 */ /* 0x000fe20007ffe0ff */
[----:B------:R-:W-:Y:S01]  /*4c80*/  @!P5 IMAD.MOV R115, RZ, RZ, -R115 ;  /* 0x000000ffff73d224 */ /* 0x000fe200078e0a73 */
[----:B------:R-:W-:Y:S01]  /*4c90*/  ISETP.GT.U32.AND P5, PT, R6, R119, PT ;  /* 0x000000770600720c */ /* 0x000fe20003fa4070 */
[----:B------:R-:W-:Y:S01]  /*4ca0*/  @!P4 IMAD.MOV R114, RZ, RZ, -R114 ;  /* 0x000000ffff72c224 */ /* 0x000fe200078e0a72 */
[----:B------:R-:W-:Y:S01]  /*4cb0*/  IABS R3, R39 ;  /* 0x0000002700037213 */ /* 0x000fe20000000000 */
[--C-:B------:R-:W-:Y:S01]  /*4cc0*/  @!P6 IMAD.IADD R116, R116, 0x1, -R6.reuse ;  /* 0x000000017474e824 */ /* 0x100fe200078e0a06 */
[----:B------:R-:W-:Y:S01]  /*4cd0*/  ISETP.GT.U32.AND P3, PT, R6, R118, PT ;  /* 0x000000760600720c */ /* 0x000fe20003f64070 */
[----:B------:R-:W-:Y:S01]  /*4ce0*/  @!P2 IMAD.IADD R117, R117, 0x1, -R6 ;  /* 0x000000017575a824 */ /* 0x000fe200078e0a06 */
[----:B------:R-:W-:Y:S01]  /*4cf0*/  ISETP.GE.AND P4, PT, R43, RZ, PT ;  /* 0x000000ff2b00720c */ /* 0x000fe20003f86270 */
[----:B------:R-:W-:Y:S01]  /*4d00*/  IMAD.HI.U32 R2, R0, R3, RZ ;  /* 0x0000000300027227 */ /* 0x000fe200078e00ff */
[----:B------:R-:W-:-:S02]  /*4d10*/  ISETP.GE.AND P6, PT, R45, RZ, PT ;  /* 0x000000ff2d00720c */ /* 0x000fc40003fc6270 */
[----:B------:R-:W-:Y:S01]  /*4d20*/  @!P1 IADD3 R116, PT, PT, -R116, RZ, RZ ;  /* 0x000000ff74749210 */ /* 0x000fe20007ffe1ff */
[----:B------:R-:W-:Y:S01]  /*4d30*/  VIADD R43, R198, 0x57 ;  /* 0x00000057c62b7836 */ /* 0x000fe20000000000 */
[----:B------:R-:W-:Y:S01]  /*4d40*/  ISETP.GE.AND P1, PT, R39, RZ, PT ;  /* 0x000000ff2700720c */ /* 0x000fe20003f26270 */
[----:B------:R-:W-:Y:S01]  /*4d50*/  @!P5 IMAD.IADD R119, R119, 0x1, -R6 ;  /* 0x000000017777d824 */ /* 0x000fe200078e0a06 */
[----:B------:R-:W-:Y:S01]  /*4d60*/  ISETP.GT.U32.AND P2, PT, R6, R117, PT ;  /* 0x000000750600720c */ /* 0x000fe20003f44070 */
[----:B------:R-:W-:Y:S01]  /*4d70*/  IMAD.MOV R120, RZ, RZ, -R2 ;  /* 0x000000ffff787224 */ /* 0x000fe200078e0a02 */
[----:B------:R-:W-:Y:S01]  /*4d80*/  IABS R39, R43 ;  /* 0x0000002b00277213 */ /* 0x000fe20000000000 */
[----:B------:R-:W-:Y:S01]  /*4d90*/  IMAD.HI.U32 R2, R0, R121, RZ ;  /* 0x0000007900027227 */ /* 0x000fe200078e00ff */
[C---:B------:R-:W-:Y:S02]  /*4da0*/  ISETP.GT.U32.AND P5, PT, R6.reuse, R119, PT ;  /* 0x000000770600720c */ /* 0x040fe40003fa4070 */
[----:B------:R-:W-:Y:S01]  /*4db0*/  IABS R45, R53 ;  /* 0x00000035002d7213 */ /* 0x000fe20000000000 */
[----:B------:R-:W-:-:S02]  /*4dc0*/  IMAD R120, R6, R120, R3 ;  /* 0x0000007806787224 */ /* 0x000fc400078e0203 */
[----:B------:R-:W-:Y:S02]  /*4dd0*/  @!P3 IMAD.IADD R118, R118, 0x1, -R6 ;  /* 0x000000017676b824 */ /* 0x000fe400078e0a06 */
[----:B------:R-:W-:Y:S02]  /*4de0*/  IMAD.MOV R3, RZ, RZ, -R2 ;  /* 0x000000ffff037224 */ /* 0x000fe400078e0a02 */
[----:B------:R-:W-:Y:S01]  /*4df0*/  IMAD.HI.U32 R2, R0, R39, RZ ;  /* 0x0000002700027227 */ /* 0x000fe200078e00ff */
[C---:B------:R-:W-:Y:S02]  /*4e00*/  ISETP.GT.U32.AND P3, PT, R6.reuse, R118, PT ;  /* 0x000000760600720c */ /* 0x040fe40003f64070 */
[-C--:B------:R-:W-:Y:S01]  /*4e10*/  @!P2 IADD3 R117, PT, PT, R117, -R6.reuse, RZ ;  /* 0x800000067575a210 */ /* 0x080fe20007ffe0ff */
[----:B------:R-:W-:Y:S01]  /*4e20*/  IMAD R121, R6, R3, R121 ;  /* 0x0000000306797224 */ /* 0x000fe200078e0279 */
[----:B------:R-:W-:Y:S01]  /*4e30*/  @!P5 IADD3 R119, PT, PT, R119, -R6, RZ ;  /* 0x800000067777d210 */ /* 0x000fe20007ffe0ff */
[----:B------:R-:W-:Y:S01]  /*4e40*/  IMAD.MOV R2, RZ, RZ, -R2 ;  /* 0x000000ffff027224 */ /* 0x000fe200078e0a02 */
[----:B------:R-:W-:Y:S01]  /*4e50*/  ISETP.GE.AND P2, PT, R41, RZ, PT ;  /* 0x000000ff2900720c */ /* 0x000fe20003f46270 */
[----:B------:R-:W-:Y:S01]  /*4e60*/  VIADD R41, R198, 0x58 ;  /* 0x00000058c6297836 */ /* 0x000fe20000000000 */
[C---:B------:R-:W-:Y:S01]  /*4e70*/  ISETP.GT.U32.AND P5, PT, R6.reuse, R121, PT ;  /* 0x000000790600720c */ /* 0x040fe20003fa4070 */
[----:B------:R-:W-:Y:S01]  /*4e80*/  IMAD R122, R6, R2, R39 ;  /* 0x00000002067a7224 */ /* 0x000fe200078e0227 */
[----:B------:R-:W-:Y:S01]  /*4e90*/  @!P6 IADD3 R119, PT, PT, -R119, RZ, RZ ;  /* 0x000000ff7777e210 */ /* 0x000fe20007ffe1ff */
[----:B------:R-:W-:Y:S01]  /*4ea0*/  @!P0 IMAD.MOV R117, RZ, RZ, -R117 ;  /* 0x000000ffff758224 */ /* 0x000fe200078e0a75 */
[----:B------:R-:W-:-:S02]  /*4eb0*/  IABS R123, R41 ;  /* 0x00000029007b7213 */ /* 0x000fc40000000000 */
[----:B------:R-:W-:Y:S02]  /*4ec0*/  ISETP.GT.U32.AND P6, PT, R6, R122, PT ;  /* 0x0000007a0600720c */ /* 0x000fe40003fc4070 */
[----:B------:R-:W-:Y:S01]  /*4ed0*/  @!P3 IADD3 R118, PT, PT, R118, -R6, RZ ;  /* 0x800000067676b210 */ /* 0x000fe20007ffe0ff */
[----:B------:R-:W-:Y:S01]  /*4ee0*/  IMAD.HI.U32 R2, R0, R123, RZ ;  /* 0x0000007b00027227 */ /* 0x000fe200078e00ff */
[----:B------:R-:W-:Y:S02]  /*4ef0*/  ISETP.GE.AND P3, PT, R43, RZ, PT ;  /* 0x000000ff2b00720c */ /* 0x000fe40003f66270 */
[----:B------:R-:W-:Y:S01]  /*4f00*/  IADD3 R43, PT, PT, R198, 0x59, RZ ;  /* 0x00000059c62b7810 */ /* 0x000fe20007ffe0ff */
[----:B------:R-:W-:Y:S01]  /*4f10*/  @!P5 IMAD.IADD R121, R121, 0x1, -R6 ;  /* 0x000000017979d824 */ /* 0x000fe200078e0a06 */
[----:B------:R-:W-:Y:S01]  /*4f20*/  ISETP.GT.U32.AND P0, PT, R6, R120, PT ;  /* 0x000000780600720c */ /* 0x000fe20003f04070 */
[----:B------:R-:W-:Y:S01]  /*4f30*/  @!P4 IMAD.MOV R118, RZ, RZ, -R118 ;  /* 0x000000ffff76c224 */ /* 0x000fe200078e0a76 */
[----:B------:R-:W-:Y:S01]  /*4f40*/  ISETP.GE.AND P4, PT, R41, RZ, PT ;  /* 0x000000ff2900720c */ /* 0x000fe20003f86270 */
[----:B------:R-:W-:Y:S01]  /*4f50*/  VIADD R41, R198, 0x5a ;  /* 0x0000005ac6297836 */ /* 0x000fe20000000000 */
[----:B------:R-:W-:Y:S01]  /*4f60*/  IABS R39, R43 ;  /* 0x0000002b00277213 */ /* 0x000fe20000000000 */
[----:B------:R-:W-:Y:S01]  /*4f70*/  @!P6 IMAD.IADD R122, R122, 0x1, -R6 ;  /* 0x000000017a7ae824 */ /* 0x000fe200078e0a06 */
[----:B------:R-:W-:Y:S01]  /*4f80*/  ISETP.GT.U32.AND P5, PT, R6, R121, PT ;  /* 0x000000790600720c */ /* 0x000fe20003fa4070 */
[----:B------:R-:W-:Y:S01]  /*4f90*/  IMAD.MOV R2, RZ, RZ, -R2 ;  /* 0x000000ffff027224 */ /* 0x000fe200078e0a02 */
[----:B------:R-:W-:Y:S01]  /*4fa0*/  IABS R125, R41 ;  /* 0x00000029007d7213 */ /* 0x000fe20000000000 */
[----:B------:R-:W-:Y:S01]  /*4fb0*/  IMAD.HI.U32 R3, R0, R39, RZ ;  /* 0x0000002700037227 */ /* 0x000fe200078e00ff */
[----:B------:R-:W-:-:S03]  /*4fc0*/  ISETP.GT.U32.AND P6, PT, R6, R122, PT ;  /* 0x0000007a0600720c */ /* 0x000fc60003fc4070 */
[----:B------:R-:W-:Y:S02]  /*4fd0*/  IMAD R123, R6, R2, R123 ;  /* 0x00000002067b7224 */ /* 0x000fe400078e027b */
[----:B------:R-:W-:-:S04]  /*4fe0*/  IMAD.HI.U32 R2, R0, R125, RZ ;  /* 0x0000007d00027227 */ /* 0x000fc800078e00ff */
[----:B------:R-:W-:Y:S01]  /*4ff0*/  IMAD.MOV R3, RZ, RZ, -R3 ;  /* 0x000000ffff037224 */ /* 0x000fe200078e0a03 */
[----:B------:R-:W-:Y:S01]  /*5000*/  @!P5 IADD3 R121, PT, PT, R121, -R6, RZ ;  /* 0x800000067979d210 */ /* 0x000fe20007ffe0ff */
[----:B------:R-:W-:Y:S01]  /*5010*/  IMAD.MOV R2, RZ, RZ, -R2 ;  /* 0x000000ffff027224 */ /* 0x000fe200078e0a02 */
[C---:B------:R-:W-:Y:S01]  /*5020*/  ISETP.GT.U32.AND P5, PT, R6.reuse, R123, PT ;  /* 0x0000007b0600720c */ /* 0x040fe20003fa4070 */
[C---:B------:R-:W-:Y:S01]  /*5030*/  IMAD R124, R6.reuse, R3, R39 ;  /* 0x00000003067c7224 */ /* 0x040fe200078e0227 */
[----:B------:R-:W-:Y:S01]  /*5040*/  @!P2 IADD3 R121, PT, PT, -R121, RZ, RZ ;  /* 0x000000ff7979a210 */ /* 0x000fe20007ffe1ff */
[----:B------:R-:W-:Y:S01]  /*5050*/  IMAD R125, R6, R2, R125 ;  /* 0x00000002067d7224 */ /* 0x000fe200078e027d */
[----:B------:R-:W-:Y:S01]  /*5060*/  @!P6 IADD3 R122, PT, PT, R122, -R6, RZ ;  /* 0x800000067a7ae210 */ /* 0x000fe20007ffe0ff */
[----:B------:R-:W-:Y:S01]  /*5070*/  VIADD R2, R198, 0x5b ;  /* 0x0000005bc6027836 */ /* 0x000fe20000000000 */
[----:B------:R-:W-:Y:S01]  /*5080*/  ISETP.GT.U32.AND P2, PT, R6, R124, PT ;  /* 0x0000007c0600720c */ /* 0x000fe20003f44070 */
[----:B------:R-:W-:Y:S01]  /*5090*/  @!P0 IMAD.IADD R120, R120, 0x1, -R6 ;  /* 0x0000000178788824 */ /* 0x000fe200078e0a06 */
[----:B------:R-:W-:Y:S01]  /*50a0*/  ISETP.GT.U32.AND P6, PT, R6, R125, PT ;  /* 0x0000007d0600720c */ /* 0x000fe20003fc4070 */
[----:B------:R-:W-:Y:S01]  /*50b0*/  @!P3 IMAD.MOV R122, RZ, RZ, -R122 ;  /* 0x000000ffff7ab224 */ /* 0x000fe200078e0a7a */
[----:B------:R-:W-:-:S02]  /*50c0*/  IABS R3, R2 ;  /* 0x0000000200037213 */ /* 0x000fc40000000000 */
[----:B------:R-:W-:Y:S01]  /*50d0*/  ISETP.GT.U32.AND P0, PT, R6, R120, PT ;  /* 0x000000780600720c */ /* 0x000fe20003f04070 */
[----:B------:R-:W-:Y:S01]  /*50e0*/  @!P5 IMAD.IADD R123, R123, 0x1, -R6 ;  /* 0x000000017b7bd824 */ /* 0x000fe200078e0a06 */
[----:B------:R-:W-:Y:S01]  /*50f0*/  ISETP.GE.AND P5, PT, R2, RZ, PT ;  /* 0x000000ff0200720c */ /* 0x000fe20003fa6270 */
[----:B------:R-:W-:-:S04]  /*5100*/  IMAD.HI.U32 R2, R0, R3, RZ ;  /* 0x0000000300027227 */ /* 0x000fc800078e00ff */
[----:B------:R-:W-:Y:S02]  /*5110*/  @!P2 IADD3 R124, PT, PT, R124, -R6, RZ ;  /* 0x800000067c7ca210 */ /* 0x000fe40007ffe0ff */
[----:B------:R-:W-:Y:S01]  /*5120*/  @!P6 IMAD.IADD R125, R125, 0x1, -R6 ;  /* 0x000000017d7de824 */ /* 0x000fe200078e0a06 */
[----:B------:R-:W-:Y:S02]  /*5130*/  IADD3 R126, PT, PT, -R2, RZ, RZ ;  /* 0x000000ff027e7210 */ /* 0x000fe40007ffe1ff */
[----:B------:R-:W-:Y:S02]  /*5140*/  ISETP.GT.U32.AND P6, PT, R6, R124, PT ;  /* 0x0000007c0600720c */ /* 0x000fe40003fc4070 */
[----:B------:R-:W-:Y:S01]  /*5150*/  @!P0 IADD3 R120, PT, PT, R120, -R6, RZ ;  /* 0x8000000678788210 */ /* 0x000fe20007ffe0ff */
[----:B------:R-:W-:Y:S01]  /*5160*/  IMAD R126, R6, R126, R3 ;  /* 0x0000007e067e7224 */ /* 0x000fe200078e0203 */
[----:B------:R-:W-:Y:S01]  /*5170*/  ISETP.GE.AND P0, PT, R43, RZ, PT ;  /* 0x000000ff2b00720c */ /* 0x000fe20003f06270 */
[----:B------:R-:W-:Y:S01]  /*5180*/  VIADD R43, R198, 0x5d ;  /* 0x0000005dc62b7836 */ /* 0x000fe20000000000 */
[----:B------:R-:W-:Y:S01]  /*5190*/  ISETP.GT.U32.AND P2, PT, R6, R123, PT ;  /* 0x0000007b0600720c */ /* 0x000fe20003f44070 */
[----:B------:R-:W-:Y:S01]  /*51a0*/  @!P1 IMAD.MOV R120, RZ, RZ, -R120 ;  /* 0x000000ffff789224 */ /* 0x000fe200078e0a78 */
[----:B------:R-:W-:Y:S01]  /*51b0*/  ISETP.GE.AND P1, PT, R41, RZ, PT ;  /* 0x000000ff2900720c */ /* 0x000fe20003f26270 */
[----:B------:R-:W-:Y:S01]  /*51c0*/  VIADD R41, R198, 0x5c ;  /* 0x0000005cc6297836 */ /* 0x000fe20000000000 */
[----:B------:R-:W-:-:S02]  /*51d0*/  IABS R39, R43 ;  /* 0x0000002b00277213 */ /* 0x000fc40000000000 */
[----:B------:R-:W-:Y:S02]  /*51e0*/  ISETP.GT.U32.AND P3, PT, R6, R125, PT ;  /* 0x0000007d0600720c */ /* 0x000fe40003f64070 */
[----:B------:R-:W-:Y:S01]  /*51f0*/  @!P6 IADD3 R124, PT, PT, R124, -R6, RZ ;  /* 0x800000067c7ce210 */ /* 0x000fe20007ffe0ff */
[----:B------:R-:W-:Y:S01]  /*5200*/  IMAD.HI.U32 R3, R0, R39, RZ ;  /* 0x0000002700037227 */ /* 0x000fe200078e00ff */
[----:B------:R-:W-:Y:S02]  /*5210*/  ISETP.GT.U32.AND P6, PT, R6, R126, PT ;  /* 0x0000007e0600720c */ /* 0x000fe40003fc4070 */
[----:B------:R-:W-:Y:S01]  /*5220*/  IABS R127, R41 ;  /* 0x00000029007f7213 */ /* 0x000fe20000000000 */
[----:B------:R-:W-:Y:S01]  /*5230*/  IMAD.MOV R3, RZ, RZ, -R3 ;  /* 0x000000ffff037224 */ /* 0x000fe200078e0a03 */
[----:B------:R-:W-:Y:S01]  /*5240*/  @!P0 IADD3 R124, PT, PT, -R124, RZ, RZ ;  /* 0x000000ff7c7c8210 */ /* 0x000fe20007ffe1ff */
[----:B------:R-:W-:Y:S01]  /*5250*/  @!P2 IMAD.IADD R123, R123, 0x1, -R6 ;  /* 0x000000017b7ba824 */ /* 0x000fe200078e0a06 */
[----:B------:R-:W-:Y:S01]  /*5260*/  ISETP.GE.AND P2, PT, R41, RZ, PT ;  /* 0x000000ff2900720c */ /* 0x000fe20003f46270 */
[----:B------:R-:W-:-:S04]  /*5270*/  IMAD.HI.U32 R2, R0, R127, RZ ;  /* 0x0000007f00027227 */ /* 0x000fc800078e00ff */
[----:B------:R-:W-:Y:S02]  /*5280*/  IMAD.MOV R2, RZ, RZ, -R2 ;  /* 0x000000ffff027224 */ /* 0x000fe400078e0a02 */
[----:B------:R-:W-:Y:S02]  /*5290*/  @!P6 IMAD.IADD R126, R126, 0x1, -R6 ;  /* 0x000000017e7ee824 */ /* 0x000fe400078e0a06 */
[----:B------:R-:W-:Y:S01]  /*52a0*/  IMAD R127, R6, R2, R127 ;  /* 0x00000002067f7224 */ /* 0x000fe200078e027f */
[----:B------:R-:W-:Y:S01]  /*52b0*/  IADD3 R2, PT, PT, R198, 0x5e, RZ ;  /* 0x0000005ec6027810 */ /* 0x000fe20007ffe0ff */
[C---:B------:R-:W-:Y:S01]  /*52c0*/  IMAD R128, R6.reuse, R3, R39 ;  /* 0x0000000306807224 */ /* 0x040fe200078e0227 */
[----:B------:R-:W-:Y:S01]  /*52d0*/  ISETP.GT.U32.AND P6, PT, R6, R126, PT ;  /* 0x0000007e0600720c */ /* 0x000fe20003fc4070 */
[C---:B------:R-:W-:Y:S01]  /*52e0*/  VIADD R3, R198.reuse, 0x5f ;  /* 0x0000005fc6037836 */ /* 0x040fe20000000000 */
[----:B------:R-:W-:Y:S01]  /*52f0*/  IABS R129, R2 ;  /* 0x0000000200817213 */ /* 0x000fe20000000000 */
[----:B------:R-:W-:-:S02]  /*5300*/  VIADD R39, R198, 0x60 ;  /* 0x00000060c6277836 */ /* 0x000fc40000000000 */
[----:B------:R-:W-:Y:S01]  /*5310*/  @!P4 IMAD.MOV R123, RZ, RZ, -R123 ;  /* 0x000000ffff7bc224 */ /* 0x000fe200078e0a7b */
[----:B------:R-:W-:Y:S01]  /*5320*/  IABS R41, R3 ;  /* 0x0000000300297213 */ /* 0x000fe20000000000 */
[--C-:B------:R-:W-:Y:S01]  /*5330*/  @!P3 IMAD.IADD R125, R125, 0x1, -R6.reuse ;  /* 0x000000017d7db824 */ /* 0x100fe200078e0a06 */
[----:B------:R-:W-:Y:S02]  /*5340*/  ISETP.GE.AND P0, PT, R3, RZ, PT ;  /* 0x000000ff0300720c */ /* 0x000fe40003f06270 */
[----:B------:R-:W-:Y:S01]  /*5350*/  ISETP.GE.AND P4, PT, R2, RZ, PT ;  /* 0x000000ff0200720c */ /* 0x000fe20003f86270 */
[----:B------:R-:W-:Y:S01]  /*5360*/  IMAD.HI.U32 R3, R0, R41, RZ ;  /* 0x0000002900037227 */ /* 0x000fe200078e00ff */
[----:B------:R-:W-:Y:S02]  /*5370*/  ISETP.GE.AND P3, PT, R43, RZ, PT ;  /* 0x000000ff2b00720c */ /* 0x000fe40003f66270 */
[----:B------:R-:W-:Y:S01]  /*5380*/  IABS R43, R39 ;  /* 0x00000027002b7213 */ /* 0x000fe20000000000 */
[----:B------:R-:W-:Y:S01]  /*5390*/  @!P6 IMAD.IADD R126, R126, 0x1, -R6 ;  /* 0x000000017e7ee824 */ /* 0x000fe200078e0a06 */
[----:B------:R-:W-:Y:S01]  /*53a0*/  ISETP.GT.U32.AND P6, PT, R6, R127, PT ;  /* 0x0000007f0600720c */ /* 0x000fe20003fc4070 */
[----:B------:R-:W-:-:S02]  /*53b0*/  IMAD.MOV R3, RZ, RZ, -R3 ;  /* 0x000000ffff037224 */ /* 0x000fc400078e0a03 */
[----:B------:R-:W-:-:S04]  /*53c0*/  IMAD.HI.U32 R2, R0, R129, RZ ;  /* 0x0000008100027227 */ /* 0x000fc800078e00ff */
[----:B------:R-:W-:Y:S01]  /*53d0*/  IMAD R130, R6, R3, R41 ;  /* 0x0000000306827224 */ /* 0x000fe200078e0229 */
[----:B------:R-:W-:Y:S01]  /*53e0*/  IABS R41, R163 ;  /* 0x000000a300297213 */ /* 0x000fe20000000000 */
[----:B------:R-:W-:Y:S01]  /*53f0*/  @!P1 IMAD.MOV R125, RZ, RZ, -R125 ;  /* 0x000000ffff7d9224 */ /* 0x000fe200078e0a7d */
[----:B------:R-:W-:Y:S01]  /*5400*/  ISETP.GE.AND P1, PT, R39, RZ, PT ;  /* 0x000000ff2700720c */ /* 0x000fe20003f26270 */
[----:B------:R-:W-:Y:S01]  /*5410*/  @!P5 IMAD.MOV R126, RZ, RZ, -R126 ;  /* 0x000000ffff7ed224 */ /* 0x000fe200078e0a7e */
[----:B------:R-:W-:Y:S01]  /*5420*/  IADD3 R39, PT, PT, -R2, RZ, RZ ;  /* 0x000000ff02277210 */ /* 0x000fe20007ffe1ff */
[----:B------:R-:W-:Y:S01]  /*5430*/  IMAD.HI.U32 R2, R0, R43, RZ ;  /* 0x0000002b00027227 */ /* 0x000fe200078e00ff */
[----:B------:R-:W-:Y:S02]  /*5440*/  @!P6 IADD3 R127, PT, PT, R127, -R6, RZ ;  /* 0x800000067f7fe210 */ /* 0x000fe40007ffe0ff */
[C---:B------:R-:W-:Y:S01]  /*5450*/  ISETP.GT.U32.AND P5, PT, R6.reuse, R128, PT ;  /* 0x000000800600720c */ /* 0x040fe20003fa4070 */
[----:B------:R-:W-:Y:S01]  /*5460*/  IMAD.MOV R132, RZ, RZ, -R2 ;  /* 0x000000ffff847224 */ /* 0x000fe200078e0a02 */
[----:B------:R-:W-:Y:S01]  /*5470*/  ISETP.GT.U32.AND P6, PT, R6, R127, PT ;  /* 0x0000007f0600720c */ /* 0x000fe20003fc4070 */
[----:B------:R-:W-:-:S04]  /*5480*/  IMAD.HI.U32 R2, R0, R45, RZ ;  /* 0x0000002d00027227 */ /* 0x000fc800078e00ff */
[C---:B------:R-:W-:Y:S01]  /*5490*/  IMAD R129, R6.reuse, R39, R129 ;  /* 0x0000002706817224 */ /* 0x040fe200078e0281 */
[----:B------:R-:W-:Y:S01]  /*54a0*/  IABS R39, R61 ;  /* 0x0000003d00277213 */ /* 0x000fe20000000000 */
[----:B------:R-:W-:Y:S02]  /*54b0*/  IMAD.MOV R2, RZ, RZ, -R2 ;  /* 0x000000ffff027224 */ /* 0x000fe400078e0a02 */
[C---:B------:R-:W-:Y:S01]  /*54c0*/  IMAD R132, R6.reuse, R132, R43 ;  /* 0x0000008406847224 */ /* 0x040fe200078e022b */
[----:B------:R-:W-:Y:S01]  /*54d0*/  IABS R43, R162 ;  /* 0x000000a2002b7213 */ /* 0x000fe20000000000 */
[----:B------:R-:W-:Y:S01]  /*54e0*/  IMAD R134, R6, R2, R45 ;  /* 0x0000000206867224 */ /* 0x000fe200078e022d */
[----:B------:R-:W-:Y:S01]  /*54f0*/  @!P5 IADD3 R128, PT, PT, R128, -R6, RZ ;  /* 0x800000068080d210 */ /* 0x000fe20007ffe0ff */
[----:B------:R-:W-:Y:S01]  /*5500*/  @!P6 IMAD.IADD R127, R127, 0x1, -R6 ;  /* 0x000000017f7fe824 */ /* 0x000fe200078e0a06 */
[----:B------:R-:W-:Y:S01]  /*5510*/  ISETP.GT.U32.AND P6, PT, R6, R129, PT ;  /* 0x000000810600720c */ /* 0x000fe20003fc4070 */
[----:B------:R-:W-:Y:S01]  /*5520*/  IMAD.HI.U32 R2, R0, R39, RZ ;  /* 0x0000002700027227 */ /* 0x000fe200078e00ff */
[----:B------:R-:W-:-:S02]  /*5530*/  ISETP.GT.U32.AND P5, PT, R6, R128, PT ;  /* 0x000000800600720c */ /* 0x000fc40003fa4070 */
[----:B------:R-:W-:Y:S01]  /*5540*/  IABS R45, R161 ;  /* 0x000000a1002d7213 */ /* 0x000fe20000000000 */
[----:B------:R-:W-:Y:S01]  /*5550*/  @!P2 IMAD.MOV R127, RZ, RZ, -R127 ;  /* 0x000000ffff7fa224 */ /* 0x000fe200078e0a7f */
[----:B------:R-:W-:Y:S01]  /*5560*/  ISETP.GT.U32.AND P2, PT, R6, R130, PT ;  /* 0x000000820600720c */ /* 0x000fe20003f44070 */
[----:B------:R-:W-:Y:S01]  /*5570*/  IMAD.HI.U32 R3, R0, R75, RZ ;  /* 0x0000004b00037227 */ /* 0x000fe200078e00ff */
[----:B------:R-:W-:-:S03]  /*5580*/  IADD3 R2, PT, PT, -R2, RZ, RZ ;  /* 0x000000ff02027210 */ /* 0x000fc60007ffe1ff */
[----:B------:R-:W-:Y:S02]  /*5590*/  IMAD.MOV R3, RZ, RZ, -R3 ;  /* 0x000000ffff037224 */ /* 0x000fe400078e0a03 */
[----:B------:R-:W-:Y:S01]  /*55a0*/  IMAD R136, R6, R2, R39 ;  /* 0x0000000206887224 */ /* 0x000fe200078e0227 */
[----:B------:R-:W-:Y:S01]  /*55b0*/  IABS R39, R145 ;  /* 0x0000009100277213 */ /* 0x000fe20000000000 */
[--C-:B------:R-:W-:Y:S01]  /*55c0*/  @!P6 IMAD.IADD R129, R129, 0x1, -R6.reuse ;  /* 0x000000018181e824 */ /* 0x100fe200078e0a06 */
[----:B------:R-:W-:Y:S01]  /*55d0*/  @!P5 IADD3 R128, PT, PT, R128, -R6, RZ ;  /* 0x800000068080d210 */ /* 0x000fe20007ffe0ff */
[C---:B------:R-:W-:Y:S01]  /*55e0*/  IMAD R75, R6.reuse, R3, R75 ;  /* 0x00000003064b7224 */ /* 0x040fe200078e024b */
[----:B------:R-:W-:Y:S01]  /*55f0*/  ISETP.GT.U32.AND P5, PT, R6, R132, PT ;  /* 0x000000840600720c */ /* 0x000fe20003fa4070 */
[----:B------:R-:W-:Y:S01]  /*5600*/  @!P2 IMAD.IADD R130, R130, 0x1, -R6 ;  /* 0x000000018282a824 */ /* 0x000fe200078e0a06 */
[----:B------:R-:W-:Y:S01]  /*5610*/  ISETP.GT.U32.AND P6, PT, R6, R129, PT ;  /* 0x000000810600720c */ /* 0x000fe20003fc4070 */
[----:B------:R-:W-:-:S03]  /*5620*/  IMAD.HI.U32 R3, R0, R79, RZ ;  /* 0x0000004f00037227 */ /* 0x000fc600078e00ff */
[----:B------:R-:W-:Y:S01]  /*5630*/  ISETP.GT.U32.AND P2, PT, R6, R130, PT ;  /* 0x000000820600720c */ /* 0x000fe20003f44070 */
[----:B------:R-:W-:Y:S01]  /*5640*/  IMAD.HI.U32 R2, R0, R95, RZ ;  /* 0x0000005f00027227 */ /* 0x000fe200078e00ff */
[----:B------:R-:W-:-:S03]  /*5650*/  IADD3 R3, PT, PT, -R3, RZ, RZ ;  /* 0x000000ff03037210 */ /* 0x000fc60007ffe1ff */
[----:B------:R-:W-:Y:S02]  /*5660*/  IMAD.MOV R2, RZ, RZ, -R2 ;  /* 0x000000ffff027224 */ /* 0x000fe400078e0a02 */
[--C-:B------:R-:W-:Y:S02]  /*5670*/  @!P5 IMAD.IADD R132, R132, 0x1, -R6.reuse ;  /* 0x000000018484d824 */ /* 0x100fe400078e0a06 */
[--C-:B------:R-:W-:Y:S01]  /*5680*/  @!P6 IMAD.IADD R129, R129, 0x1, -R6.reuse ;  /* 0x000000018181e824 */ /* 0x100fe200078e0a06 */
[C---:B------:R-:W-:Y:S01]  /*5690*/  ISETP.GT.U32.AND P6, PT, R6.reuse, R134, PT ;  /* 0x000000860600720c */ /* 0x040fe20003fc4070 */
[C---:B------:R-:W-:Y:S01]  /*56a0*/  IMAD R79, R6.reuse, R3, R79 ;  /* 0x00000003064f7224 */ /* 0x040fe200078e024f */
[----:B------:R-:W-:Y:S01]  /*56b0*/  ISETP.GT.U32.AND P5, PT, R6, R132, PT ;  /* 0x000000840600720c */ /* 0x000fe20003fa4070 */
[----:B------:R-:W-:Y:S01]  /*56c0*/  @!P2 IMAD.IADD R130, R130, 0x1, -R6 ;  /* 0x000000018282a824 */ /* 0x000fe200078e0a06 */
[C---:B------:R-:W-:Y:S01]  /*56d0*/  ISETP.GT.U32.AND P2, PT, R6.reuse, R136, PT ;  /* 0x000000880600720c */ /* 0x040fe20003f44070 */
[----:B------:R-:W-:Y:S01]  /*56e0*/  IMAD R95, R6, R2, R95 ;  /* 0x00000002065f7224 */ /* 0x000fe200078e025f */
[----:B------:R-:W-:Y:S01]  /*56f0*/  @!P4 IADD3 R129, PT, PT, -R129, RZ, RZ ;  /* 0x000000ff8181c210 */ /* 0x000fe20007ffe1ff */
[----:B------:R-:W-:-:S04]  /*5700*/  IMAD.HI.U32 R2, R0, R49, RZ ;  /* 0x0000003100027227 */ /* 0x000fc800078e00ff */
[----:B------:R-:W-:Y:S02]  /*5710*/  IMAD.MOV R2, RZ, RZ, -R2 ;  /* 0x000000ffff027224 */ /* 0x000fe400078e0a02 */
[--C-:B------:R-:W-:Y:S02]  /*5720*/  @!P6 IMAD.IADD R134, R134, 0x1, -R6.reuse ;  /* 0x000000018686e824 */ /* 0x100fe400078e0a06 */
[----:B------:R-:W-:Y:S02]  /*5730*/  IMAD R49, R6, R2, R49 ;  /* 0x0000000206317224 */ /* 0x000fe400078e0231 */
[----:B------:R-:W-:Y:S01]  /*5740*/  @!P2 IADD3 R136, PT, PT, R136, -R6, RZ ;  /* 0x800000068888a210 */ /* 0x000fe20007ffe0ff */
[----:B------:R-:W-:Y:S01]  /*5750*/  IMAD.HI.U32 R2, R0, R47, RZ ;  /* 0x0000002f00027227 */ /* 0x000fe200078e00ff */
[C---:B------:R-:W-:Y:S02]  /*5760*/  ISETP.GT.U32.AND P6, PT, R6.reuse, R134, PT ;  /* 0x000000860600720c */ /* 0x040fe40003fc4070 */
[----:B------:R-:W-:Y:S01]  /*5770*/  ISETP.GT.U32.AND P2, PT, R6, R136, PT ;  /* 0x000000880600720c */ /* 0x000fe20003f44070 */
[----:B------:R-:W-:Y:S01]  /*5780*/  @!P5 IMAD.IADD R132, R132, 0x1, -R6 ;  /* 0x000000018484d824 */ /* 0x000fe200078e0a06 */
[----:B------:R-:W-:Y:S01]  /*5790*/  ISETP.GT.U32.AND P5, PT, R6, R75, PT ;  /* 0x0000004b0600720c */ /* 0x000fe20003fa4070 */
[----:B------:R-:W-:-:S02]  /*57a0*/  IMAD.MOV R2, RZ, RZ, -R2 ;  /* 0x000000ffff027224 */ /* 0x000fc400078e0a02 */
[----:B------:R-:W-:Y:S01]  /*57b0*/  @!P3 IMAD.MOV R128, RZ, RZ, -R128 ;  /* 0x000000ffff80b224 */ /* 0x000fe200078e0a80 */
[----:B------:R-:W-:Y:S01]  /*57c0*/  @!P1 IADD3 R132, PT, PT, -R132, RZ, RZ ;  /* 0x000000ff84849210 */ /* 0x000fe20007ffe1ff */
[----:B------:R-:W-:Y:S02]  /*57d0*/  IMAD R47, R6, R2, R47 ;  /* 0x00000002062f7224 */ /* 0x000fe400078e022f */
[----:B------:R-:W-:Y:S02]  /*57e0*/  IMAD.HI.U32 R2, R0, R45, RZ ;  /* 0x0000002d00027227 */ /* 0x000fe400078e00ff */
[-C--:B------:R-:W-:Y:S02]  /*57f0*/  @!P6 IADD3 R134, PT, PT, R134, -R6.reuse, RZ ;  /* 0x800000068686e210 */ /* 0x080fe40007ffe0ff */
[----:B------:R-:W-:Y:S01]  /*5800*/  @!P2 IADD3 R136, PT, PT, R136, -R6, RZ ;  /* 0x800000068888a210 */ /* 0x000fe20007ffe0ff */
[----:B------:R-:W-:Y:S01]  /*5810*/  @!P0 IMAD.MOV R130, RZ, RZ, -R130 ;  /* 0x000000ffff828224 */ /* 0x000fe200078e0a82 */
[----:B------:R-:W-:Y:S01]  /*5820*/  ISETP.GT.U32.AND P2, PT, R6, R79, PT ;  /* 0x0000004f0600720c */ /* 0x000fe20003f44070 */
[----:B------:R-:W-:Y:S01]  /*5830*/  @!P5 IMAD.IADD R75, R75, 0x1, -R6 ;  /* 0x000000014b4bd824 */ /* 0x000fe200078e0a06 */
[----:B------:R-:W-:Y:S01]  /*5840*/  IADD3 R3, PT, PT, -R2, RZ, RZ ;  /* 0x000000ff02037210 */ /* 0x000fe20007ffe1ff */
[----:B------:R-:W-:Y:S01]  /*5850*/  IMAD.HI.U32 R2, R0, R43, RZ ;  /* 0x0000002b00027227 */ /* 0x000fe200078e00ff */
[----:B------:R-:W-:-:S02]  /*5860*/  ISETP.GT.U32.AND P6, PT, R6, R95, PT ;  /* 0x0000005f0600720c */ /* 0x000fc40003fc4070 */
[C---:B------:R-:W-:Y:S01]  /*5870*/  ISETP.GT.U32.AND P5, PT, R6.reuse, R75, PT ;  /* 0x0000004b0600720c */ /* 0x040fe20003fa4070 */
[----:B------:R-:W-:Y:S02]  /*5880*/  IMAD R45, R6, R3, R45 ;  /* 0x00000003062d7224 */ /* 0x000fe400078e022d */
[----:B------:R-:W-:-:S04]  /*5890*/  IMAD.MOV R2, RZ, RZ, -R2 ;  /* 0x000000ffff027224 */ /* 0x000fc800078e0a02 */
[--C-:B------:R-:W-:Y:S02]  /*58a0*/  @!P2 IMAD.IADD R79, R79, 0x1, -R6.reuse ;  /* 0x000000014f4fa824 */ /* 0x100fe400078e0a06 */
[C---:B------:R-:W-:Y:S02]  /*58b0*/  IMAD R43, R6.reuse, R2, R43 ;  /* 0x00000002062b7224 */ /* 0x040fe400078e022b */
[--C-:B------:R-:W-:Y:S01]  /*58c0*/  @!P6 IMAD.IADD R95, R95, 0x1, -R6.reuse ;  /* 0x000000015f5fe824 */ /* 0x100fe200078e0a06 */
[C---:B------:R-:W-:Y:S01]  /*58d0*/  ISETP.GT.U32.AND P2, PT, R6.reuse, R79, PT ;  /* 0x0000004f0600720c */ /* 0x040fe20003f44070 */
[----:B------:R-:W-:Y:S01]  /*58e0*/  @!P5 IMAD.IADD R75, R75, 0x1, -R6 ;  /* 0x000000014b4bd824 */ /* 0x000fe200078e0a06 */
[----:B------:R-:W-:Y:S01]  /*58f0*/  ISETP.GT.U32.AND P5, PT, R6, R49, PT ;  /* 0x000000310600720c */ /* 0x000fe20003fa4070 */
[----:B------:R-:W-:Y:S01]  /*5900*/  IMAD.HI.U32 R2, R0, R41, RZ ;  /* 0x0000002900027227 */ /* 0x000fe200078e00ff */
[----:B------:R-:W-:-:S03]  /*5910*/  ISETP.GT.U32.AND P6, PT, R6, R95, PT ;  /* 0x0000005f0600720c */ /* 0x000fc60003fc4070 */
[----:B------:R-:W-:Y:S02]  /*5920*/  IMAD.MOV R3, RZ, RZ, -R2 ;  /* 0x000000ffff037224 */ /* 0x000fe400078e0a02 */
[----:B------:R-:W-:-:S04]  /*5930*/  IMAD.HI.U32 R2, R0, R63, RZ ;  /* 0x0000003f00027227 */ /* 0x000fc800078e00ff */
[----:B------:R-:W-:Y:S01]  /*5940*/  @!P2 IMAD.IADD R79, R79, 0x1, -R6 ;  /* 0x000000014f4fa824 */ /* 0x000fe200078e0a06 */
[C---:B------:R-:W-:Y:S01]  /*5950*/  ISETP.GT.U32.AND P2, PT, R6.reuse, R45, PT ;  /* 0x0000002d0600720c */ /* 0x040fe20003f44070 */
[----:B------:R-:W-:Y:S01]  /*5960*/  IMAD.MOV R2, RZ, RZ, -R2 ;  /* 0x000000ffff027224 */ /* 0x000fe200078e0a02 */
[----:B------:R-:W-:Y:S01]  /*5970*/  @!P5 IADD3 R49, PT, PT, R49, -R6, RZ ;  /* 0x800000063131d210 */ /* 0x000fe20007ffe0ff */
[----:B------:R-:W-:Y:S01]  /*5980*/  @!P6 IMAD.IADD R95, R95, 0x1, -R6 ;  /* 0x000000015f5fe824 */ /* 0x000fe200078e0a06 */
[C---:B------:R-:W-:Y:S01]  /*5990*/  ISETP.GT.U32.AND P6, PT, R6.reuse, R47, PT ;  /* 0x0000002f0600720c */ /* 0x040fe20003fc4070 */
[C---:B------:R-:W-:Y:S01]  /*59a0*/  IMAD R63, R6.reuse, R2, R63 ;  /* 0x00000002063f7224 */ /* 0x040fe200078e023f */
[----:B------:R-:W-:Y:S01]  /*59b0*/  ISETP.GT.U32.AND P5, PT, R6, R49, PT ;  /* 0x000000310600720c */ /* 0x000fe20003fa4070 */
[----:B------:R-:W-:-:S04]  /*59c0*/  IMAD.HI.U32 R2, R0, R57, RZ ;  /* 0x0000003900027227 */ /* 0x000fc800078e00ff */
[----:B------:R-:W-:Y:S01]  /*59d0*/  IMAD R41, R6, R3, R41 ;  /* 0x0000000306297224 */ /* 0x000fe200078e0229 */
[----:B------:R-:W-:Y:S01]  /*59e0*/  IADD3 R2, PT, PT, -R2, RZ, RZ ;  /* 0x000000ff02027210 */ /* 0x000fe20007ffe1ff */
[----:B------:R-:W-:Y:S01]  /*59f0*/  IMAD.HI.U32 R3, R0, R39, RZ ;  /* 0x0000002700037227 */ /* 0x000fe200078e00ff */
[----:B------:R-:W-:-:S03]  /*5a00*/  @!P2 IADD3 R45, PT, PT, R45, -R6, RZ ;  /* 0x800000062d2da210 */ /* 0x000fc60007ffe0ff */
[--C-:B------:R-:W-:Y:S01]  /*5a10*/  @!P6 IMAD.IADD R47, R47, 0x1, -R6.reuse ;  /* 0x000000012f2fe824 */ /* 0x100fe200078e0a06 */
[C---:B------:R-:W-:Y:S01]  /*5a20*/  ISETP.GT.U32.AND P2, PT, R6.reuse, R45, PT ;  /* 0x0000002d0600720c */ /* 0x040fe20003f44070 */
[----:B------:R-:W-:Y:S01]  /*5a30*/  @!P5 IMAD.IADD R49, R49, 0x1, -R6 ;  /* 0x000000013131d824 */ /* 0x000fe200078e0a06 */
[C---:B------:R-:W-:Y:S01]  /*5a40*/  ISETP.GT.U32.AND P5, PT, R6.reuse, R43, PT ;  /* 0x0000002b0600720c */ /* 0x040fe20003fa4070 */
[C---:B------:R-:W-:Y:S01]  /*5a50*/  IMAD R57, R6.reuse, R2, R57 ;  /* 0x0000000206397224 */ /* 0x040fe200078e0239 */
[----:B------:R-:W-:Y:S02]  /*5a60*/  ISETP.GT.U32.AND P6, PT, R6, R47, PT ;  /* 0x0000002f0600720c */ /* 0x000fe40003fc4070 */
[----:B------:R-:W-:-:S05]  /*5a70*/  IADD3 R3, PT, PT, -R3, RZ, RZ ;  /* 0x000000ff03037210 */ /* 0x000fca0007ffe1ff */
[----:B------:R-:W-:Y:S02]  /*5a80*/  IMAD R39, R6, R3, R39 ;  /* 0x0000000306277224 */ /* 0x000fe400078e0227 */
[----:B------:R-:W-:Y:S01]  /*5a90*/  @!P2 IADD3 R45, PT, PT, R45, -R6, RZ ;  /* 0x800000062d2da210 */ /* 0x000fe20007ffe0ff */
[----:B------:R-:W-:Y:S01]  /*5aa0*/  IMAD.HI.U32 R3, R0, R55, RZ ;  /* 0x0000003700037227 */ /* 0x000fe200078e00ff */
[----:B------:R-:W-:-:S03]  /*5ab0*/  ISETP.GT.U32.AND P2, PT, R6, R63, PT ;  /* 0x0000003f0600720c */ /* 0x000fc60003f44070 */
[--C-:B------:R-:W-:Y:S01]  /*5ac0*/  @!P6 IMAD.IADD R47, R47, 0x1, -R6.reuse ;  /* 0x000000012f2fe824 */ /* 0x100fe200078e0a06 */
[----:B------:R-:W-:Y:S01]  /*5ad0*/  ISETP.GT.U32.AND P6, PT, R6, R41, PT ;  /* 0x000000290600720c */ /* 0x000fe20003fc4070 */
[----:B------:R-:W-:Y:S01]  /*5ae0*/  @!P5 IMAD.IADD R43, R43, 0x1, -R6 ;  /* 0x000000012b2bd824 */ /* 0x000fe200078e0a06 */
[----:B------:R-:W-:-:S04]  /*5af0*/  IADD3 R3, PT, PT, -R3, RZ, RZ ;  /* 0x000000ff03037210 */ /* 0x000fc80007ffe1ff */
[C---:B------:R-:W-:Y:S01]  /*5b00*/  ISETP.GT.U32.AND P5, PT, R6.reuse, R43, PT ;  /* 0x0000002b0600720c */ /* 0x040fe20003fa4070 */
[----:B------:R-:W-:Y:S02]  /*5b10*/  IMAD R55, R6, R3, R55 ;  /* 0x0000000306377224 */ /* 0x000fe400078e0237 */
[----:B------:R-:W-:Y:S02]  /*5b20*/  @!P2 IMAD.IADD R63, R63, 0x1, -R6 ;  /* 0x000000013f3fa824 */ /* 0x000fe400078e0a06 */
[----:B------:R-:W-:Y:S02]  /*5b30*/  IMAD.HI.U32 R3, R0, R67, RZ ;  /* 0x0000004300037227 */ /* 0x000fe400078e00ff */
[----:B------:R-:W-:Y:S02]  /*5b40*/  @!P6 IADD3 R41, PT, PT, R41, -R6, RZ ;  /* 0x800000062929e210 */ /* 0x000fe40007ffe0ff */
[C---:B------:R-:W-:Y:S02]  /*5b50*/  ISETP.GT.U32.AND P3, PT, R6.reuse, R63, PT ;  /* 0x0000003f0600720c */ /* 0x040fe40003f64070 */
[----:B------:R-:W-:-:S02]  /*5b60*/  ISETP.GT.U32.AND P6, PT, R6, R39, PT ;  /* 0x000000270600720c */ /* 0x000fc40003fc4070 */
[----:B------:R-:W-:Y:S01]  /*5b70*/  @!P5 IMAD.IADD R43, R43, 0x1, -R6 ;  /* 0x000000012b2bd824 */ /* 0x000fe200078e0a06 */
[----:B------:R-:W-:Y:S02]  /*5b80*/  ISETP.GE.AND P5, PT, R53, RZ, PT ;  /* 0x000000ff3500720c */ /* 0x000fe40003fa6270 */
[----:B------:R-:W-:Y:S02]  /*5b90*/  IABS R53, R157 ;  /* 0x0000009d00357213 */ /* 0x000fe40000000000 */
[----:B------:R-:W-:Y:S02]  /*5ba0*/  IADD3 R3, PT, PT, -R3, RZ, RZ ;  /* 0x000000ff03037210 */ /* 0x000fe40007ffe1ff */
[----:B------:R-:W-:Y:S01]  /*5bb0*/  ISETP.GT.U32.AND P2, PT, R6, R41, PT ;  /* 0x000000290600720c */ /* 0x000fe20003f44070 */
[----:B------:R-:W-:-:S04]  /*5bc0*/  IMAD.HI.U32 R2, R0, R53, RZ ;  /* 0x0000003500027227 */ /* 0x000fc800078e00ff */
[--C-:B------:R-:W-:Y:S01]  /*5bd0*/  @!P3 IMAD.IADD R63, R63, 0x1, -R6.reuse ;  /* 0x000000013f3fb824 */ /* 0x100fe200078e0a06 */
[----:B------:R-:W-:Y:S01]  /*5be0*/  ISETP.GT.U32.AND P3, PT, R6, R57, PT ;  /* 0x000000390600720c */ /* 0x000fe20003f64070 */
[----:B------:R-:W-:Y:S01]  /*5bf0*/  @!P6 IMAD.IADD R39, R39, 0x1, -R6 ;  /* 0x000000012727e824 */ /* 0x000fe200078e0a06 */
[----:B------:R-:W-:Y:S01]  /*5c00*/  IADD3 R65, PT, PT, -R2, RZ, RZ ;  /* 0x000000ff02417210 */ /* 0x000fe20007ffe1ff */
[----:B------:R-:W-:-:S03]  /*5c10*/  IMAD.HI.U32 R2, R0, R71, RZ ;  /* 0x0000004700027227 */ /* 0x000fc600078e00ff */
[C---:B------:R-:W-:Y:S01]  /*5c20*/  ISETP.GT.U32.AND P6, PT, R6.reuse, R39, PT ;  /* 0x000000270600720c */ /* 0x040fe20003fc4070 */
[C---:B------:R-:W-:Y:S01]  /*5c30*/  IMAD R53, R6.reuse, R65, R53 ;  /* 0x0000004106357224 */ /* 0x040fe200078e0235 */
[----:B------:R-:W-:Y:S01]  /*5c40*/  IABS R65, R158 ;  /* 0x0000009e00417213 */ /* 0x000fe20000000000 */
[C---:B------:R-:W-:Y:S02]  /*5c50*/  IMAD R67, R6.reuse, R3, R67 ;  /* 0x0000000306437224 */ /* 0x040fe400078e0243 */
[----:B------:R-:W-:Y:S02]  /*5c60*/  IMAD.MOV R2, RZ, RZ, -R2 ;  /* 0x000000ffff027224 */ /* 0x000fe400078e0a02 */
[----:B------:R-:W-:Y:S02]  /*5c70*/  @!P3 IMAD.IADD R57, R57, 0x1, -R6 ;  /* 0x000000013939b824 */ /* 0x000fe400078e0a06 */
[----:B------:R-:W-:Y:S02]  /*5c80*/  IMAD R71, R6, R2, R71 ;  /* 0x0000000206477224 */ /* 0x000fe400078e0247 */
[----:B------:R-:W-:Y:S01]  /*5c90*/  IMAD.HI.U32 R2, R0, R65, RZ ;  /* 0x0000004100027227 */ /* 0x000fe200078e00ff */
[----:B------:R-:W-:-:S02]  /*5ca0*/  ISETP.GT.U32.AND P3, PT, R6, R57, PT ;  /* 0x000000390600720c */ /* 0x000fc40003f64070 */
[----:B------:R-:W-:Y:S01]  /*5cb0*/  @!P6 IADD3 R39, PT, PT, R39, -R6, RZ ;  /* 0x800000062727e210 */ /* 0x000fe20007ffe0ff */
[----:B------:R-:W-:Y:S01]  /*5cc0*/  @!P2 IMAD.IADD R41, R41, 0x1, -R6 ;  /* 0x000000012929a824 */ /* 0x000fe200078e0a06 */
[----:B------:R-:W-:Y:S01]  /*5cd0*/  ISETP.GT.U32.AND P6, PT, R6, R55, PT ;  /* 0x000000370600720c */ /* 0x000fe20003fc4070 */
[----:B------:R-:W-:Y:S01]  /*5ce0*/  IMAD.MOV R73, RZ, RZ, -R2 ;  /* 0x000000ffff497224 */ /* 0x000fe200078e0a02 */
[----:B------:R-:W-:Y:S01]  /*5cf0*/  ISETP.GE.AND P2, PT, R61, RZ, PT ;  /* 0x000000ff3d00720c */ /* 0x000fe20003f46270 */
[----:B------:R-:W-:-:S04]  /*5d00*/  IMAD.HI.U32 R61, R0, R69, RZ ;  /* 0x00000045003d7227 */ /* 0x000fc800078e00ff */
[C---:B------:R-:W-:Y:S02]  /*5d10*/  IMAD R65, R6.reuse, R73, R65 ;  /* 0x0000004906417224 */ /* 0x040fe400078e0241 */
[--C-:B------:R-:W-:Y:S01]  /*5d20*/  @!P3 IMAD.IADD R57, R57, 0x1, -R6.reuse ;  /* 0x000000013939b824 */ /* 0x100fe200078e0a06 */
[C---:B------:R-:W-:Y:S01]  /*5d30*/  ISETP.GT.U32.AND P3, PT, R6.reuse, R53, PT ;  /* 0x000000350600720c */ /* 0x040fe20003f64070 */
[----:B------:R-:W-:Y:S02]  /*5d40*/  IMAD.MOV R61, RZ, RZ, -R61 ;  /* 0x000000ffff3d7224 */ /* 0x000fe400078e0a3d */
[----:B------:R-:W-:Y:S02]  /*5d50*/  @!P6 IMAD.IADD R55, R55, 0x1, -R6 ;  /* 0x000000013737e824 */ /* 0x000fe400078e0a06 */
[----:B------:R-:W-:Y:S02]  /*5d60*/  IMAD R61, R6, R61, R69 ;  /* 0x0000003d063d7224 */ /* 0x000fe400078e0245 */
[----:B------:R-:W-:Y:S01]  /*5d70*/  IMAD.HI.U32 R2, R0, R81, RZ ;  /* 0x0000005100027227 */ /* 0x000fe200078e00ff */
[----:B------:R-:W-:-:S03]  /*5d80*/  ISETP.GT.U32.AND P6, PT, R6, R55, PT ;  /* 0x000000370600720c */ /* 0x000fc60003fc4070 */
[----:B------:R-:W-:Y:S02]  /*5d90*/  IMAD.MOV R2, RZ, RZ, -R2 ;  /* 0x000000ffff027224 */ /* 0x000fe400078e0a02 */
[----:B------:R-:W-:Y:S02]  /*5da0*/  @!P3 IMAD.IADD R53, R53, 0x1, -R6 ;  /* 0x000000013535b824 */ /* 0x000fe400078e0a06 */
[----:B------:R-:W-:Y:S01]  /*5db0*/  IMAD R73, R6, R2, R81 ;  /* 0x0000000206497224 */ /* 0x000fe200078e0251 */
[----:B------:R-:W-:Y:S01]  /*5dc0*/  IABS R81, R159 ;  /* 0x0000009f00517213 */ /* 0x000fe20000000000 */
[----:B------:R-:W-:Y:S01]  /*5dd0*/  IMAD.HI.U32 R3, R0, R77, RZ ;  /* 0x0000004d00037227 */ /* 0x000fe200078e00ff */
[----:B------:R-:W-:-:S03]  /*5de0*/  ISETP.GT.U32.AND P3, PT, R6, R53, PT ;  /* 0x000000350600720c */ /* 0x000fc60003f64070 */
[----:B------:R-:W-:Y:S01]  /*5df0*/  @!P6 IADD3 R55, PT, PT, R55, -R6, RZ ;  /* 0x800000063737e210 */ /* 0x000fe20007ffe0ff */
[----:B------:R-:W-:Y:S01]  /*5e00*/  IMAD.HI.U32 R69, R0, R97, RZ ;  /* 0x0000006100457227 */ /* 0x000fe200078e00ff */
[----:B------:R-:W-:Y:S02]  /*5e10*/  ISETP.GT.U32.AND P6, PT, R6, R71, PT ;  /* 0x000000470600720c */ /* 0x000fe40003fc4070 */
[----:B------:R-:W-:Y:S01]  /*5e20*/  IADD3 R3, PT, PT, -R3, RZ, RZ ;  /* 0x000000ff03037210 */ /* 0x000fe20007ffe1ff */
[----:B------:R-:W-:Y:S02]  /*5e30*/  IMAD.MOV R82, RZ, RZ, -R69 ;  /* 0x000000ffff527224 */ /* 0x000fe400078e0a45 */
[----:B------:R-:W-:-:S04]  /*5e40*/  IMAD.HI.U32 R2, R0, R81, RZ ;  /* 0x0000005100027227 */ /* 0x000fc800078e00ff */
[----:B------:R-:W-:Y:S01]  /*5e50*/  @!P3 IMAD.IADD R53, R53, 0x1, -R6 ;  /* 0x000000013535b824 */ /* 0x000fe200078e0a06 */
[C---:B------:R-:W-:Y:S01]  /*5e60*/  ISETP.GT.U32.AND P3, PT, R6.reuse, R67, PT ;  /* 0x000000430600720c */ /* 0x040fe20003f64070 */
[----:B------:R-:W-:Y:S02]  /*5e70*/  IMAD R69, R6, R3, R77 ;  /* 0x0000000306457224 */ /* 0x000fe400078e024d */
[----:B------:R-:W-:Y:S01]  /*5e80*/  @!P6 IADD3 R71, PT, PT, R71, -R6, RZ ;  /* 0x800000064747e210 */ /* 0x000fe20007ffe0ff */
[----:B------:R-:W-:-:S03]  /*5e90*/  IMAD.HI.U32 R3, R0, R99, RZ ;  /* 0x0000006300037227 */ /* 0x000fc600078e00ff */
[C---:B------:R-:W-:Y:S01]  /*5ea0*/  ISETP.GT.U32.AND P6, PT, R6.reuse, R71, PT ;  /* 0x000000470600720c */ /* 0x040fe20003fc4070 */
[C---:B------:R-:W-:Y:S02]  /*5eb0*/  IMAD R77, R6.reuse, R82, R97 ;  /* 0x00000052064d7224 */ /* 0x040fe400078e0261 */
[----:B------:R-:W-:Y:S02]  /*5ec0*/  IMAD.MOV R97, RZ, RZ, -R2 ;  /* 0x000000ffff617224 */ /* 0x000fe400078e0a02 */
[----:B------:R-:W-:Y:S02]  /*5ed0*/  IMAD.MOV R3, RZ, RZ, -R3 ;  /* 0x000000ffff037224 */ /* 0x000fe400078e0a03 */
[----:B------:R-:W-:Y:S02]  /*5ee0*/  @!P3 IMAD.IADD R67, R67, 0x1, -R6 ;  /* 0x000000014343b824 */ /* 0x000fe400078e0a06 */
[C---:B------:R-:W-:Y:S02]  /*5ef0*/  IMAD R81, R6.reuse, R97, R81 ;  /* 0x0000006106517224 */ /* 0x040fe400078e0251 */
[C---:B------:R-:W-:Y:S01]  /*5f00*/  IMAD R97, R6.reuse, R3, R99 ;  /* 0x0000000306617224 */ /* 0x040fe200078e0263 */
[----:B------:R-:W-:Y:S01]  /*5f10*/  ISETP.GT.U32.AND P3, PT, R6, R67, PT ;  /* 0x000000430600720c */ /* 0x000fe20003f64070 */
[----:B------:R-:W-:Y:S01]  /*5f20*/  IMAD.HI.U32 R2, R0, R101, RZ ;  /* 0x0000006500027227 */ /* 0x000fe200078e00ff */
[----:B------:R-:W-:-:S02]  /*5f30*/  @!P6 IADD3 R71, PT, PT, R71, -R6, RZ ;  /* 0x800000064747e210 */ /* 0x000fc40007ffe0ff */
[----:B------:R-:W-:Y:S01]  /*5f40*/  ISETP.GT.U32.AND P6, PT, R6, R61, PT ;  /* 0x0000003d0600720c */ /* 0x000fe20003fc4070 */
[----:B------:R-:W-:Y:S01]  /*5f50*/  IMAD.MOV R2, RZ, RZ, -R2 ;  /* 0x000000ffff027224 */ /* 0x000fe200078e0a02 */
[----:B------:R-:W-:Y:S01]  /*5f60*/  IABS R99, R198 ;  /* 0x000000c600637213 */ /* 0x000fe20000000000 */
[----:B------:R-:W-:-:S04]  /*5f70*/  IMAD.HI.U32 R82, R0, R131, RZ ;  /* 0x0000008300527227 */ /* 0x000fc800078e00ff */
[----:B------:R-:W-:Y:S01]  /*5f80*/  IMAD R101, R6, R2, R101 ;  /* 0x0000000206657224 */ /* 0x000fe200078e0265 */
[----:B------:R-:W-:Y:S01]  /*5f90*/  IADD3 R82, PT, PT, -R82, RZ, RZ ;  /* 0x000000ff52527210 */ /* 0x000fe20007ffe1ff */
[----:B------:R-:W-:Y:S01]  /*5fa0*/  @!P3 IMAD.IADD R67, R67, 0x1, -R6 ;  /* 0x000000014343b824 */ /* 0x000fe200078e0a06 */
[----:B------:R-:W-:Y:S01]  /*5fb0*/  ISETP.GT.U32.AND P3, PT, R6, R65, PT ;  /* 0x000000410600720c */ /* 0x000fe20003f64070 */
[----:B------:R-:W-:Y:S02]  /*5fc0*/  IMAD.HI.U32 R2, R0, R133, RZ ;  /* 0x0000008500027227 */ /* 0x000fe400078e00ff */
[----:B------:R-:W-:Y:S02]  /*5fd0*/  @!P6 IADD3 R61, PT, PT, R61, -R6, RZ ;  /* 0x800000063d3de210 */ /* 0x000fe40007ffe0ff */
[----:B------:R-:W-:Y:S02]  /*5fe0*/  IMAD.MOV R3, RZ, RZ, -R2 ;  /* 0x000000ffff037224 */ /* 0x000fe400078e0a02 */
[----:B------:R-:W-:Y:S01]  /*5ff0*/  ISETP.GT.U32.AND P6, PT, R6, R61, PT ;  /* 0x0000003d0600720c */ /* 0x000fe20003fc4070 */
[----:B------:R-:W-:-:S04]  /*6000*/  IMAD.HI.U32 R2, R0, R139, RZ ;  /* 0x0000008b00027227 */ /* 0x000fc800078e00ff */
[----:B------:R-:W-:Y:S02]  /*6010*/  IMAD.MOV R2, RZ, RZ, -R2 ;  /* 0x000000ffff027224 */ /* 0x000fe400078e0a02 */
[----:B------:R-:W-:Y:S01]  /*6020*/  @!P3 IMAD.IADD R65, R65, 0x1, -R6 ;  /* 0x000000014141b824 */ /* 0x000fe200078e0a06 */
[C---:B------:R-:W-:Y:S01]  /*6030*/  ISETP.GT.U32.AND P3, PT, R6.reuse, R73, PT ;  /* 0x000000490600720c */ /* 0x040fe20003f64070 */
[C---:B------:R-:W-:Y:S02]  /*6040*/  IMAD R139, R6.reuse, R2, R139 ;  /* 0x00000002068b7224 */ /* 0x040fe400078e028b */
[C---:B------:R-:W-:Y:S02]  /*6050*/  IMAD R131, R6.reuse, R82, R131 ;  /* 0x0000005206837224 */ /* 0x040fe400078e0283 */
[----:B------:R-:W-:Y:S01]  /*6060*/  @!P6 IADD3 R61, PT, PT, R61, -R6, RZ ;  /* 0x800000063d3de210 */ /* 0x000fe20007ffe0ff */
[C---:B------:R-:W-:Y:S01]  /*6070*/  IMAD R133, R6.reuse, R3, R133 ;  /* 0x0000000306857224 */ /* 0x040fe200078e0285 */
[----:B------:R-:W-:Y:S01]  /*6080*/  ISETP.GT.U32.AND P6, PT, R6, R69, PT ;  /* 0x000000450600720c */ /* 0x000fe20003fc4070 */
[----:B------:R-:W-:-:S04]  /*6090*/  IMAD.HI.U32 R3, R0, R137, RZ ;  /* 0x0000008900037227 */ /* 0x000fc800078e00ff */
[----:B------:R-:W-:-:S04]  /*60a0*/  IMAD.HI.U32 R2, R0, R135, RZ ;  /* 0x0000008700027227 */ /* 0x000fc800078e00ff */
[----:B------:R-:W-:Y:S01]  /*60b0*/  @!P3 IMAD.IADD R73, R73, 0x1, -R6 ;  /* 0x000000014949b824 */ /* 0x000fe200078e0a06 */
[----:B------:R-:W-:Y:S01]  /*60c0*/  IADD3 R2, PT, PT, -R2, RZ, RZ ;  /* 0x000000ff02027210 */ /* 0x000fe20007ffe1ff */
[----:B------:R-:W-:-:S03]  /*60d0*/  IMAD.HI.U32 R0, R0, R99, RZ ;  /* 0x0000006300007227 */ /* 0x000fc600078e00ff */
[C---:B------:R-:W-:Y:S01]  /*60e0*/  ISETP.GT.U32.AND P3, PT, R6.reuse, R73, PT ;  /* 0x000000490600720c */ /* 0x040fe20003f64070 */
[----:B------:R-:W-:Y:S01]  /*60f0*/  @!P6 IMAD.IADD R69, R69, 0x1, -R6 ;  /* 0x000000014545e824 */ /* 0x000fe200078e0a06 */
[C---:B------:R-:W-:Y:S01]  /*6100*/  ISETP.GT.U32.AND P6, PT, R6.reuse, R65, PT ;  /* 0x000000410600720c */ /* 0x040fe20003fc4070 */
[----:B------:R-:W-:Y:S02]  /*6110*/  IMAD.MOV R0, RZ, RZ, -R0 ;  /* 0x000000ffff007224 */ /* 0x000fe400078e0a00 */
[----:B------:R-:W-:Y:S01]  /*6120*/  IMAD.MOV R3, RZ, RZ, -R3 ;  /* 0x000000ffff037224 */ /* 0x000fe200078e0a03 */
[C---:B------:R-:W-:Y:S01]  /*6130*/  ISETP.GT.U32.AND P4, PT, R6.reuse, R69, PT ;  /* 0x000000450600720c */ /* 0x040fe20003f84070 */
[C---:B------:R-:W-:Y:S02]  /*6140*/  IMAD R99, R6.reuse, R0, R99 ;  /* 0x0000000006637224 */ /* 0x040fe400078e0263 */
[C---:B------:R-:W-:Y:S02]  /*6150*/  IMAD R137, R6.reuse, R3, R137 ;  /* 0x0000000306897224 */ /* 0x040fe400078e0289 */
[----:B------:R-:W-:-:S02]  /*6160*/  IMAD R135, R6, R2, R135 ;  /* 0x0000000206877224 */ /* 0x000fc400078e0287 */
[-C--:B------:R-:W-:Y:S01]  /*6170*/  @!P3 IADD3 R73, PT, PT, R73, -R6.reuse, RZ ;  /* 0x800000064949b210 */ /* 0x080fe20007ffe0ff */
[----:B------:R-:W1:Y:S01]  /*6180*/  LDC.64 R2, c[0x0][0x3a8] ;  /* 0x0000ea00ff027b82 */ /* 0x000e620000000a00 */
[C---:B------:R-:W-:Y:S01]  /*6190*/  ISETP.GT.U32.AND P3, PT, R6.reuse, R97, PT ;  /* 0x000000610600720c */ /* 0x040fe20003f64070 */
[----:B------:R-:W-:Y:S01]  /*61a0*/  @!P5 IMAD.MOV R134, RZ, RZ, -R134 ;  /* 0x000000ffff86d224 */ /* 0x000fe200078e0a86 */
[----:B------:R-:W-:Y:S01]  /*61b0*/  @!P6 IADD3 R65, PT, PT, R65, -R6, RZ ;  /* 0x800000064141e210 */ /* 0x000fe20007ffe0ff */
[----:B------:R-:W-:Y:S01]  /*61c0*/  @!P2 IMAD.MOV R136, RZ, RZ, -R136 ;  /* 0x000000ffff88a224 */ /* 0x000fe200078e0a88 */
[C---:B------:R-:W-:Y:S01]  /*61d0*/  ISETP.GT.U32.AND P6, PT, R6.reuse, R77, PT ;  /* 0x0000004d0600720c */ /* 0x040fe20003fc4070 */
[----:B------:R-:W-:Y:S01]  /*61e0*/  @!P4 IMAD.IADD R69, R69, 0x1, -R6 ;  /* 0x000000014545c824 */ /* 0x000fe200078e0a06 */
[----:B------:R-:W-:Y:S02]  /*61f0*/  ISETP.GT.U32.AND P4, PT, R6, R81, PT ;  /* 0x000000510600720c */ /* 0x000fe40003f84070 */
[----:B------:R-:W-:Y:S01]  /*6200*/  ISETP.GE.AND P2, PT, R138, RZ, PT ;  /* 0x000000ff8a00720c */ /* 0x000fe20003f46270 */
[----:B------:R-:W-:-:S04]  /*6210*/  IMAD.MOV.U32 R138, RZ, RZ, R95 ;  /* 0x000000ffff8a7224 */ /* 0x000fc800078e005f */
[----:B------:R-:W-:-:S04]  /*6220*/  @!P3 IMAD.IADD R97, R97, 0x1, -R6 ;  /* 0x000000016161b824 */ /* 0x000fc800078e0a06 */
[----:B------:R-:W-:Y:S01]  /*6230*/  @!P6 IMAD.IADD R77, R77, 0x1, -R6 ;  /* 0x000000014d4de824 */ /* 0x000fe200078e0a06 */
[C---:B------:R-:W-:Y:S02]  /*6240*/  ISETP.GT.U32.AND P0, PT, R6.reuse, R97, PT ;  /* 0x000000610600720c */ /* 0x040fe40003f04070 */
[C---:B------:R-:W-:Y:S02]  /*6250*/  ISETP.GT.U32.AND P6, PT, R6.reuse, R101, PT ;  /* 0x000000650600720c */ /* 0x040fe40003fc4070 */
[----:B------:R-:W-:Y:S01]  /*6260*/  @!P4 IADD3 R81, PT, PT, R81, -R6, RZ ;  /* 0x800000065151c210 */ /* 0x000fe20007ffe0ff */
[----:B-1----:R-:W-:Y:S01]  /*6270*/  IMAD R82, R83, R3, RZ ;  /* 0x0000000353527224 */ /* 0x002fe200078e02ff */
[C---:B------:R-:W-:Y:S01]  /*6280*/  ISETP.GT.U32.AND P4, PT, R6.reuse, R77, PT ;  /* 0x0000004d0600720c */ /* 0x040fe20003f84070 */
[----:B------:R-:W-:Y:S01]  /*6290*/  STL.64 [R1+0x1158], R2 ;  /* 0x0011580201007387 */ /* 0x000fe20000100a00 */
[----:B------:R-:W-:-:S05]  /*62a0*/  ISETP.GT.U32.AND P3, PT, R6, R81, PT ;  /* 0x000000510600720c */ /* 0x000fca0003f64070 */
[----:B------:R-:W-:Y:S01]  /*62b0*/  @!P0 IMAD.IADD R97, R97, 0x1, -R6 ;  /* 0x0000000161618824 */ /* 0x000fe200078e0a06 */
[----:B------:R-:W-:Y:S02]  /*62c0*/  ISETP.GT.U32.AND P0, PT, R6, R139, PT ;  /* 0x0000008b0600720c */ /* 0x000fe40003f04070 */
[----:B------:R-:W-:-:S03]  /*62d0*/  @!P6 IADD3 R101, PT, PT, R101, -R6, RZ ;  /* 0x800000066565e210 */ /* 0x000fc60007ffe0ff */
[--C-:B------:R-:W-:Y:S01]  /*62e0*/  @!P4 IMAD.IADD R77, R77, 0x1, -R6.reuse ;  /* 0x000000014d4dc824 */ /* 0x100fe200078e0a06 */
[C---:B------:R-:W-:Y:S01]  /*62f0*/  ISETP.GT.U32.AND P6, PT, R6.reuse, R101, PT ;  /* 0x000000650600720c */ /* 0x040fe20003fc4070 */
[----:B------:R-:W-:Y:S01]  /*6300*/  @!P3 IMAD.IADD R81, R81, 0x1, -R6 ;  /* 0x000000015151b824 */ /* 0x000fe200078e0a06 */
[C---:B------:R-:W-:Y:S02]  /*6310*/  ISETP.GT.U32.AND P4, PT, R6.reuse, R131, PT ;  /* 0x000000830600720c */ /* 0x040fe40003f84070 */
[----:B------:R-:W-:-:S03]  /*6320*/  ISETP.GT.U32.AND P3, PT, R6, R133, PT ;  /* 0x000000850600720c */ /* 0x000fc60003f64070 */
[----:B------:R-:W-:-:S04]  /*6330*/  @!P0 IADD3 R139, PT, PT, R139, -R6, RZ ;  /* 0x800000068b8b8210 */ /* 0x000fc80007ffe0ff */
[C---:B------:R-:W-:Y:S02]  /*6340*/  ISETP.GT.U32.AND P1, PT, R6.reuse, R139, PT ;  /* 0x0000008b0600720c */ /* 0x040fe40003f24070 */
[----:B------:R-:W-:Y:S02]  /*6350*/  @!P6 IADD3 R101, PT, PT, R101, -R6, RZ ;  /* 0x800000066565e210 */ /* 0x000fe40007ffe0ff */
[C---:B------:R-:W-:Y:S01]  /*6360*/  ISETP.GT.U32.AND P6, PT, R6.reuse, R137, PT ;  /* 0x000000890600720c */ /* 0x040fe20003fc4070 */
[--C-:B------:R-:W-:Y:S01]  /*6370*/  @!P4 IMAD.IADD R131, R131, 0x1, -R6.reuse ;  /* 0x000000018383c824 */ /* 0x100fe200078e0a06 */
[----:B------:R-:W-:Y:S01]  /*6380*/  ISETP.GT.U32.AND P4, PT, R6, R135, PT ;  /* 0x000000870600720c */ /* 0x000fe20003f84070 */
[--C-:B------:R-:W-:Y:S01]  /*6390*/  @!P3 IMAD.IADD R133, R133, 0x1, -R6.reuse ;  /* 0x000000018585b824 */ /* 0x100fe200078e0a06 */
[----:B------:R-:W-:Y:S01]  /*63a0*/  ISETP.GE.AND P3, PT, R103, RZ, PT ;  /* 0x000000ff6700720c */ /* 0x000fe20003f66270 */
[----:B------:R-:W-:Y:S01]  /*63b0*/  IMAD R103, R12, UR74, RZ ;  /* 0x0000004a0c677c24 */ /* 0x000fe2000f8e02ff */
[C---:B------:R-:W-:Y:S01]  /*63c0*/  ISETP.GT.U32.AND P0, PT, R6.reuse, R131, PT ;  /* 0x000000830600720c */ /* 0x040fe20003f04070 */
[----:B------:R-:W-:Y:S01]  /*63d0*/  IMAD.MOV.U32 R12, RZ, RZ, R75 ;  /* 0x000000ffff0c7224 */ /* 0x000fe200078e004b */
[----:B------:R-:W1:Y:S01]  /*63e0*/  LDCU UR74, c[0x0][0x3b0] ;  /* 0x00007600ff4a77ac */ /* 0x000e620008000800 */
[----:B------:R-:W-:Y:S01]  /*63f0*/  @!P1 IMAD.IADD R139, R139, 0x1, -R6 ;  /* 0x000000018b8b9824 */ /* 0x000fe200078e0a06 */
[----:B------:R-:W-:-:S03]  /*6400*/  ISETP.GT.U32.AND P1, PT, R6, R99, PT ;  /* 0x000000630600720c */ /* 0x000fc60003f24070 */
[--C-:B------:R-:W-:Y:S01]  /*6410*/  @!P6 IMAD.IADD R137, R137, 0x1, -R6.reuse ;  /* 0x000000018989e824 */ /* 0x100fe200078e0a06 */
[----:B------:R-:W-:Y:S01]  /*6420*/  ISETP.GT.U32.AND P6, PT, R6, R133, PT ;  /* 0x000000850600720c */ /* 0x000fe20003fc4070 */
[----:B------:R-:W-:Y:S02]  /*6430*/  @!P4 IMAD.IADD R135, R135, 0x1, -R6 ;  /* 0x000000018787c824 */ /* 0x000fe400078e0a06 */
[----:B------:R-:W-:Y:S02]  /*6440*/  @!P3 IADD3 R12, PT, PT, -R12, RZ, RZ ;  /* 0x000000ff0c0cb210 */ /* 0x000fe40007ffe1ff */
[----:B------:R-:W-:Y:S02]  /*6450*/  ISETP.GT.U32.AND P5, PT, R6, R137, PT ;  /* 0x000000890600720c */ /* 0x000fe40003fa4070 */
[-C--:B------:R-:W-:Y:S02]  /*6460*/  @!P0 IADD3 R131, PT, PT, R131, -R6.reuse, RZ ;  /* 0x8000000683838210 */ /* 0x080fe40007ffe0ff */
[----:B------:R-:W-:-:S02]  /*6470*/  @!P1 IADD3 R99, PT, PT, R99, -R6, RZ ;  /* 0x8000000663639210 */ /* 0x000fc40007ffe0ff */
[----:B------:R-:W-:Y:S02]  /*6480*/  ISETP.GE.AND P0, PT, R165, RZ, PT ;  /* 0x000000ffa500720c */ /* 0x000fe40003f06270 */
[----:B------:R-:W-:Y:S01]  /*6490*/  ISETP.GT.U32.AND P1, PT, R6, R99, PT ;  /* 0x000000630600720c */ /* 0x000fe20003f24070 */
[----:B------:R-:W-:Y:S01]  /*64a0*/  @!P6 IMAD.IADD R133, R133, 0x1, -R6 ;  /* 0x000000018585e824 */ /* 0x000fe200078e0a06 */
[----:B------:R-:W-:Y:S02]  /*64b0*/  ISETP.GE.AND P3, PT, R198, RZ, PT ;  /* 0x000000ffc600720c */ /* 0x000fe40003f66270 */
[----:B------:R-:W-:Y:S02]  /*64c0*/  ISETP.GT.U32.AND P4, PT, R6, R135, PT ;  /* 0x000000870600720c */ /* 0x000fe40003f84070 */
[----:B------:R-:W-:Y:S02]  /*64d0*/  @!P5 IADD3 R137, PT, PT, R137, -R6, RZ ;  /* 0x800000068989d210 */ /* 0x000fe40007ffe0ff */
[----:B------:R-:W-:-:S02]  /*64e0*/  ISETP.GE.AND P5, PT, R141, RZ, PT ;  /* 0x000000ff8d00720c */ /* 0x000fc40003fa6270 */
[----:B------:R-:W-:Y:S01]  /*64f0*/  LOP3.LUT R141, RZ, R5, RZ, 0x33, !PT ;  /* 0x00000005ff8d7212 */ /* 0x000fe200078e33ff */
[----:B------:R-:W-:Y:S01]  /*6500*/  @!P0 IMAD.MOV R138, RZ, RZ, -R138 ;  /* 0x000000ffff8a8224 */ /* 0x000fe200078e0a8a */
[----:B------:R-:W-:Y:S01]  /*6510*/  ISETP.NE.AND P0, PT, R5, RZ, PT ;  /* 0x000000ff0500720c */ /* 0x000fe20003f05270 */
[--C-:B------:R-:W-:Y:S01]  /*6520*/  @!P1 IMAD.IADD R99, R99, 0x1, -R6.reuse ;  /* 0x0000000163639824 */ /* 0x100fe200078e0a06 */
[----:B------:R-:W-:Y:S02]  /*6530*/  ISETP.GE.AND P1, PT, R162, RZ, PT ;  /* 0x000000ffa200720c */ /* 0x000fe40003f26270 */
[----:B------:R-:W-:Y:S01]  /*6540*/  SEL R231, R141, R14, !P0 ;  /* 0x0000000e8de77207 */ /* 0x000fe20004000000 */
[----:B------:R-:W-:Y:S01]  /*6550*/  @!P3 IMAD.MOV R99, RZ, RZ, -R99 ;  /* 0x000000ffff63b224 */ /* 0x000fe200078e0a63 */
[----:B------:R-:W-:Y:S01]  /*6560*/  ISETP.GE.AND P3, PT, R163, RZ, PT ;  /* 0x000000ffa300720c */ /* 0x000fe20003f66270 */
[----:B------:R-:W-:Y:S01]  /*6570*/  @!P4 IMAD.IADD R135, R135, 0x1, -R6 ;  /* 0x000000018787c824 */ /* 0x000fe200078e0a06 */
[----:B------:R-:W-:Y:S01]  /*6580*/  MOV R14, R43 ;  /* 0x0000002b000e7202 */ /* 0x000fe20000000f00 */
[----:B------:R-:W-:Y:S01]  /*6590*/  IMAD R231, R231, UR72, RZ ;  /* 0x00000048e7e77c24 */ /* 0x000fe2000f8e02ff */
[C---:B------:R-:W-:Y:S01]  /*65a0*/  LEA R0, P4, R82.reuse, UR14, 0x2 ;  /* 0x0000000e52007c11 */ /* 0x040fe2000f8810ff */
[----:B------:R-:W2:Y:S01]  /*65b0*/  LDCU UR14, c[0x0][0x3b0] ;  /* 0x00007600ff0e77ac */ /* 0x000ea20008000800 */
[----:B------:R-:W-:Y:S01]  /*65c0*/  SEL R227, R141, R16, !P0 ;  /* 0x000000108de37207 */ /* 0x000fe20004000000 */
[----:B------:R-:W-:Y:S01]  /*65d0*/  IMAD.MOV.U32 R16, RZ, RZ, R41 ;  /* 0x000000ffff107224 */ /* 0x000fe200078e0029 */
[----:B------:R-:W-:Y:S01]  /*65e0*/  LEA.HI.X.SX32 R82, R82, UR15, 0x2, P4 ;  /* 0x0000000f52527c11 */ /* 0x000fe2000a0f16ff */
[----:B------:R-:W-:Y:S01]  /*65f0*/  @!P1 IMAD.MOV R14, RZ, RZ, -R14 ;  /* 0x000000ffff0e9224 */ /* 0x000fe200078e0a0e */
[----:B------:R-:W-:Y:S01]  /*6600*/  LEA R236, P4, R11, UR12, 0x2 ;  /* 0x0000000c0bec7c11 */ /* 0x000fe2000f8810ff */
[----:B------:R-:W-:Y:S01]  /*6610*/  IMAD R227, R227, UR72, RZ ;  /* 0x00000048e3e37c24 */ /* 0x000fe2000f8e02ff */
[----:B------:R-:W-:Y:S01]  /*6620*/  ISETP.GE.AND P1, PT, R151, RZ, PT ;  /* 0x000000ff9700720c */ /* 0x000fe20003f26270 */
[----:B------:R-:W3:Y:S01]  /*6630*/  LDCU UR15, c[0x0][0x3b0] ;  /* 0x00007600ff0f77ac */ /* 0x000ee20008000800 */
[----:B------:R-:W-:-:S02]  /*6640*/  LEA.HI.X.SX32 R237, R11, UR13, 0x2, P4 ;  /* 0x0000000d0bed7c11 */ /* 0x000fc4000a0f16ff */
[----:B------:R-:W-:Y:S02]  /*6650*/  @!P3 IADD3 R16, PT, PT, -R16, RZ, RZ ;  /* 0x000000ff1010b210 */ /* 0x000fe40007ffe1ff */
[----:B------:R-:W-:Y:S01]  /*6660*/  LEA R234, P4, R103, UR12, 0x2 ;  /* 0x0000000c67ea7c11 */ /* 0x000fe2000f8810ff */
[----:B------:R4:W-:Y:S01]  /*6670*/  STL.64 [R1+0x1160], R236 ;  /* 0x001160ec01007387 */ /* 0x0009e20000100a00 */
[----:B------:R-:W-:Y:S01]  /*6680*/  ISETP.GE.AND P3, PT, R157, RZ, PT ;  /* 0x000000ff9d00720c */ /* 0x000fe20003f66270 */
[----:B------:R-:W1:Y:S01]  /*6690*/  LDCU UR12, c[0x0][0x3b0] ;  /* 0x00007600ff0c77ac */ /* 0x000e620008000800 */
[C---:B------:R-:W-:Y:S02]  /*66a0*/  SEL R229, R141.reuse, R7, !P0 ;  /* 0x000000078de57207 */ /* 0x040fe40004000000 */
[C---:B------:R-:W-:Y:S02]  /*66b0*/  SEL R7, R141.reuse, R29, !P0 ;  /* 0x0000001d8d077207 */ /* 0x040fe40004000000 */
[----:B------:R-:W-:Y:S01]  /*66c0*/  SEL R29, R141, R24, !P0 ;  /* 0x000000188d1d7207 */ /* 0x000fe20004000000 */
[----:B------:R-:W-:Y:S01]  /*66d0*/  IMAD.MOV.U32 R24, RZ, RZ, R55 ;  /* 0x000000ffff187224 */ /* 0x000fe200078e0037 */
[----:B------:R-:W-:Y:S01]  /*66e0*/  LEA.HI.X.SX32 R235, R103, UR13, 0x2, P4 ;  /* 0x0000000d67eb7c11 */ /* 0x000fe2000a0f16ff */
[----:B------:R-:W-:Y:S01]  /*66f0*/  IMAD R229, R229, UR73, RZ ;  /* 0x00000049e5e57c24 */ /* 0x000fe2000f8e02ff */
[----:B------:R-:W-:Y:S01]  /*6700*/  SEL R243, R141, R8, !P0 ;  /* 0x000000088df37207 */ /* 0x000fe20004000000 */
[----:B------:R-:W-:Y:S01]  /*6710*/  IMAD.MOV.U32 R8, RZ, RZ, R47 ;  /* 0x000000ffff087224 */ /* 0x000fe200078e002f */
[----:B------:R-:W-:Y:S01]  /*6720*/  ISETP.GE.AND P4, PT, R161, RZ, PT ;  /* 0x000000ffa100720c */ /* 0x000fe20003f86270 */
[----:B------:R-:W-:Y:S01]  /*6730*/  @!P1 IMAD.MOV R24, RZ, RZ, -R24 ;  /* 0x000000ffff189224 */ /* 0x000fe200078e0a18 */
[C---:B------:R-:W-:Y:S01]  /*6740*/  SEL R241, R141.reuse, R9, !P0 ;  /* 0x000000098df17207 */ /* 0x040fe20004000000 */
[----:B------:R1:W-:Y:S01]  /*6750*/  STL.64 [R1+0x1168], R234 ;  /* 0x001168ea01007387 */ /* 0x0003e20000100a00 */
[----:B------:R-:W-:Y:S01]  /*6760*/  SEL R9, R141, R31, !P0 ;  /* 0x0000001f8d097207 */ /* 0x000fe20004000000 */
[----:B------:R-:W-:Y:S01]  /*6770*/  IMAD R243, R243, UR72, RZ ;  /* 0x00000048f3f37c24 */ /* 0x000fe2000f8e02ff */
[----:B------:R-:W-:Y:S01]  /*6780*/  SEL R245, R141, R4, !P0 ;  /* 0x000000048df57207 */ /* 0x000fe20004000000 */
[----:B------:R-:W-:Y:S01]  /*6790*/  IMAD R241, R241, UR72, RZ ;  /* 0x00000048f1f17c24 */ /* 0x000fe2000f8e02ff */
[----:B------:R-:W-:Y:S01]  /*67a0*/  SEL R31, R141, R26, !P0 ;  /* 0x0000001a8d1f7207 */ /* 0x000fe20004000000 */
[----:B------:R-:W-:Y:S01]  /*67b0*/  IMAD R9, R9, UR72, RZ ;  /* 0x0000004809097c24 */ /* 0x000fe2000f8e02ff */
[----:B------:R-:W-:Y:S01]  /*67c0*/  MOV R4, R49 ;  /* 0x0000003100047202 */ /* 0x000fe20000000f00 */
[----:B------:R-:W-:Y:S01]  /*67d0*/  IMAD R245, R245, UR72, RZ ;  /* 0x00000048f5f57c24 */ /* 0x000fe2000f8e02ff */
[----:B------:R-:W-:Y:S01]  /*67e0*/  MOV R26, R53 ;  /* 0x00000035001a7202 */ /* 0x000fe20000000f00 */
[----:B------:R-:W-:Y:S01]  /*67f0*/  IMAD R7, R7, UR72, RZ ;  /* 0x0000004807077c24 */ /* 0x000fe2000f8e02ff */
[----:B------:R-:W-:Y:S01]  /*6800*/  ISETP.GE.AND P1, PT, R158, RZ, PT ;  /* 0x000000ff9e00720c */ /* 0x000fe20003f26270 */
[----:B------:R-:W-:Y:S01]  /*6810*/  @!P5 IMAD.MOV R4, RZ, RZ, -R4 ;  /* 0x000000ffff04d224 */ /* 0x000fe200078e0a04 */
[----:B------:R-:W-:Y:S01]  /*6820*/  @!P2 IADD3 R8, PT, PT, -R8, RZ, RZ ;  /* 0x000000ff0808a210 */ /* 0x000fe20007ffe1ff */
[----:B------:R-:W-:Y:S01]  /*6830*/  @!P3 IMAD.MOV R26, RZ, RZ, -R26 ;  /* 0x000000ffff1ab224 */ /* 0x000fe200078e0a1a */
[----:B------:R-:W-:Y:S01]  /*6840*/  SEL R43, R141, R34, !P0 ;  /* 0x000000228d2b7207 */ /* 0x000fe20004000000 */
[----:B------:R-:W-:Y:S01]  /*6850*/  IMAD R29, R29, UR63, RZ ;  /* 0x0000003f1d1d7c24 */ /* 0x000fe2000f8e02ff */
[----:B------:R-:W-:Y:S01]  /*6860*/  SEL R225, R141, R21, !P0 ;  /* 0x000000158de17207 */ /* 0x000fe20004000000 */
[----:B------:R-:W-:Y:S01]  /*6870*/  IMAD R31, R31, UR62, RZ ;  /* 0x0000003e1f1f7c24 */ /* 0x000fe2000f8e02ff */
[----:B------:R-:W-:Y:S01]  /*6880*/  ISETP.GE.AND P2, PT, R145, RZ, PT ;  /* 0x000000ff9100720c */ /* 0x000fe20003f46270 */
[----:B------:R-:W-:Y:S01]  /*6890*/  IMAD R43, R43, UR56, RZ ;  /* 0x000000382b2b7c24 */ /* 0x000fe2000f8e02ff */
[----:B------:R-:W-:Y:S01]  /*68a0*/  SEL R34, R141, R59, !P0 ;  /* 0x0000003b8d227207 */ /* 0x000fe20004000000 */
[----:B------:R-:W-:Y:S01]  /*68b0*/  IMAD R225, R225, UR72, RZ ;  /* 0x00000048e1e17c24 */ /* 0x000fe2000f8e02ff */
[C---:B------:R-:W-:Y:S01]  /*68c0*/  SEL R21, R141.reuse, R20, !P0 ;  /* 0x000000148d157207 */ /* 0x040fe20004000000 */
[----:B------:R-:W1:Y:S01]  /*68d0*/  LDCU UR73, c[0x0][0x3b0] ;  /* 0x00007600ff4977ac */ /* 0x000e620008000800 */
[----:B------:R-:W-:Y:S01]  /*68e0*/  SEL R239, R141, R10, !P0 ;  /* 0x0000000a8def7207 */ /* 0x000fe20004000000 */
[----:B------:R-:W-:Y:S01]  /*68f0*/  IMAD.MOV.U32 R10, RZ, RZ, R45 ;  /* 0x000000ffff0a7224 */ /* 0x000fe200078e002d */
[----:B------:R-:W-:Y:S01]  /*6900*/  MOV R20, R39 ;  /* 0x0000002700147202 */ /* 0x000fe20000000f00 */
[----:B------:R-:W-:Y:S01]  /*6910*/  IMAD R21, R21, UR67, RZ ;  /* 0x0000004315157c24 */ /* 0x000fe2000f8e02ff */
[----:B------:R-:W-:Y:S01]  /*6920*/  ISETP.GE.AND P5, PT, R150, RZ, PT ;  /* 0x000000ff9600720c */ /* 0x000fe20003fa6270 */
[----:B------:R-:W-:Y:S01]  /*6930*/  @!P4 IMAD.MOV R10, RZ, RZ, -R10 ;  /* 0x000000ffff0ac224 */ /* 0x000fe200078e0a0a */
[----:B------:R-:W-:Y:S01]  /*6940*/  SEL R39, R141, R32, !P0 ;  /* 0x000000208d277207 */ /* 0x000fe20004000000 */
[----:B------:R-:W-:Y:S01]  /*6950*/  @!P2 IMAD.MOV R20, RZ, RZ, -R20 ;  /* 0x000000ffff14a224 */ /* 0x000fe200078e0a14 */
[----:B------:R-:W-:Y:S01]  /*6960*/  ISETP.GE.AND P3, PT, R153, RZ, PT ;  /* 0x000000ff9900720c */ /* 0x000fe20003f66270 */
[----:B------:R-:W-:Y:S01]  /*6970*/  IMAD R239, R239, UR72, RZ ;  /* 0x00000048efef7c24 */ /* 0x000fe2000f8e02ff */
[----:B------:R-:W-:Y:S01]  /*6980*/  MOV R32, R61 ;  /* 0x0000003d00207202 */ /* 0x000fe20000000f00 */
[----:B------:R-:W-:Y:S01]  /*6990*/  IMAD R61, R34, UR47, RZ ;  /* 0x0000002f223d7c24 */ /* 0x000fe2000f8e02ff */
[----:B------:R-:W-:Y:S01]  /*69a0*/  SEL R18, R141, R18, !P0 ;  /* 0x000000128d127207 */ /* 0x000fe20004000000 */
[----:B------:R-:W-:Y:S01]  /*69b0*/  IMAD.MOV.U32 R34, RZ, RZ, R65 ;  /* 0x000000ffff227224 */ /* 0x000fe200078e0041 */
[----:B------:R-:W-:Y:S01]  /*69c0*/  ISETP.GE.AND P4, PT, R156, RZ, PT ;  /* 0x000000ff9c00720c */ /* 0x000fe20003f86270 */
[----:B------:R-:W-:Y:S01]  /*69d0*/  IMAD R39, R39, UR58, RZ ;  /* 0x0000003a27277c24 */ /* 0x000fe2000f8e02ff */
[C---:B------:R-:W-:Y:S01]  /*69e0*/  SEL R223, R141.reuse, R25, !P0 ;  /* 0x000000198ddf7207 */ /* 0x040fe20004000000 */
[----:B------:R-:W1:Y:S01]  /*69f0*/  LDCU UR13, c[0x0][0x3b0] ;  /* 0x00007600ff0d77ac */ /* 0x000e620008000800 */
[C---:B------:R-:W-:Y:S01]  /*6a00*/  SEL R25, R141.reuse, R23, !P0 ;  /* 0x000000178d197207 */ /* 0x040fe20004000000 */
[----:B------:R-:W-:Y:S01]  /*6a10*/  IMAD R23, R18, UR66, RZ ;  /* 0x0000004212177c24 */ /* 0x000fe2000f8e02ff */
[C---:B------:R-:W-:Y:S01]  /*6a20*/  SEL R41, R141.reuse, R36, !P0 ;  /* 0x000000248d297207 */ /* 0x040fe20004000000 */
[----:B------:R-:W-:Y:S01]  /*6a30*/  IMAD.MOV.U32 R18, RZ, RZ, R63 ;  /* 0x000000ffff127224 */ /* 0x000fe200078e003f */
[----:B------:R-:W-:Y:S01]  /*6a40*/  @!P1 IADD3 R34, PT, PT, -R34, RZ, RZ ;  /* 0x000000ff22229210 */ /* 0x000fe20007ffe1ff */
[----:B------:R-:W-:Y:S01]  /*6a50*/  IMAD.MOV.U32 R36, RZ, RZ, R69 ;  /* 0x000000ffff247224 */ /* 0x000fe200078e0045 */
[----:B------:R-:W-:Y:S01]  /*6a60*/  ISETP.GE.AND P1, PT, R154, RZ, PT ;  /* 0x000000ff9a00720c */ /* 0x000fe20003f26270 */
[----:B------:R-:W-:Y:S01]  /*6a70*/  @!P5 IMAD.MOV R18, RZ, RZ, -R18 ;  /* 0x000000ffff12d224 */ /* 0x000fe200078e0a12 */
[----:B------:R-:W-:Y:S01]  /*6a80*/  SEL R5, R141, R27, !P0 ;  /* 0x0000001b8d057207 */ /* 0x000fe20004000000 */
[----:B------:R-:W-:Y:S01]  /*6a90*/  @!P3 IMAD.MOV R36, RZ, RZ, -R36 ;  /* 0x000000ffff24b224 */ /* 0x000fe200078e0a24 */
[----:B------:R-:W-:Y:S01]  /*6aa0*/  ISETP.GE.AND P2, PT, R146, RZ, PT ;  /* 0x000000ff9200720c */ /* 0x000fe20003f46270 */
[----:B------:R-:W-:Y:S01]  /*6ab0*/  IMAD R223, R223, UR72, RZ ;  /* 0x00000048dfdf7c24 */ /* 0x000fe2000f8e02ff */
[C---:B------:R-:W-:Y:S01]  /*6ac0*/  SEL R27, R141.reuse, R22, !P0 ;  /* 0x000000168d1b7207 */ /* 0x040fe20004000000 */
[----:B------:R-:W-:Y:S01]  /*6ad0*/  IMAD.MOV.U32 R22, RZ, RZ, R57 ;  /* 0x000000ffff167224 */ /* 0x000fe200078e0039 */
[----:B------:R-:W-:Y:S01]  /*6ae0*/  SEL R30, R141, R30, !P0 ;  /* 0x0000001e8d1e7207 */ /* 0x000fe20004000000 */
[----:B------:R-:W-:Y:S01]  /*6af0*/  IMAD R5, R5, UR72, RZ ;  /* 0x0000004805057c24 */ /* 0x000fe2000f8e02ff */
[----:B------:R-:W-:Y:S01]  /*6b00*/  ISETP.GE.AND P5, PT, R152, RZ, PT ;  /* 0x000000ff9800720c */ /* 0x000fe20003fa6270 */
        /* <DEDUP_REMOVED lines=8> */
[----:B------:R-:W-:Y:S01]  /*6b90*/  IMAD R233, R233, UR72, RZ ;  /* 0x00000048e9e97c24 */ /* 0x000fe2000f8e02ff */
[----:B------:R-:W-:Y:S01]  /*6ba0*/  MOV R44, R97 ;  /* 0x00000061002c7202 */ /* 0x000fe20000000f00 */
[----:B------:R-:W-:Y:S01]  /*6bb0*/  IMAD R49, R49, UR53, RZ ;  /* 0x0000003531317c24 */ /* 0x000fe2000f8e02ff */
[C---:B------:R-:W-:Y:S01]  /*6bc0*/  SEL R37, R141.reuse, R35, !P0 ;  /* 0x000000238d257207 */ /* 0x040fe20004000000 */
[----:B------:R-:W-:Y:S01]  /*6bd0*/  IMAD R35, R30, UR60, RZ ;  /* 0x0000003c1e237c24 */ /* 0x000fe2000f8e02ff */
[----:B------:R-:W-:Y:S01]  /*6be0*/  @!P4 IADD3 R22, PT, PT, -R22, RZ, RZ ;  /* 0x000000ff1616c210 */ /* 0x000fe20007ffe1ff */
[----:B------:R-:W-:Y:S01]  /*6bf0*/  IMAD.MOV.U32 R30, RZ, RZ, R67 ;  /* 0x000000ffff1e7224 */ /* 0x000fe200078e0043 */
[----:B------:R-:W-:Y:S01]  /*6c00*/  ISETP.GE.AND P4, PT, R140, RZ, PT ;  /* 0x000000ff8c00720c */ /* 0x000fe20003f86270 */
[----:B------:R-:W-:Y:S01]  /*6c10*/  @!P1 IMAD.MOV R44, RZ, RZ, -R44 ;  /* 0x000000ffff2c9224 */ /* 0x000fe200078e0a2c */
[C---:B------:R-:W-:Y:S01]  /*6c20*/  SEL R11, R141.reuse, R33, !P0 ;  /* 0x000000218d0b7207 */ /* 0x040fe20004000000 */
[----:B------:R-:W-:Y:S01]  /*6c30*/  @!P2 IMAD.MOV R30, RZ, RZ, -R30 ;  /* 0x000000ffff1ea224 */ /* 0x000fe200078e0a1e */
[C---:B------:R-:W-:Y:S01]  /*6c40*/  SEL R33, R141.reuse, R28, !P0 ;  /* 0x0000001c8d217207 */ /* 0x040fe20004000000 */
[----:B------:R-:W-:Y:S01]  /*6c50*/  IMAD.MOV.U32 R28, RZ, RZ, R71 ;  /* 0x000000ffff1c7224 */ /* 0x000fe200078e0047 */
[----:B------:R-:W-:Y:S01]  /*6c60*/  SEL R55, R141, R46, !P0 ;  /* 0x0000002e8d377207 */ /* 0x000fe20004000000 */
[----:B------:R-:W-:Y:S01]  /*6c70*/  IMAD.MOV.U32 R46, RZ, RZ, R101 ;  /* 0x000000ffff2e7224 */ /* 0x000fe200078e0065 */
[----:B------:R-:W-:Y:S01]  /*6c80*/  ISETP.GE.AND P1, PT, R149, RZ, PT ;  /* 0x000000ff9500720c */ /* 0x000fe20003f26270 */
[----:B------:R-:W-:Y:S01]  /*6c90*/  IMAD R11, R11, UR72, RZ ;  /* 0x000000480b0b7c24 */ /* 0x000fe2000f8e02ff */
[----:B------:R-:W-:Y:S01]  /*6ca0*/  ISETP.GE.AND P2, PT, R142, RZ, PT ;  /* 0x000000ff8e00720c */ /* 0x000fe20003f46270 */
[----:B------:R-:W-:Y:S01]  /*6cb0*/  IMAD R13, R13, UR71, RZ ;  /* 0x000000470d0d7c24 */ /* 0x000fe2000f8e02ff */
[----:B------:R-:W-:Y:S01]  /*6cc0*/  SEL R247, R141, R99, !P0 ;  /* 0x000000638df77207 */ /* 0x000fe20004000000 */
[----:B------:R-:W-:Y:S01]  /*6cd0*/  @!P4 IMAD.MOV R32, RZ, RZ, -R32 ;  /* 0x000000ffff20c224 */ /* 0x000fe200078e0a20 */
[----:B------:R-:W-:Y:S01]  /*6ce0*/  @!P5 IADD3 R28, PT, PT, -R28, RZ, RZ ;  /* 0x000000ff1c1cd210 */ /* 0x000fe20007ffe1ff */
[----:B------:R-:W-:Y:S01]  /*6cf0*/  IMAD R33, R33, UR61, RZ ;  /* 0x0000003d21217c24 */ /* 0x000fe2000f8e02ff */
[----:B------:R-:W-:Y:S01]  /*6d00*/  @!P3 IADD3 R46, PT, PT, -R46, RZ, RZ ;  /* 0x000000ff2e2eb210 */ /* 0x000fe20007ffe1ff */
[----:B------:R-:W-:Y:S01]  /*6d10*/  IMAD R247, R247, UR72, RZ ;  /* 0x00000048f7f77c24 */ /* 0x000fe2000f8e02ff */
[----:B------:R-:W-:Y:S01]  /*6d20*/  ISETP.GE.AND P5, PT, R147, RZ, PT ;  /* 0x000000ff9300720c */ /* 0x000fe20003fa6270 */
[----:B------:R-:W-:Y:S01]  /*6d30*/  IMAD R37, R37, UR59, RZ ;  /* 0x0000003b25257c24 */ /* 0x000fe2000f8e02ff */
[----:B------:R-:W-:Y:S01]  /*6d40*/  ISETP.GE.AND P3, PT, R144, RZ, PT ;  /* 0x000000ff9000720c */ /* 0x000fe20003f66270 */
[----:B------:R-:W-:Y:S01]  /*6d50*/  @!P1 IMAD.MOV R137, RZ, RZ, -R137 ;  /* 0x000000ffff899224 */ /* 0x000fe200078e0a89 */
[----:B------:R-:W-:Y:S01]  /*6d60*/  SEL R45, R141, R40, !P0 ;  /* 0x000000288d2d7207 */ /* 0x000fe20004000000 */
[----:B------:R-:W-:Y:S01]  /*6d70*/  IMAD.MOV.U32 R40, RZ, RZ, R77 ;  /* 0x000000ffff287224 */ /* 0x000fe200078e004d */
[----:B------:R-:W-:Y:S01]  /*6d80*/  ISETP.GE.AND P4, PT, R159, RZ, PT ;  /* 0x000000ff9f00720c */ /* 0x000fe20003f86270 */
[----:B------:R-:W-:Y:S01]  /*6d90*/  IMAD R55, R55, UR50, RZ ;  /* 0x0000003237377c24 */ /* 0x000fe2000f8e02ff */
[----:B------:R-:W-:Y:S01]  /*6da0*/  SEL R47, R141, R38, !P0 ;  /* 0x000000268d2f7207 */ /* 0x000fe20004000000 */
[----:B------:R-:W-:Y:S01]  /*6db0*/  IMAD R45, R45, UR55, RZ ;  /* 0x000000372d2d7c24 */ /* 0x000fe2000f8e02ff */
[----:B------:R-:W-:Y:S01]  /*6dc0*/  SEL R42, R141, R42, !P0 ;  /* 0x0000002a8d2a7207 */ /* 0x000fe20004000000 */
[----:B------:R-:W1:Y:S01]  /*6dd0*/  LDCU UR71, c[0x0][0x3b0] ;  /* 0x00007600ff4777ac */ /* 0x000e620008000800 */
[----:B------:R-:W-:Y:S01]  /*6de0*/  MOV R38, R73 ;  /* 0x0000004900267202 */ /* 0x000fe20000000f00 */
[----:B------:R-:W-:Y:S01]  /*6df0*/  IMAD R47, R47, UR54, RZ ;  /* 0x000000362f2f7c24 */ /* 0x000fe2000f8e02ff */
[C---:B------:R-:W-:Y:S01]  /*6e00*/  SEL R103, R141.reuse, R84, !P0 ;  /* 0x000000548d677207 */ /* 0x040fe20004000000 */
[----:B------:R-:W1:Y:S01]  /*6e10*/  LDCU UR72, c[0x0][0x3b0] ;  /* 0x00007600ff4877ac */ /* 0x000e620008000800 */
[----:B------:R-:W-:Y:S01]  /*6e20*/  SEL R85, R141, R85, !P0 ;  /* 0x000000558d557207 */ /* 0x000fe20004000000 */
[----:B------:R-:W-:Y:S01]  /*6e30*/  @!P5 IMAD.MOV R38, RZ, RZ, -R38 ;  /* 0x000000ffff26d224 */ /* 0x000fe200078e0a26 */
[----:B----4-:R-:W-:Y:S01]  /*6e40*/  LEA R236, P1, R247, R0, 0x2 ;  /* 0x00000000f7ec7211 */ /* 0x010fe200078210ff */
[----:B------:R-:W-:Y:S01]  /*6e50*/  IMAD R103, R103, UR32, RZ ;  /* 0x0000002067677c24 */ /* 0x000fe2000f8e02ff */
[----:B------:R-:W-:Y:S01]  /*6e60*/  @!P2 IADD3 R40, PT, PT, -R40, RZ, RZ ;  /* 0x000000ff2828a210 */ /* 0x000fe20007ffe1ff */
[----:B------:R-:W4:Y:S01]  /*6e70*/  LDCU UR32, c[0x0][0x3b0] ;  /* 0x00007600ff2077ac */ /* 0x000f220008000800 */
[----:B------:R-:W-:-:S02]  /*6e80*/  ISETP.GE.AND P2, PT, R160, RZ, PT ;  /* 0x000000ffa000720c */ /* 0x000fc40003f46270 */
[C---:B------:R-:W-:Y:S01]  /*6e90*/  SEL R53, R141.reuse, R51, !P0 ;  /* 0x000000338d357207 */ /* 0x040fe20004000000 */
[----:B------:R-:W-:Y:S01]  /*6ea0*/  IMAD R51, R42, UR52, RZ ;  /* 0x000000342a337c24 */ /* 0x000fe2000f8e02ff */
[----:B------:R-:W-:Y:S01]  /*6eb0*/  SEL R63, R141, R50, !P0 ;  /* 0x000000328d3f7207 */ /* 0x000fe20004000000 */
[----:B------:R-:W-:Y:S01]  /*6ec0*/  IMAD.MOV.U32 R42, RZ, RZ, R81 ;  /* 0x000000ffff2a7224 */ /* 0x000fe200078e0051 */
[----:B------:R-:W-:Y:S01]  /*6ed0*/  @!P3 IADD3 R135, PT, PT, -R135, RZ, RZ ;  /* 0x000000ff8787b210 */ /* 0x000fe20007ffe1ff */
[----:B------:R-:W-:Y:S01]  /*6ee0*/  IMAD R53, R53, UR51, RZ ;  /* 0x0000003335357c24 */ /* 0x000fe2000f8e02ff */
[----:B------:R-:W-:Y:S01]  /*6ef0*/  SEL R50, R141, R107, !P0 ;  /* 0x0000006b8d327207 */ /* 0x000fe20004000000 */
[----:B------:R-:W-:Y:S01]  /*6f00*/  IMAD R107, R85, UR30, RZ ;  /* 0x0000001e556b7c24 */ /* 0x000fe2000f8e02ff */
[----:B------:R-:W-:Y:S01]  /*6f10*/  LEA.HI.X.SX32 R237, R247, R82, 0x2, P1 ;  /* 0x00000052f7ed7211 */ /* 0x000fe200008f16ff */
[----:B------:R-:W2:Y:S01]  /*6f20*/  LDCU UR30, c[0x0][0x3b0] ;  /* 0x00007600ff1e77ac */ /* 0x000ea20008000800 */
[----:B------:R-:W-:Y:S01]  /*6f30*/  ISETP.GE.AND P5, PT, R143, RZ, PT ;  /* 0x000000ff8f00720c */ /* 0x000fe20003fa6270 */
[----:B------:R-:W-:Y:S01]  /*6f40*/  @!P4 IMAD.MOV R42, RZ, RZ, -R42 ;  /* 0x000000ffff2ac224 */ /* 0x000fe200078e0a2a */
[----:B------:R-:W-:Y:S01]  /*6f50*/  SEL R86, R141, R86, !P0 ;  /* 0x000000568d567207 */ /* 0x000fe20004000000 */
[----:B------:R3:W-:Y:S01]  /*6f60*/  STL.64 [R1+0x10], R236 ;  /* 0x000010ec01007387 */ /* 0x0007e20000100a00 */
[----:B-1----:R-:W-:Y:S01]  /*6f70*/  LEA R234, P3, R229, R0, 0x2 ;  /* 0x00000000e5ea7211 */ /* 0x002fe200078610ff */
[----:B------:R-:W-:Y:S01]  /*6f80*/  IMAD R63, R63, UR46, RZ ;  /* 0x0000002e3f3f7c24 */ /* 0x000fe2000f8e02ff */
[----:B------:R-:W-:Y:S01]  /*6f90*/  ISETP.GE.AND P6, PT, R164, RZ, PT ;  /* 0x000000ffa400720c */ /* 0x000fe20003fc6270 */
[----:B------:R-:W1:Y:S01]  /*6fa0*/  LDCU UR65, c[0x0][0x3b0] ;  /* 0x00007600ff4177ac */ /* 0x000e620008000800 */
[----:B------:R-:W-:-:S02]  /*6fb0*/  SEL R80, R141, R80, !P0 ;  /* 0x000000508d507207 */ /* 0x000fc40004000000 */
[----:B------:R-:W-:Y:S01]  /*6fc0*/  SEL R145, R141, R109, !P0 ;  /* 0x0000006d8d917207 */ /* 0x000fe20004000000 */
[----:B------:R-:W-:Y:S01]  /*6fd0*/  IMAD R109, R86, UR29, RZ ;  /* 0x0000001d566d7c24 */ /* 0x000fe2000f8e02ff */
[----:B------:R-:W-:Y:S01]  /*6fe0*/  LEA.HI.X.SX32 R235, R229, R82, 0x2, P3 ;  /* 0x00000052e5eb7211 */ /* 0x000fe200018f16ff */
[----:B------:R-:W1:Y:S01]  /*6ff0*/  LDCU UR29, c[0x0][0x3b0] ;  /* 0x00007600ff1d77ac */ /* 0x000e620008000800 */
[----:B------:R-:W-:Y:S01]  /*7000*/  ISETP.GE.AND P4, PT, R155, RZ, PT ;  /* 0x000000ff9b00720c */ /* 0x000fe20003f86270 */
[----:B------:R-:W-:Y:S01]  /*7010*/  @!P5 IMAD.MOV R131, RZ, RZ, -R131 ;  /* 0x000000ffff83d224 */ /* 0x000fe200078e0a83 */
[-C--:B---3--:R-:W-:Y:S01]  /*7020*/  LEA R236, P1, R245, R0.reuse, 0x2 ;  /* 0x00000000f5ec7211 */ /* 0x088fe200078210ff */
[----:B------:R3:W-:Y:S01]  /*7030*/  STL.64 [R1+0x4e8], R234 ;  /* 0x0004e8ea01007387 */ /* 0x0007e20000100a00 */
[----:B------:R-:W-:Y:S01]  /*7040*/  LEA R250, P3, R241, R0, 0x2 ;  /* 0x00000000f1fa7211 */ /* 0x000fe200078610ff */
[----:B------:R-:W-:Y:S01]  /*7050*/  IMAD R145, R145, UR9, RZ ;  /* 0x0000000991917c24 */ /* 0x000fe2000f8e02ff */
[C---:B------:R-:W-:Y:S01]  /*7060*/  SEL R57, R141.reuse, R48, !P0 ;  /* 0x000000308d397207 */ /* 0x040fe20004000000 */
[----:B------:R-:W1:Y:S01]  /*7070*/  LDCU UR64, c[0x0][0x3b0] ;  /* 0x00007600ff4077ac */ /* 0x000e620008000800 */
[----:B------:R-:W-:Y:S01]  /*7080*/  SEL R48, R141, R105, !P0 ;  /* 0x000000698d307207 */ /* 0x000fe20004000000 */
[----:B------:R-:W-:Y:S01]  /*7090*/  IMAD R105, R80, UR31, RZ ;  /* 0x0000001f50697c24 */ /* 0x000fe2000f8e02ff */
[-C--:B------:R-:W-:Y:S01]  /*70a0*/  LEA.HI.X.SX32 R237, R245, R82.reuse, 0x2, P1 ;  /* 0x00000052f5ed7211 */ /* 0x080fe200008f16ff */
[----:B------:R-:W1:Y:S01]  /*70b0*/  LDCU UR31, c[0x0][0x3b0] ;  /* 0x00007600ff1f77ac */ /* 0x000e620008000800 */
[----:B------:R-:W-:Y:S01]  /*70c0*/  LEA.HI.X.SX32 R251, R241, R82, 0x2, P3 ;  /* 0x00000052f1fb7211 */ /* 0x000fe200018f16ff */
[----:B------:R-:W-:Y:S01]  /*70d0*/  @!P4 IMAD.MOV R139, RZ, RZ, -R139 ;  /* 0x000000ffff8bc224 */ /* 0x000fe200078e0a8b */
[----:B------:R-:W-:Y:S01]  /*70e0*/  SEL R67, R141, R54, !P0 ;  /* 0x000000368d437207 */ /* 0x000fe20004000000 */
[----:B------:R-:W-:Y:S01]  /*70f0*/  IMAD R57, R57, UR49, RZ ;  /* 0x0000003139397c24 */ /* 0x000fe2000f8e02ff */
[----:B------:R-:W-:Y:S01]  /*7100*/  @!P2 IADD3 R133, PT, PT, -R133, RZ, RZ ;  /* 0x000000ff8585a210 */ /* 0x000fe20007ffe1ff */
[----:B------:R-:W1:Y:S01]  /*7110*/  LDCU UR62, c[0x0][0x3b0] ;  /* 0x00007600ff3e77ac */ /* 0x000e620008000800 */
[-C--:B------:R-:W-:Y:S01]  /*7120*/  LEA R248, P1, R239, R0.reuse, 0x2 ;  /* 0x00000000eff87211 */ /* 0x080fe200078210ff */
[----:B------:R-:W-:Y:S01]  /*7130*/  IMAD R67, R67, UR44, RZ ;  /* 0x0000002c43437c24 */ /* 0x000fe2000f8e02ff */
[----:B------:R-:W-:Y:S01]  /*7140*/  LEA R244, P3, R231, R0, 0x2 ;  /* 0x00000000e7f47211 */ /* 0x000fe200078610ff */
[----:B------:R-:W1:Y:S01]  /*7150*/  LDCU UR44, c[0x0][0x3b0] ;  /* 0x00007600ff2c77ac */ /* 0x000e620008000800 */
[----:B------:R-:W-:Y:S01]  /*7160*/  MOV R6, R79 ;  /* 0x0000004f00067202 */ /* 0x000fe20000000f00 */
[----:B------:R-:W-:Y:S01]  /*7170*/  STL.64 [R1+0x8], R236 ;  /* 0x000008ec01007387 */ /* 0x000fe20000100a00 */
[C---:B------:R-:W-:Y:S01]  /*7180*/  SEL R205, R141.reuse, R4, !P0 ;  /* 0x000000048dcd7207 */ /* 0x040fe20004000000 */
[----:B------:R-:W1:Y:S01]  /*7190*/  LDCU UR66, c[0x0][0x3b0] ;  /* 0x00007600ff4277ac */ /* 0x000e620008000800 */
[C---:B------:R-:W-:Y:S01]  /*71a0*/  SEL R207, R141.reuse, R8, !P0 ;  /* 0x000000088dcf7207 */ /* 0x040fe20004000000 */
[----:B------:R-:W-:Y:S01]  /*71b0*/  @!P6 IMAD.MOV R6, RZ, RZ, -R6 ;  /* 0x000000ffff06e224 */ /* 0x000fe200078e0a06 */
[C---:B------:R-:W-:Y:S01]  /*71c0*/  SEL R4, R141.reuse, R133, !P0 ;  /* 0x000000858d047207 */ /* 0x040fe20004000000 */
[----:B------:R-:W1:Y:S01]  /*71d0*/  LDCU UR61, c[0x0][0x3b0] ;  /* 0x00007600ff3d77ac */ /* 0x000e620008000800 */
[----:B------:R-:W-:Y:S01]  /*71e0*/  SEL R8, R141, R137, !P0 ;  /* 0x000000898d087207 */ /* 0x000fe20004000000 */
[----:B------:R-:W-:Y:S01]  /*71f0*/  IMAD R137, R48, UR18, RZ ;  /* 0x0000001230897c24 */ /* 0x000fe2000f8e02ff */
[----:B---3--:R-:W-:Y:S01]  /*7200*/  LEA R234, P5, R243, R0, 0x2 ;  /* 0x00000000f3ea7211 */ /* 0x008fe200078a10ff */
[----:B----4-:R-:W-:Y:S01]  /*7210*/  IMAD R2, R4, UR32, RZ ;  /* 0x0000002004027c24 */ /* 0x010fe2000f8e02ff */
[-C--:B------:R-:W-:Y:S01]  /*7220*/  LEA.HI.X.SX32 R249, R239, R82.reuse, 0x2, P1 ;  /* 0x00000052eff97211 */ /* 0x080fe200008f16ff */
[----:B--2---:R-:W-:Y:S01]  /*7230*/  IMAD R230, R8, UR30, RZ ;  /* 0x0000001e08e67c24 */ /* 0x004fe2000f8e02ff */
[----:B------:R-:W-:Y:S01]  /*7240*/  LEA.HI.X.SX32 R245, R231, R82, 0x2, P3 ;  /* 0x00000052e7f57211 */ /* 0x000fe200018f16ff */
[----:B------:R-:W2:Y:S01]  /*7250*/  LDCU UR59, c[0x0][0x3b0] ;  /* 0x00007600ff3b77ac */ /* 0x000ea20008000800 */
[----:B------:R-:W-:-:S02]  /*7260*/  SEL R15, R141, R15, !P0 ;  /* 0x0000000f8d0f7207 */ /* 0x000fc40004000000 */
[C---:B------:R-:W-:Y:S01]  /*7270*/  SEL R58, R141.reuse, R58, !P0 ;  /* 0x0000003a8d3a7207 */ /* 0x040fe20004000000 */
[----:B------:R-:W3:Y:S01]  /*7280*/  LDCU UR63, c[0x0][0x3b0] ;  /* 0x00007600ff3f77ac */ /* 0x000ee20008000800 */
[----:B------:R-:W-:Y:S01]  /*7290*/  SEL R62, R141, R62, !P0 ;  /* 0x0000003e8d3e7207 */ /* 0x000fe20004000000 */
[----:B------:R-:W-:Y:S01]  /*72a0*/  IMAD R15, R15, UR70, RZ ;  /* 0x000000460f0f7c24 */ /* 0x000fe2000f8e02ff */
[-C--:B------:R-:W-:Y:S01]  /*72b0*/  LEA R242, P1, R227, R0.reuse, 0x2 ;  /* 0x00000000e3f27211 */ /* 0x080fe200078210ff */
[----:B------:R-:W-:Y:S01]  /*72c0*/  IMAD R69, R58, UR43, RZ ;  /* 0x0000002b3a457c24 */ /* 0x000fe2000f8e02ff */
[----:B------:R-:W-:Y:S01]  /*72d0*/  LEA R238, P3, R223, R0, 0x2 ;  /* 0x00000000dfee7211 */ /* 0x000fe200078610ff */
[----:B------:R-:W-:Y:S01]  /*72e0*/  IMAD R73, R62, UR41, RZ ;  /* 0x000000293e497c24 */ /* 0x000fe2000f8e02ff */
[C---:B------:R-:W-:Y:S01]  /*72f0*/  SEL R209, R141.reuse, R10, !P0 ;  /* 0x0000000a8dd17207 */ /* 0x040fe20004000000 */
[----:B------:R-:W4:Y:S01]  /*7300*/  LDCU UR43, c[0x0][0x3b0] ;  /* 0x00007600ff2b77ac */ /* 0x000f220008000800 */
[----:B------:R-:W-:Y:S01]  /*7310*/  SEL R211, R141, R14, !P0 ;  /* 0x0000000e8dd37207 */ /* 0x000fe20004000000 */
[----:B------:R-:W-:Y:S01]  /*7320*/  VIADD R14, R166, 0xfffffffd ;  /* 0xfffffffda60e7836 */ /* 0x000fe20000000000 */
[----:B------:R-:W-:Y:S01]  /*7330*/  LEA.HI.X.SX32 R235, R243, R82, 0x2, P5 ;  /* 0x00000052f3eb7211 */ /* 0x000fe200028f16ff */
[----:B------:R-:W2:Y:S01]  /*7340*/  LDCU UR41, c[0x0][0x3b0] ;  /* 0x00007600ff2977ac */ /* 0x000ea20008000800 */
[----:B------:R-:W-:-:S02]  /*7350*/  SEL R10, R141, R135, !P0 ;  /* 0x000000878d0a7207 */ /* 0x000fc40004000000 */
[----:B------:R-:W-:Y:S01]  /*7360*/  LEA R246, P5, R233, R0, 0x2 ;  /* 0x00000000e9f67211 */ /* 0x000fe200078a10ff */
[----:B------:R-:W2:Y:S01]  /*7370*/  LDCU UR70, c[0x0][0x3b0] ;  /* 0x00007600ff4677ac */ /* 0x000ea20008000800 */
[-C--:B------:R-:W-:Y:S01]  /*7380*/  LEA.HI.X.SX32 R243, R227, R82.reuse, 0x2, P1 ;  /* 0x00000052e3f37211 */ /* 0x080fe200008f16ff */
[----:B-1----:R-:W-:Y:S01]  /*7390*/  IMAD R228, R10, UR29, RZ ;  /* 0x0000001d0ae47c24 */ /* 0x002fe2000f8e02ff */
[----:B------:R-:W-:Y:S01]  /*73a0*/  LEA.HI.X.SX32 R239, R223, R82, 0x2, P3 ;  /* 0x00000052dfef7211 */ /* 0x000fe200018f16ff */
[----:B------:R-:W1:Y:S01]  /*73b0*/  LDCU UR58, c[0x0][0x3b0] ;  /* 0x00007600ff3a77ac */ /* 0x000e620008000800 */
[C---:B------:R-:W-:Y:S01]  /*73c0*/  SEL R17, R141.reuse, R17, !P0 ;  /* 0x000000118d117207 */ /* 0x040fe20004000000 */
[----:B------:R1:W-:Y:S01]  /*73d0*/  STL.64 [R1], R234 ;  /* 0x000000ea01007387 */ /* 0x0003e20000100a00 */
[C---:B------:R-:W-:Y:S01]  /*73e0*/  SEL R75, R141.reuse, R64, !P0 ;  /* 0x000000408d4b7207 */ /* 0x040fe20004000000 */
[----:B------:R-:W1:Y:S01]  /*73f0*/  LDCU UR56, c[0x0][0x3b0] ;  /* 0x00007600ff3877ac */ /* 0x000e620008000800 */
[----:B------:R-:W-:Y:S01]  /*7400*/  SEL R79, R141, R66, !P0 ;  /* 0x000000428d4f7207 */ /* 0x000fe20004000000 */
[----:B------:R-:W-:Y:S01]  /*7410*/  IMAD R17, R17, UR69, RZ ;  /* 0x0000004511117c24 */ /* 0x000fe2000f8e02ff */
[-C--:B------:R-:W-:Y:S01]  /*7420*/  LEA R4, P1, R5, R0.reuse, 0x2 ;  /* 0x0000000005047211 */ /* 0x080fe200078210ff */
[----:B------:R-:W-:Y:S01]  /*7430*/  IMAD R75, R75, UR40, RZ ;  /* 0x000000284b4b7c24 */ /* 0x000fe2000f8e02ff */
[----:B------:R-:W-:Y:S01]  /*7440*/  LEA R8, P3, R9, R0, 0x2 ;  /* 0x0000000009087211 */ /* 0x000fe200078610ff */
[----:B------:R-:W-:Y:S01]  /*7450*/  IMAD R79, R79, UR38, RZ ;  /* 0x000000264f4f7c24 */ /* 0x000fe2000f8e02ff */
[C---:B------:R-:W-:Y:S01]  /*7460*/  SEL R203, R141.reuse, R6, !P0 ;  /* 0x000000068dcb7207 */ /* 0x040fe20004000000 */
[----:B------:R-:W1:Y:S01]  /*7470*/  LDCU UR40, c[0x0][0x3b0] ;  /* 0x00007600ff2877ac */ /* 0x000e620008000800 */
[----:B------:R-:W-:-:S02]  /*7480*/  SEL R6, R141, R139, !P0 ;  /* 0x0000008b8d067207 */ /* 0x000fc40004000000 */
[----:B------:R-:W-:Y:S01]  /*7490*/  LEA.HI.X.SX32 R247, R233, R82, 0x2, P5 ;  /* 0x00000052e9f77211 */ /* 0x000fe200028f16ff */
[----:B------:R-:W1:Y:S01]  /*74a0*/  LDCU UR38, c[0x0][0x3b0] ;  /* 0x00007600ff2677ac */ /* 0x000e620008000800 */
[----:B------:R-:W-:Y:S01]  /*74b0*/  SEL R71, R141, R60, !P0 ;  /* 0x0000003c8d477207 */ /* 0x000fe20004000000 */
[----:B------:R-:W-:Y:S01]  /*74c0*/  IMAD R232, R6, UR31, RZ ;  /* 0x0000001f06e87c24 */ /* 0x000fe2000f8e02ff */
[----:B------:R-:W-:Y:S01]  /*74d0*/  ISETP.GE.U32.AND P4, PT, R14, 0x7fffff7e, PT ;  /* 0x7fffff7e0e00780c */ /* 0x000fe20003f86070 */
[----:B------:R-:W1:Y:S01]  /*74e0*/  LDCU UR69, c[0x0][0x3b0] ;  /* 0x00007600ff4577ac */ /* 0x000e620008000800 */
[----:B------:R-:W-:Y:S01]  /*74f0*/  LEA R240, P5, R225, R0, 0x2 ;  /* 0x00000000e1f07211 */ /* 0x000fe200078a10ff */
[----:B------:R-:W-:Y:S01]  /*7500*/  IMAD R71, R71, UR42, RZ ;  /* 0x0000002a47477c24 */ /* 0x000fe2000f8e02ff */
[-C--:B------:R-:W-:Y:S01]  /*7510*/  LEA.HI.X.SX32 R5, R5, R82.reuse, 0x2, P1 ;  /* 0x0000005205057211 */ /* 0x080fe200008f16ff */
[----:B------:R-:W2:Y:S01]  /*7520*/  LDCU UR42, c[0x0][0x3b0] ;  /* 0x00007600ff2a77ac */ /* 0x000ea20008000800 */
[----:B------:R-:W-:-:S02]  /*7530*/  LEA.HI.X.SX32 R9, R9, R82, 0x2, P3 ;  /* 0x0000005209097211 */ /* 0x000fc400018f16ff */
[C---:B------:R-:W-:Y:S01]  /*7540*/  SEL R76, R141.reuse, R76, !P0 ;  /* 0x0000004c8d4c7207 */ /* 0x040fe20004000000 */
[----:B------:R-:W2:Y:S01]  /*7550*/  LDCU UR60, c[0x0][0x3b0] ;  /* 0x00007600ff3c77ac */ /* 0x000ea20008000800 */
[----:B------:R-:W-:Y:S02]  /*7560*/  SEL R72, R141, R72, !P0 ;  /* 0x000000488d487207 */ /* 0x000fe40004000000 */
[-C--:B------:R-:W-:Y:S01]  /*7570*/  LEA R10, P1, R11, R0.reuse, 0x2 ;  /* 0x000000000b0a7211 */ /* 0x080fe200078210ff */
[----:B------:R-:W-:Y:S01]  /*7580*/  IMAD R81, R76, UR37, RZ ;  /* 0x000000254c517c24 */ /* 0x000fe2000f8e02ff */
[----:B------:R-:W-:Y:S01]  /*7590*/  LEA R14, P3, R15, R0, 0x2 ;  /* 0x000000000f0e7211 */ /* 0x000fe200078610ff */
[----:B------:R-:W-:Y:S01]  /*75a0*/  IMAD R97, R72, UR35, RZ ;  /* 0x0000002348617c24 */ /* 0x000fe2000f8e02ff */
[C---:B------:R-:W-:Y:S01]  /*75b0*/  SEL R195, R141.reuse, R12, !P0 ;  /* 0x0000000c8dc37207 */ /* 0x040fe20004000000 */
[----:B------:R-:W-:Y:S01]  /*75c0*/  VIADD R12, R166, 0xfffffffe ;  /* 0xfffffffea60c7836 */ /* 0x000fe20000000000 */
[----:B------:R-:W-:Y:S01]  /*75d0*/  SEL R93, R141, R93, !P0 ;  /* 0x0000005d8d5d7207 */ /* 0x000fe20004000000 */
[----:B------:R-:W2:Y:S01]  /*75e0*/  LDCU UR37, c[0x0][0x3b0] ;  /* 0x00007600ff2577ac */ /* 0x000ea20008000800 */
[----:B------:R-:W-:Y:S01]  /*75f0*/  LEA.HI.X.SX32 R241, R225, R82, 0x2, P5 ;  /* 0x00000052e1f17211 */ /* 0x000fe200028f16ff */
[----:B-1----:R-:W-:Y:S01]  /*7600*/  IMAD R195, R195, UR56, RZ ;  /* 0x00000038c3c37c24 */ /* 0x002fe2000f8e02ff */
[C---:B------:R-:W-:Y:S01]  /*7610*/  SEL R19, R141.reuse, R19, !P0 ;  /* 0x000000138d137207 */ /* 0x040fe20004000000 */
[----:B------:R-:W1:Y:S01]  /*7620*/  LDCU UR35, c[0x0][0x3b0] ;  /* 0x00007600ff2377ac */ /* 0x000e620008000800 */
[----:B------:R-:W-:-:S02]  /*7630*/  SEL R213, R141, R16, !P0 ;  /* 0x000000108dd57207 */ /* 0x000fc40004000000 */
[----:B------:R-:W-:Y:S01]  /*7640*/  SEL R217, R141, R20, !P0 ;  /* 0x000000148dd97207 */ /* 0x000fe20004000000 */
[----:B------:R-:W-:Y:S01]  /*7650*/  IMAD R19, R19, UR68, RZ ;  /* 0x0000004413137c24 */ /* 0x000fe2000f8e02ff */
[----:B------:R-:W-:Y:S01]  /*7660*/  SEL R26, R141, R26, !P0 ;  /* 0x0000001a8d1a7207 */ /* 0x000fe20004000000 */
[----:B------:R-:W1:Y:S01]  /*7670*/  LDCU UR68, c[0x0][0x3b0] ;  /* 0x00007600ff4477ac */ /* 0x000e620008000800 */
[----:B------:R-:W-:Y:S02]  /*7680*/  LEA R6, P5, R7, R0, 0x2 ;  /* 0x0000000007067211 */ /* 0x000fe400078a10ff */
[-C--:B------:R-:W-:Y:S01]  /*7690*/  LEA.HI.X.SX32 R11, R11, R82.reuse, 0x2, P1 ;  /* 0x000000520b0b7211 */ /* 0x080fe200008f16ff */
[----:B------:R-:W1:Y:S01]  /*76a0*/  LDCU UR55, c[0x0][0x3b0] ;  /* 0x00007600ff3777ac */ /* 0x000e620008000800 */
[----:B------:R-:W-:Y:S02]  /*76b0*/  LEA.HI.X.SX32 R15, R15, R82, 0x2, P3 ;  /* 0x000000520f0f7211 */ /* 0x000fe400018f16ff */
[-C--:B------:R-:W-:Y:S01]  /*76c0*/  LEA R16, P1, R17, R0.reuse, 0x2 ;  /* 0x0000000011107211 */ /* 0x080fe200078210ff */
[----:B------:R-:W1:Y:S01]  /*76d0*/  LDCU UR53, c[0x0][0x3b0] ;  /* 0x00007600ff3577ac */ /* 0x000e620008000800 */
[----:B------:R-:W-:-:S02]  /*76e0*/  LEA R20, P3, R21, R0, 0x2 ;  /* 0x0000000015147211 */ /* 0x000fc400078610ff */
[C---:B------:R-:W-:Y:S01]  /*76f0*/  SEL R56, R141.reuse, R56, !P0 ;  /* 0x000000388d387207 */ /* 0x040fe20004000000 */
[----:B------:R-:W1:Y:S01]  /*7700*/  LDCU UR57, c[0x0][0x3b0] ;  /* 0x00007600ff3977ac */ /* 0x000e620008000800 */
[C---:B------:R-:W-:Y:S02]  /*7710*/  SEL R52, R141.reuse, R52, !P0 ;  /* 0x000000348d347207 */ /* 0x040fe40004000000 */
[C---:B------:R-:W-:Y:S01]  /*7720*/  SEL R68, R141.reuse, R68, !P0 ;  /* 0x000000448d447207 */ /* 0x040fe20004000000 */
[----:B------:R-:W-:Y:S01]  /*7730*/  IMAD R59, R56, UR48, RZ ;  /* 0x00000030383b7c24 */ /* 0x000fe2000f8e02ff */
[C---:B------:R-:W-:Y:S01]  /*7740*/  SEL R95, R141.reuse, R70, !P0 ;  /* 0x000000468d5f7207 */ /* 0x040fe20004000000 */
[----:B------:R-:W-:Y:S01]  /*7750*/  IMAD R65, R52, UR45, RZ ;  /* 0x0000002d34417c24 */ /* 0x000fe2000f8e02ff */
[C---:B------:R-:W-:Y:S01]  /*7760*/  SEL R99, R141.reuse, R74, !P0 ;  /* 0x0000004a8d637207 */ /* 0x040fe20004000000 */
[----:B------:R-:W-:Y:S01]  /*7770*/  VIADD R52, R166, 0xffffffff ;  /* 0xffffffffa6347836 */ /* 0x000fe20000000000 */
[----:B------:R-:W-:Y:S01]  /*7780*/  SEL R78, R141, R78, !P0 ;  /* 0x0000004e8d4e7207 */ /* 0x000fe20004000000 */
[----:B------:R-:W-:Y:S01]  /*7790*/  IMAD R95, R95, UR36, RZ ;  /* 0x000000245f5f7c24 */ /* 0x000fe2000f8e02ff */
[C---:B------:R-:W-:Y:S01]  /*77a0*/  SEL R87, R141.reuse, R87, !P0 ;  /* 0x000000578d577207 */ /* 0x040fe20004000000 */
[----:B------:R-:W2:Y:S01]  /*77b0*/  LDCU UR36, c[0x0][0x3b0] ;  /* 0x00007600ff2477ac */ /* 0x000ea20008000800 */
[C---:B------:R-:W-:Y:S01]  /*77c0*/  SEL R88, R141.reuse, R88, !P0 ;  /* 0x000000588d587207 */ /* 0x040fe20004000000 */
[----:B------:R-:W-:Y:S01]  /*77d0*/  IMAD R77, R68, UR39, RZ ;  /* 0x00000027444d7c24 */ /* 0x000fe2000f8e02ff */
[----:B------:R-:W-:Y:S01]  /*77e0*/  SEL R89, R141, R89, !P0 ;  /* 0x000000598d597207 */ /* 0x000fe20004000000 */
[----:B------:R-:W-:Y:S01]  /*77f0*/  IMAD R99, R99, UR34, RZ ;  /* 0x0000002263637c24 */ /* 0x000fe2000f8e02ff */
[C---:B------:R-:W-:Y:S01]  /*7800*/  SEL R90, R141.reuse, R90, !P0 ;  /* 0x0000005a8d5a7207 */ /* 0x040fe20004000000 */
[----:B------:R-:W-:Y:S01]  /*7810*/  IMAD R101, R78, UR33, RZ ;  /* 0x000000214e657c24 */ /* 0x000fe2000f8e02ff */
[C---:B------:R-:W-:Y:S01]  /*7820*/  SEL R91, R141.reuse, R91, !P0 ;  /* 0x0000005b8d5b7207 */ /* 0x040fe20004000000 */
[----:B------:R-:W2:Y:S01]  /*7830*/  LDCU UR52, c[0x0][0x3b0] ;  /* 0x00007600ff3477ac */ /* 0x000ea20008000800 */
[----:B------:R-:W-:Y:S01]  /*7840*/  SEL R92, R141, R92, !P0 ;  /* 0x0000005c8d5c7207 */ /* 0x000fe20004000000 */
[----:B-1----:R-:W-:Y:S01]  /*7850*/  IMAD R205, R205, UR53, RZ ;  /* 0x00000035cdcd7c24 */ /* 0x002fe2000f8e02ff */
[C---:B------:R-:W-:Y:S01]  /*7860*/  SEL R94, R141.reuse, R94, !P0 ;  /* 0x0000005e8d5e7207 */ /* 0x040fe20004000000 */
[----:B------:R-:W1:Y:S01]  /*7870*/  LDCU UR50, c[0x0][0x3b0] ;  /* 0x00007600ff3277ac */ /* 0x000e620008000800 */
[----:B------:R-:W-:-:S02]  /*7880*/  SEL R96, R141, R96, !P0 ;  /* 0x000000608d607207 */ /* 0x000fc40004000000 */
[C---:B------:R-:W-:Y:S01]  /*7890*/  SEL R98, R141.reuse, R98, !P0 ;  /* 0x000000628d627207 */ /* 0x040fe20004000000 */
[----:B------:R-:W1:Y:S01]  /*78a0*/  LDCU UR54, c[0x0][0x3b0] ;  /* 0x00007600ff3677ac */ /* 0x000e620008000800 */
[C---:B------:R-:W-:Y:S02]  /*78b0*/  SEL R100, R141.reuse, R100, !P0 ;  /* 0x000000648d647207 */ /* 0x040fe40004000000 */
        /* <DEDUP_REMOVED lines=8> */
[----:B------:R-:W-:Y:S01]  /*7940*/  IMAD R139, R106, UR17, RZ ;  /* 0x000000116a8b7c24 */ /* 0x000fe2000f8e02ff */
[----:B------:R-:W-:Y:S01]  /*7950*/  SEL R149, R141, R111, !P0 ;  /* 0x0000006f8d957207 */ /* 0x000fe20004000000 */
[----:B------:R-:W-:Y:S01]  /*7960*/  IMAD R111, R87, UR28, RZ ;  /* 0x0000001c576f7c24 */ /* 0x000fe2000f8e02ff */
[----:B------:R-:W-:Y:S01]  /*7970*/  SEL R151, R141, R112, !P0 ;  /* 0x000000708d977207 */ /* 0x000fe20004000000 */
[----:B------:R-:W-:Y:S01]  /*7980*/  IMAD R143, R143, UR11, RZ ;  /* 0x0000000b8f8f7c24 */ /* 0x000fe2000f8e02ff */
[C---:B------:R-:W-:Y:S01]  /*7990*/  SEL R153, R141.reuse, R113, !P0 ;  /* 0x000000718d997207 */ /* 0x040fe20004000000 */
[----:B------:R-:W-:Y:S01]  /*79a0*/  IMAD R113, R88, UR8, RZ ;  /* 0x0000000858717c24 */ /* 0x000fe2000f8e02ff */
[----:B------:R-:W-:Y:S01]  /*79b0*/  SEL R155, R141, R114, !P0 ;  /* 0x000000728d9b7207 */ /* 0x000fe20004000000 */
        /* <DEDUP_REMOVED lines=21> */
[C---:B------:R-:W-:Y:S01]  /*7b10*/  SEL R177, R141.reuse, R125, !P0 ;  /* 0x0000007d8db17207 */ /* 0x040fe20004000000 */
[----:B------:R-:W-:Y:S01]  /*7b20*/  IMAD R125, R94, UR24, RZ ;  /* 0x000000185e7d7c24 */ /* 0x000fe2000f8e02ff */
[----:B------:R-:W-:Y:S01]  /*7b30*/  SEL R179, R141, R126, !P0 ;  /* 0x0000007e8db37207 */ /* 0x000fe20004000000 */
        /* <DEDUP_REMOVED lines=12> */
[----:B--2---:R-:W-:Y:S01]  /*7c00*/  IMAD R167, R167, UR70, RZ ;  /* 0x00000046a7a77c24 */ /* 0x004fe2000f8e02ff */
[----:B------:R-:W-:Y:S01]  /*7c10*/  SEL R193, R141, R136, !P0 ;  /* 0x000000888dc17207 */ /* 0x000fe20004000000 */
[----:B------:R-:W-:Y:S01]  /*7c20*/  IMAD R171, R171, UR68, RZ ;  /* 0x00000044abab7c24 */ /* 0x000fe2000f8e02ff */
        /* <DEDUP_REMOVED lines=13> */
[----:B----4-:R-:W-:Y:S01]  /*7d00*/  IMAD R91, R28, UR43, RZ ;  /* 0x0000002b1c5b7c24 */ /* 0x010fe2000f8e02ff */
        /* <DEDUP_REMOVED lines=16> */
[----:B------:R-:W-:Y:S01]  /*7e10*/  ISETP.GE.U32.AND P0, PT, R12, 0x7fffff7f, PT ;  /* 0x7fffff7f0c00780c */ /* 0x000fe20003f06070 */
[----:B------:R-:W-:Y:S01]  /*7e20*/  IMAD R141, R50, UR16, RZ ;  /* 0x00000010328d7c24 */ /* 0x000fe2000f8e02ff */
[----:B------:R-:W-:Y:S01]  /*7e30*/  LEA.HI.X.SX32 R7, R7, R82, 0x2, P5 ;  /* 0x0000005207077211 */ /* 0x000fe200028f16ff */
[----:B------:R-:W-:Y:S01]  /*7e40*/  IMAD R131, R100, UR21, RZ ;  /* 0x0000001564837c24 */ /* 0x000fe2000f8e02ff */
[----:B------:R-:W-:Y:S01]  /*7e50*/  LEA R12, P5, R13, R0, 0x2 ;  /* 0x000000000d0c7211 */ /* 0x000fe200078a10ff */
[----:B------:R-:W-:Y:S01]  /*7e60*/  IMAD R185, R185, UR61, RZ ;  /* 0x0000003db9b97c24 */ /* 0x000fe2000f8e02ff */
[-C--:B------:R-:W-:Y:S01]  /*7e70*/  LEA.HI.X.SX32 R17, R17, R82.reuse, 0x2, P1 ;  /* 0x0000005211117211 */ /* 0x080fe200008f16ff */
[----:B------:R-:W-:Y:S01]  /*7e80*/  IMAD R189, R189, UR59, RZ ;  /* 0x0000003bbdbd7c24 */ /* 0x000fe2000f8e02ff */
[----:B------:R-:W-:Y:S01]  /*7e90*/  LEA.HI.X.SX32 R21, R21, R82, 0x2, P3 ;  /* 0x0000005215157211 */ /* 0x000fe200018f16ff */
[----:B------:R-:W2:Y:S01]  /*7ea0*/  LDCU UR47, c[0x0][0x3b0] ;  /* 0x00007600ff2f77ac */ /* 0x000ea20008000800 */
[-C--:B------:R-:W-:Y:S01]  /*7eb0*/  LEA R22, P1, R23, R0.reuse, 0x2 ;  /* 0x0000000017167211 */ /* 0x080fe200078210ff */
[----:B---3--:R-:W-:Y:S01]  /*7ec0*/  IMAD R181, R181, UR63, RZ ;  /* 0x0000003fb5b57c24 */ /* 0x008fe2000f8e02ff */
[----:B------:R-:W-:Y:S01]  /*7ed0*/  LEA R26, P3, R27, R0, 0x2 ;  /* 0x000000001b1a7211 */ /* 0x000fe200078610ff */
[----:B------:R-:W-:Y:S01]  /*7ee0*/  IMAD R191, R191, UR58, RZ ;  /* 0x0000003abfbf7c24 */ /* 0x000fe2000f8e02ff */
[----:B------:R-:W-:Y:S01]  /*7ef0*/  LEA.HI.X.SX32 R13, R13, R82, 0x2, P5 ;  /* 0x000000520d0d7211 */ /* 0x000fe200028f16ff */
[----:B------:R-:W3:Y:S01]  /*7f00*/  LDCU UR51, c[0x0][0x3b0] ;  /* 0x00007600ff3377ac */ /* 0x000ee20008000800 */
[----:B------:R-:W-:Y:S01]  /*7f10*/  LEA R18, P5, R19, R0, 0x2 ;  /* 0x0000000013127211 */ /* 0x000fe200078a10ff */
[----:B------:R-:W-:Y:S01]  /*7f20*/  IMAD R187, R187, UR60, RZ ;  /* 0x0000003cbbbb7c24 */ /* 0x000fe2000f8e02ff */
[-C--:B------:R-:W-:Y:S01]  /*7f30*/  LEA.HI.X.SX32 R23, R23, R82.reuse, 0x2, P1 ;  /* 0x0000005217177211 */ /* 0x080fe200008f16ff */
[----:B------:R-:W4:Y:S01]  /*7f40*/  LDCU UR46, c[0x0][0x3b0] ;  /* 0x00007600ff2e77ac */ /* 0x000f220008000800 */
[----:B------:R-:W-:Y:S01]  /*7f50*/  LEA.HI.X.SX32 R27, R27, R82, 0x2, P3 ;  /* 0x000000521b1b7211 */ /* 0x000fe200018f16ff */
[----:B------:R-:W-:Y:S01]  /*7f60*/  IMAD R197, R197, UR55, RZ ;  /* 0x00000037c5c57c24 */ /* 0x000fe2000f8e02ff */
[-C--:B------:R-:W-:Y:S01]  /*7f70*/  LEA R28, P1, R29, R0.reuse, 0x2 ;  /* 0x000000001d1c7211 */ /* 0x080fe200078210ff */
[----:B------:R-:W4:Y:S01]  /*7f80*/  LDCU UR48, c[0x0][0x3b0] ;  /* 0x00007600ff3077ac */ /* 0x000f220008000800 */
[----:B------:R-:W-:Y:S01]  /*7f90*/  LEA R32, P3, R33, R0, 0x2 ;  /* 0x0000000021207211 */ /* 0x000fe200078610ff */
[----:B------:R-:W-:Y:S01]  /*7fa0*/  IMAD R193, R193, UR57, RZ ;  /* 0x00000039c1c17c24 */ /* 0x000fe2000f8e02ff */
[----:B------:R-:W-:Y:S01]  /*7fb0*/  LEA.HI.X.SX32 R19, R19, R82, 0x2, P5 ;  /* 0x0000005213137211 */ /* 0x000fe200028f16ff */
[----:B------:R-:W-:Y:S01]  /*7fc0*/  IMAD R207, R207, UR52, RZ ;  /* 0x00000034cfcf7c24 */ /* 0x000fe2000f8e02ff */
[----:B------:R-:W-:Y:S01]  /*7fd0*/  LEA R24, P5, R25, R0, 0x2 ;  /* 0x0000000019187211 */ /* 0x000fe200078a10ff */
[----:B-1----:R-:W-:Y:S01]  /*7fe0*/  IMAD R211, R211, UR50, RZ ;  /* 0x00000032d3d37c24 */ /* 0x002fe2000f8e02ff */
[-C--:B------:R-:W-:Y:S01]  /*7ff0*/  LEA.HI.X.SX32 R29, R29, R82.reuse, 0x2, P1 ;  /* 0x000000521d1d7211 */ /* 0x080fe200008f16ff */
[----:B------:R-:W1:Y:S01]  /*8000*/  LDCU UR45, c[0x0][0x3b0] ;  /* 0x00007600ff2d77ac */ /* 0x000e620008000800 */
[----:B------:R-:W-:Y:S01]  /*8010*/  LEA.HI.X.SX32 R33, R33, R82, 0x2, P3 ;  /* 0x0000005221217211 */ /* 0x000fe200018f16ff */
[----:B------:R-:W-:Y:S01]  /*8020*/  IMAD R203, R203, UR54, RZ ;  /* 0x00000036cbcb7c24 */ /* 0x000fe2000f8e02ff */
[-C--:B------:R-:W-:Y:S01]  /*8030*/  LEA R34, P1, R35, R0.reuse, 0x2 ;  /* 0x0000000023227211 */ /* 0x080fe200078210ff */
[----:B------:R-:W-:Y:S01]  /*8040*/  IMAD R213, R213, UR49, RZ ;  /* 0x00000031d5d57c24 */ /* 0x000fe2000f8e02ff */
[----:B------:R-:W-:Y:S01]  /*8050*/  LEA R38, P3, R39, R0, 0x2 ;  /* 0x0000000027267211 */ /* 0x000fe200078610ff */
[----:B--2---:R-:W-:Y:S01]  /*8060*/  IMAD R217, R217, UR47, RZ ;  /* 0x0000002fd9d97c24 */ /* 0x004fe2000f8e02ff */
[----:B------:R-:W-:Y:S01]  /*8070*/  LEA.HI.X.SX32 R25, R25, R82, 0x2, P5 ;  /* 0x0000005219197211 */ /* 0x000fe200028f16ff */
[----:B---3--:R-:W-:Y:S01]  /*8080*/  IMAD R209, R209, UR51, RZ ;  /* 0x00000033d1d17c24 */ /* 0x008fe2000f8e02ff */
[----:B------:R-:W-:Y:S01]  /*8090*/  LEA R30, P5, R31, R0, 0x2 ;  /* 0x000000001f1e7211 */ /* 0x000fe200078a10ff */
[----:B----4-:R-:W-:Y:S01]  /*80a0*/  IMAD R219, R219, UR46, RZ ;  /* 0x0000002edbdb7c24 */ /* 0x010fe2000f8e02ff */
[-C--:B------:R-:W-:Y:S01]  /*80b0*/  LEA.HI.X.SX32 R35, R35, R82.reuse, 0x2, P1 ;  /* 0x0000005223237211 */ /* 0x080fe200008f16ff */
[----:B------:R-:W2:Y:S01]  /*80c0*/  LDCU UR39, c[0x0][0x3b0] ;  /* 0x00007600ff2777ac */ /* 0x000ea20008000800 */
[----:B------:R-:W-:Y:S01]  /*80d0*/  LEA.HI.X.SX32 R39, R39, R82, 0x2, P3 ;  /* 0x0000005227277211 */ /* 0x000fe200018f16ff */
[----:B------:R-:W-:Y:S01]  /*80e0*/  IMAD R215, R215, UR48, RZ ;  /* 0x00000030d7d77c24 */ /* 0x000fe2000f8e02ff */
[-C--:B------:R-:W-:Y:S01]  /*80f0*/  LEA R40, P1, R41, R0.reuse, 0x2 ;  /* 0x0000000029287211 */ /* 0x080fe200078210ff */
[----:B------:R-:W3:Y:S01]  /*8100*/  LDCU UR34, c[0x0][0x3b0] ;  /* 0x00007600ff2277ac */ /* 0x000ee20008000800 */
[----:B------:R-:W-:Y:S01]  /*8110*/  LEA R44, P3, R45, R0, 0x2 ;  /* 0x000000002d2c7211 */ /* 0x000fe200078610ff */
[----:B-1----:R-:W-:Y:S01]  /*8120*/  IMAD R221, R221, UR45, RZ ;  /* 0x0000002ddddd7c24 */ /* 0x002fe2000f8e02ff */
[----:B------:R-:W-:Y:S01]  /*8130*/  LEA.HI.X.SX32 R31, R31, R82, 0x2, P5 ;  /* 0x000000521f1f7211 */ /* 0x000fe200028f16ff */
[----:B------:R-:W1:Y:S01]  /*8140*/  LDCU UR33, c[0x0][0x3b0] ;  /* 0x00007600ff2177ac */ /* 0x000e620008000800 */
[----:B------:R-:W-:-:S02]  /*8150*/  LEA R36, P5, R37, R0, 0x2 ;  /* 0x0000000025247211 */ /* 0x000fc400078a10ff */
[-C--:B------:R-:W-:Y:S01]  /*8160*/  LEA.HI.X.SX32 R41, R41, R82.reuse, 0x2, P1 ;  /* 0x0000005229297211 */ /* 0x080fe200008f16ff */
[----:B------:R-:W-:Y:S01]  /*8170*/  USHF.L.U32 UR28, UR4, 0x15, URZ ;  /* 0x00000015041c7899 */ /* 0x000fe200080006ff */
[----:B------:R-:W-:Y:S01]  /*8180*/  LEA.HI.X.SX32 R45, R45, R82, 0x2, P3 ;  /* 0x000000522d2d7211 */ /* 0x000fe200018f16ff */
[----:B------:R-:W-:Y:S01]  /*8190*/  UIADD3 UR8, UPT, UPT, UR7, 0x130000, URZ ;  /* 0x0013000007087890 */ /* 0x000fe2000fffe0ff */
[-C--:B------:R-:W-:Y:S01]  /*81a0*/  LEA R46, P1, R47, R0.reuse, 0x2 ;  /* 0x000000002f2e7211 */ /* 0x080fe200078210ff */
[----:B------:R-:W-:Y:S01]  /*81b0*/  ULOP3.LUT UR28, UR28, 0x600000, URZ, 0xc0, !UPT ;  /* 0x006000001c1c7892 */ /* 0x000fe2000f8ec0ff */
[----:B------:R-:W-:Y:S01]  /*81c0*/  LEA R50, P3, R51, R0, 0x2 ;  /* 0x0000000033327211 */ /* 0x000fe200078610ff */
[----:B--2---:R-:W-:Y:S01]  /*81d0*/  IMAD R84, R84, UR39, RZ ;  /* 0x0000002754547c24 */ /* 0x004fe2000f8e02ff */
[----:B------:R-:W-:Y:S02]  /*81e0*/  LEA.HI.X.SX32 R37, R37, R82, 0x2, P5 ;  /* 0x0000005225257211 */ /* 0x000fe400028f16ff */
[----:B------:R-:W-:Y:S01]  /*81f0*/  ISETP.GE.U32.AND P6, PT, R52, 0x7fffff80, PT ;  /* 0x7fffff803400780c */ /* 0x000fe20003fc6070 */
[----:B---3--:R-:W-:Y:S01]  /*8200*/  IMAD R201, R201, UR34, RZ ;  /* 0x00000022c9c97c24 */ /* 0x008fe2000f8e02ff */
[----:B------:R-:W-:-:S02]  /*8210*/  LEA R42, P5, R43, R0, 0x2 ;  /* 0x000000002b2a7211 */ /* 0x000fc400078a10ff */
[-C--:B------:R-:W-:Y:S01]  /*8220*/  LEA.HI.X.SX32 R47, R47, R82.reuse, 0x2, P1 ;  /* 0x000000522f2f7211 */ /* 0x080fe200008f16ff */
[----:B-1----:R-:W-:Y:S01]  /*8230*/  IMAD R252, R252, UR33, RZ ;  /* 0x00000021fcfc7c24 */ /* 0x002fe2000f8e02ff */
[----:B------:R-:W-:Y:S02]  /*8240*/  LEA.HI.X.SX32 R51, R51, R82, 0x2, P3 ;  /* 0x0000005233337211 */ /* 0x000fe400018f16ff */
[-C--:B------:R-:W-:Y:S02]  /*8250*/  LEA R52, P1, R53, R0.reuse, 0x2 ;  /* 0x0000000035347211 */ /* 0x080fe400078210ff */
[----:B------:R-:W-:Y:S02]  /*8260*/  LEA R56, P3, R57, R0, 0x2 ;  /* 0x0000000039387211 */ /* 0x000fe400078610ff */
[----:B------:R-:W-:Y:S02]  /*8270*/  LEA.HI.X.SX32 R43, R43, R82, 0x2, P5 ;  /* 0x000000522b2b7211 */ /* 0x000fe400028f16ff */
[----:B------:R-:W-:-:S02]  /*8280*/  LEA R48, P5, R49, R0, 0x2 ;  /* 0x0000000031307211 */ /* 0x000fc400078a10ff */
[-C--:B------:R-:W-:Y:S02]  /*8290*/  LEA.HI.X.SX32 R53, R53, R82.reuse, 0x2, P1 ;  /* 0x0000005235357211 */ /* 0x080fe400008f16ff */
        /* <DEDUP_REMOVED lines=151> */
[----:B------:R-:W-:Y:S02]  /*8c10*/  LEA R224, P1, R91, R0, 0x2 ;  /* 0x000000005be07211 */ /* 0x000fe400078210ff */
[----:B------:R-:W-:Y:S02]  /*8c20*/  MOV R93, R228 ;  /* 0x000000e4005d7202 */ /* 0x000fe40000000f00 */
[----:B------:R-:W-:Y:S02]  /*8c30*/  LEA R228, P3, R87, R0, 0x2 ;  /* 0x0000000057e47211 */ /* 0x000fe400078610ff */
[----:B------:R-:W-:-:S02]  /*8c40*/  LEA.HI.X.SX32 R215, R215, R82, 0x2, P5 ;  /* 0x00000052d7d77211 */ /* 0x000fc400028f16ff */
[----:B------:R-:W-:Y:S02]  /*8c50*/  LEA R220, P5, R221, R0, 0x2 ;  /* 0x00000000dddc7211 */ /* 0x000fe400078a10ff */
[-C--:B------:R-:W-:Y:S01]  /*8c60*/  LEA.HI.X.SX32 R225, R91, R82.reuse, 0x2, P1 ;  /* 0x000000525be17211 */ /* 0x080fe200008f16ff */
[----:B------:R-:W-:Y:S01]  /*8c70*/  IMAD.MOV.U32 R91, RZ, RZ, R230 ;  /* 0x000000ffff5b7224 */ /* 0x000fe200078e00e6 */
[----:B------:R-:W-:Y:S02]  /*8c80*/  LEA.HI.X.SX32 R229, R87, R82, 0x2, P3 ;  /* 0x0000005257e57211 */ /* 0x000fe400018f16ff */
[-C--:B------:R-:W-:Y:S02]  /*8c90*/  LEA R230, P1, R85, R0.reuse, 0x2 ;  /* 0x0000000055e67211 */ /* 0x080fe400078210ff */
[----:B------:R-:W-:Y:S02]  /*8ca0*/  LEA R234, P3, R86, R0, 0x2 ;  /* 0x0000000056ea7211 */ /* 0x000fe400078610ff */
[----:B------:R-:W-:-:S02]  /*8cb0*/  LEA.HI.X.SX32 R221, R221, R82, 0x2, P5 ;  /* 0x00000052dddd7211 */ /* 0x000fc400028f16ff */
[----:B------:R-:W-:Y:S02]  /*8cc0*/  LEA R226, P5, R89, R0, 0x2 ;  /* 0x0000000059e27211 */ /* 0x000fe400078a10ff */
[-C--:B------:R-:W-:Y:S02]  /*8cd0*/  LEA.HI.X.SX32 R231, R85, R82.reuse, 0x2, P1 ;  /* 0x0000005255e77211 */ /* 0x080fe400008f16ff */
[----:B------:R-:W-:Y:S02]  /*8ce0*/  LEA.HI.X.SX32 R235, R86, R82, 0x2, P3 ;  /* 0x0000005256eb7211 */ /* 0x000fe400018f16ff */
[----:B------:R-:W-:Y:S02]  /*8cf0*/  MOV R85, R2 ;  /* 0x0000000200557202 */ /* 0x000fe40000000f00 */
[----:B------:R-:W-:Y:S01]  /*8d00*/  LEA R2, P1, R88, R0, 0x2 ;  /* 0x0000000058027211 */ /* 0x000fe200078210ff */
[----:B------:R1:W-:Y:S01]  /*8d10*/  STL.64 [R1+0x428], R234 ;  /* 0x000428ea01007387 */ /* 0x0003e20000100a00 */
[----:B------:R-:W-:Y:S01]  /*8d20*/  LEA.HI.X.SX32 R227, R89, R82, 0x2, P5 ;  /* 0x0000005259e37211 */ /* 0x000fe200028f16ff */
[----:B------:R-:W-:Y:S01]  /*8d30*/  IMAD.MOV.U32 R89, RZ, RZ, R232 ;  /* 0x000000ffff597224 */ /* 0x000fe200078e00e8 */
[----:B------:R-:W-:Y:S01]  /*8d40*/  LEA R232, P5, R84, R0, 0x2 ;  /* 0x0000000054e87211 */ /* 0x000fe200078a10ff */
[----:B------:R-:W-:Y:S01]  /*8d50*/  IMAD.MOV.U32 R86, RZ, RZ, R2 ;  /* 0x000000ffff567224 */ /* 0x000fe200078e0002 */
[----:B------:R-:W-:-:S02]  /*8d60*/  ISETP.NE.U32.AND P2, PT, R83, RZ, PT ;  /* 0x000000ff5300720c */ /* 0x000fc40003f45070 */
[----:B------:R-:W-:Y:S01]  /*8d70*/  LEA.HI.X.SX32 R233, R84, R82, 0x2, P5 ;  /* 0x0000005254e97211 */ /* 0x000fe200028f16ff */
[----:B------:R-:W-:Y:S01]  /*8d80*/  IMAD.MOV.U32 R87, RZ, RZ, R3 ;  /* 0x000000ffff577224 */ /* 0x000fe200078e0003 */
[----:B------:R-:W-:Y:S01]  /*8d90*/  LEA R236, P5, R90, R0, 0x2 ;  /* 0x000000005aec7211 */ /* 0x000fe200078a10ff */
[----:B-1----:R1:W5:Y:S01]  /*8da0*/  LDL.LU.64 R234, [R1+0x1168] ;  /* 0x0011680001ea7983 */ /* 0x0023620000300a00 */
[----:B------:R-:W-:Y:S02]  /*8db0*/  LEA.HI.X.SX32 R87, R88, R82, 0x2, P1 ;  /* 0x0000005258577211 */ /* 0x000fe400008f16ff */
[----:B------:R-:W-:Y:S01]  /*8dc0*/  LEA R86, P1, R201, R0, 0x2 ;  /* 0x00000000c9567211 */ /* 0x000fe200078210ff */
[----:B------:R2:W-:Y:S01]  /*8dd0*/  STL [R1+0x438], R2 ;  /* 0x0004380201007387 */ /* 0x0005e20000100800 */
[----:B------:R-:W-:Y:S02]  /*8de0*/  LEA.HI.X.SX32 R237, R90, R82, 0x2, P5 ;  /* 0x000000525aed7211 */ /* 0x000fe400028f16ff */
[C---:B--2---:R-:W-:Y:S01]  /*8df0*/  LEA R2, P3, R92.reuse, R0, 0x2 ;  /* 0x000000005c027211 */ /* 0x044fe200078610ff */
[----:B------:R2:W-:Y:S03]  /*8e00*/  STL [R1+0x43c], R87 ;  /* 0x00043c5701007387 */ /* 0x0005e60000100800 */
[----:B------:R-:W-:Y:S01]  /*8e10*/  LEA.HI.X.SX32 R3, R92, R82, 0x2, P3 ;  /* 0x000000525c037211 */ /* 0x000fe200018f16ff */
[----:B------:R-:W-:Y:S01]  /*8e20*/  IMAD.MOV.U32 R92, RZ, RZ, R85 ;  /* 0x000000ffff5c7224 */ /* 0x000fe200078e0055 */
[----:B------:R-:W-:Y:S01]  /*8e30*/  LEA R88, P5, R252, R0, 0x2 ;  /* 0x00000000fc587211 */ /* 0x000fe200078a10ff */
[----:B------:R3:W-:Y:S01]  /*8e40*/  STL.64 [R1+0x448], R236 ;  /* 0x000448ec01007387 */ /* 0x0007e20000100a00 */
[----:B------:R-:W-:-:S02]  /*8e50*/  MOV R90, R89 ;  /* 0x00000059005a7202 */ /* 0x000fc40000000f00 */
[----:B------:R-:W-:Y:S02]  /*8e60*/  LEA R84, P3, R92, R0, 0x2 ;  /* 0x000000005c547211 */ /* 0x000fe400078610ff */
[-C--:B--2---:R-:W-:Y:S02]  /*8e70*/  LEA.HI.X.SX32 R87, R201, R82.reuse, 0x2, P1 ;  /* 0x00000052c9577211 */ /* 0x084fe400008f16ff */
[-C--:B------:R-:W-:Y:S02]  /*8e80*/  LEA.HI.X.SX32 R89, R252, R82.reuse, 0x2, P5 ;  /* 0x00000052fc597211 */ /* 0x080fe400028f16ff */
[----:B------:R-:W-:Y:S01]  /*8e90*/  LEA.HI.X.SX32 R85, R92, R82, 0x2, P3 ;  /* 0x000000525c557211 */ /* 0x000fe200018f16ff */
[----:B---3--:R1:W5:Y:S04]  /*8ea0*/  LDL.LU.64 R236, [R1+0x1160] ;  /* 0x0011600001ec7983 */ /* 0x0083680000300a00 */
[----:B------:R2:W-:Y:S04]  /*8eb0*/  STL.64 [R1+0x480], R2 ;  /* 0x0004800201007387 */ /* 0x0005e80000100a00 */
[----:B--2---:R1:W5:Y:S01]  /*8ec0*/  LDL.LU.64 R2, [R1+0x1158] ;  /* 0x0011580001027983 */ /* 0x0043620000300a00 */
[----:B------:R-:W-:Y:S01]  /*8ed0*/  UIADD3 UR11, UPT, UPT, UR10, UR28, URZ ;  /* 0x0000001c0a0b7290 */ /* 0x000fe2000fffe0ff */
[----:B------:R-:W-:-:S02]  /*8ee0*/  UMOV UR12, 0x1 ;  /* 0x00000001000c7882 */ /* 0x000fc40000000000 */
[----:B------:R2:W-:Y:S04]  /*8ef0*/  STL.64 [R1+0x488], R86 ;  /* 0x0004885601007387 */ /* 0x0005e80000100a00 */
[----:B------:R3:W-:Y:S04]  /*8f00*/  STL.64 [R1+0x4a0], R88 ;  /* 0x0004a05801007387 */ /* 0x0007e80000100a00 */
[----:B------:R4:W-:Y:S01]  /*8f10*/  STL.64 [R1+0x4a8], R84 ;  /* 0x0004a85401007387 */ /* 0x0009e20000100a00 */
[----:B--2---:R-:W-:-:S04]  /*8f20*/  LEA R86, P1, R90, R0, 0x2 ;  /* 0x000000005a567211 */ /* 0x004fc800078210ff */
[----:B------:R-:W-:Y:S02]  /*8f30*/  LEA.HI.X.SX32 R87, R90, R82, 0x2, P1 ;  /* 0x000000525a577211 */ /* 0x000fe400008f16ff */
[-C--:B---3--:R-:W-:Y:S02]  /*8f40*/  LEA R88, P5, R91, R0.reuse, 0x2 ;  /* 0x000000005b587211 */ /* 0x088fe400078a10ff */
[----:B----4-:R-:W-:Y:S01]  /*8f50*/  LEA R84, P3, R93, R0, 0x2 ;  /* 0x000000005d547211 */ /* 0x010fe200078610ff */
[----:B------:R2:W-:Y:S01]  /*8f60*/  STL.64 [R1+0x4c0], R86 ;  /* 0x0004c05601007387 */ /* 0x0005e20000100a00 */
[-C--:B------:R-:W-:Y:S02]  /*8f70*/  LEA.HI.X.SX32 R89, R91, R82.reuse, 0x2, P5 ;  /* 0x000000525b597211 */ /* 0x080fe400028f16ff */
[----:B------:R-:W-:-:S05]  /*8f80*/  LEA.HI.X.SX32 R85, R93, R82, 0x2, P3 ;  /* 0x000000525d557211 */ /* 0x000fca00018f16ff */
[----:B------:R3:W-:Y:S01]  /*8f90*/  STL.64 [R1+0x4c8], R84 ;  /* 0x0004c85401007387 */ /* 0x0007e20000100a00 */
[----:B--2---:R-:W3:Y:S03]  /*8fa0*/  LDC R86, c[0x0][0x3a0] ;  /* 0x0000e800ff567b82 */ /* 0x004ee60000000800 */
[----:B------:R1:W-:Y:S01]  /*8fb0*/  STL.64 [R1+0x4d0], R88 ;  /* 0x0004d05801007387 */ /* 0x0003e20000100a00 */
[C---:B---3--:R-:W-:Y:S01]  /*8fc0*/  VIADD R85, R86.reuse, 0xfffffffc ;  /* 0xfffffffc56557836 */ /* 0x048fe20000000000 */
[C---:B------:R-:W-:Y:S01]  /*8fd0*/  IADD3 R84, PT, PT, R86.reuse, -0x5, RZ ;  /* 0xfffffffb56547810 */ /* 0x040fe20007ffe0ff */
[----:B------:R-:W-:Y:S01]  /*8fe0*/  VIADD R82, R86, 0xfffffffa ;  /* 0xfffffffa56527836 */ /* 0x000fe20000000000 */
[----:B-1----:R-:W-:Y:S06]  /*8ff0*/  BRA.U UP0, `(.L_x_5) ;  /* 0x0000000100187547 */ /* 0x002fec000b800000 */
[----:B------:R-:W-:Y:S01]  /*9000*/  ELECT P1, URZ, PT ;  /* 0x0000000000ff782f */ /* 0x000fe20003820000 */
[----:B------:R-:W-:Y:S01]  /*9010*/  IMAD.MOV.U32 R0, RZ, RZ, 0x1 ;  /* 0x00000001ff007424 */ /* 0x000fe200078e00ff */
[----:B------:R-:W-:Y:S01]  /*9020*/  UMOV UR6, 0x40 ;  /* 0x0000004000067882 */ /* 0x000fe20000000000 */
[----:B------:R-:W-:Y:S01]  /*9030*/  UVIRTCOUNT.DEALLOC.SMPOOL 0x80 ;  /* 0x000000800000784c */ /* 0x000fe20000000000 */
[----:B------:R-:W-:-:S09]  /*9040*/  ULEA UR6, UR5, UR6, 0x18 ;  /* 0x0000000605067291 */ /* 0x000fd2000f8ec0ff */
[----:B------:R1:W-:Y:S03]  /*9050*/  @P1 STS.U8 [UR6], R0 ;  /* 0x00000000ff001988 */ /* 0x0003e60008000006 */
.L_x_5:
[----:B------:R-:W-:Y:S01]  /*9060*/  STTM.x64 tmem[UR11], RZ ;  /* 0x000000ff000079ed */ /* 0x000fe2000834000b */
[----:B------:R-:W-:Y:S01]  /*9070*/  STTM.x64 tmem[UR11+0x40], RZ ;  /* 0x000040ff000079ed */ /* 0x000fe2000834000b */
[----:B------:R-:W-:Y:S01]  /*9080*/  STTM.x64 tmem[UR11+0x80], RZ ;  /* 0x000080ff000079ed */ /* 0x000fe2000834000b */
[----:B------:R-:W-:Y:S01]  /*9090*/  STTM.x64 tmem[UR11+0xc0], RZ ;  /* 0x0000c0ff000079ed */ /* 0x000fe2000834000b */
[----:B------:R-:W2:Y:S02]  /*90a0*/  FENCE.VIEW.ASYNC.T ;  /* 0x00000000000073c6 */ /* 0x000ea40000000200 */
[----:B--2---:R-:W-:Y:S01]  /*90b0*/  VOTEU.ALL UP1, P2 ;  /* 0x0000000000ff7886 */ /* 0x004fe20001020000 */
[----:B------:R-:W2:Y:S01]  /*90c0*/  LDCU.64 UR16, c[0x0][0x358] ;  /* 0x00006b00ff1077ac */ /* 0x000ea20008000a00 */
[----:B------:R-:W-:Y:S01]  /*90d0*/  ISETP.GE.U32.AND P5, PT, R82, 0x7fffff7b, PT ;  /* 0x7fffff7b5200780c */ /* 0x000fe20003fa6070 */
[----:B------:R-:W3:Y:S01]  /*90e0*/  LDL.64 R88, [R1+0x10] ;  /* 0x0000100001587983 */ /* 0x000ee20000100a00 */
[----:B------:R-:W-:Y:S01]  /*90f0*/  LEA R82, R83, UR7, 0x2 ;  /* 0x0000000753527c11 */ /* 0x000fe2000f8e10ff */
[----:B------:R-:W-:Y:S01]  /*9100*/  VOTEU.ALL UP2, P2 ;  /* 0x0000000000ff7886 */ /* 0x000fe20001040000 */
[----:B------:R-:W-:-:S04]  /*9110*/  @!UP1 UIADD3 UR14, UPT, UPT, -UR12, 0x100000, URZ ;  /* 0x001000000c0e9890 */ /* 0x000fc8000fffe1ff */
[----:B------:R-:W-:Y:S02]  /*9120*/  @!UP1 USHF.L.U32 UR15, UR14, 0xb, URZ ;  /* 0x0000000b0e0f9899 */ /* 0x000fe400080006ff */
[----:B------:R-:W-:Y:S01]  /*9130*/  @!UP1 USHF.L.U32 UR14, UR14, 0x1, URZ ;  /* 0x000000010e0e9899 */ /* 0x000fe200080006ff */
[----:B------:R-:W-:Y:S01]  /*9140*/  STL.64 [R1+0x1178], R206 ;  /* 0x001178ce01007387 */ /* 0x000fe20000100a00 */
[----:B------:R-:W-:-:S04]  /*9150*/  @!UP1 UIADD3 UR12, UPT, UPT, -UR12, 0x100000, URZ ;  /* 0x001000000c0c9890 */ /* 0x000fc8000fffe1ff */
[----:B------:R-:W-:Y:S02]  /*9160*/  @!UP1 USHF.L.U32 UR13, UR12, 0xb, URZ ;  /* 0x0000000b0c0d9899 */ /* 0x000fe400080006ff */
[----:B------:R-:W-:Y:S01]  /*9170*/  @!UP1 USHF.L.U32 UR12, UR12, 0x1, URZ ;  /* 0x000000010c0c9899 */ /* 0x000fe200080006ff */
[----:B------:R-:W-:Y:S01]  /*9180*/  VOTEU.ALL UP1, P2 ;  /* 0x0000000000ff7886 */ /* 0x000fe20001020000 */
[----:B-1----:R-:W-:Y:S01]  /*9190*/  IADD3 R0, PT, PT, R86, -0x7, RZ ;  /* 0xfffffff956007810 */ /* 0x002fe20007ffe0ff */
[----:B------:R-:W-:Y:S01]  /*91a0*/  BAR.SYNC.DEFER_BLOCKING 0x0 ;  /* 0x0000000000007b1d */ /* 0x000fe20000010000 */
[----:B-----5:R-:W-:Y:S01]  /*91b0*/  IMAD.WIDE R90, R2, 0x4, R236 ;  /* 0x00000004025a7825 */ /* 0x020fe200078e02ec */
[----:B------:R-:W-:Y:S02]  /*91c0*/  ISETP.GE.U32.AND P1, PT, R84, 0x7fffff7c, PT ;  /* 0x7fffff7c5400780c */ /* 0x000fe40003f26070 */
[----:B------:R-:W-:Y:S01]  /*91d0*/  ISETP.GE.U32.AND P3, PT, R85, 0x7fffff7d, PT ;  /* 0x7fffff7d5500780c */ /* 0x000fe20003f66070 */
[----:B------:R-:W-:-:S03]  /*91e0*/  VIADD R84, R86, 0xfffffff8 ;  /* 0xfffffff856547836 */ /* 0x000fc60000000000 */
[----:B------:R-:W1:Y:S01]  /*91f0*/  LDC R87, c[0x0][0x3a0] ;  /* 0x0000e800ff577b82 */ /* 0x000e620000000800 */
[----:B------:R-:W-:Y:S01]  /*9200*/  VIADD R85, R86, 0xffffffbb ;  /* 0xffffffbb56557836 */ /* 0x000fe20000000000 */
[----:B------:R-:W-:Y:S04]  /*9210*/  STL.64 [R1+0x1170], R222 ;  /* 0x001170de01007387 */ /* 0x000fe80000100a00 */
[----:B------:R4:W-:Y:S02]  /*9220*/  STL.64 [R1+0x1158], R198 ;  /* 0x001158c601007387 */ /* 0x0009e40000100a00 */
[----:B------:R-:W1:Y:S02]  /*9230*/  LDC R201, c[0x0][0x3a0] ;  /* 0x0000e800ffc97b82 */ /* 0x000e640000000800 */
[----:B------:R1:W-:Y:S06]  /*9240*/  STL.64 [R1+0x420], R90 ;  /* 0x0004205a01007387 */ /* 0x0003ec0000100a00 */
[----:B------:R-:W1:Y:S01]  /*9250*/  LDC R252, c[0x0][0x3a0] ;  /* 0x0000e800fffc7b82 */ /* 0x000e620000000800 */
[----:B----4-:R-:W-:-:S05]  /*9260*/  IMAD.WIDE R198, R2, 0x4, R234 ;  /* 0x0000000402c67825 */ /* 0x010fca00078e02ea */
[----:B------:R4:W-:Y:S04]  /*9270*/  STL.64 [R1+0x1160], R198 ;  /* 0x001160c601007387 */ /* 0x0009e80000100a00 */
[----:B------:R-:W2:Y:S02]  /*9280*/  FENCE.VIEW.ASYNC.S ;  /* 0x00000000000073c6 */ /* 0x000ea40000000000 */
[----:B--2---:R2:W2:Y:S02]  /*9290*/  @!UP1 SYNCS.EXCH.64 URZ, [UR8], UR14 ;  /* 0x0000000e08ff95b2 */ /* 0x0044a40008000100 */
[----:B--2---:R-:W-:Y:S06]  /*92a0*/  BAR.SYNC.DEFER_BLOCKING 0x0 ;  /* 0x0000000000007b1d */ /* 0x004fec0000010000 */
[----:B------:R2:W2:Y:S02]  /*92b0*/  @!UP2 SYNCS.EXCH.64 URZ, [UR7+0x130008], UR12 ;  /* 0x1300080c07ffa5b2 */ /* 0x0004a40008000100 */
[----:B------:R-:W-:Y:S01]  /*92c0*/  @!PT LDS RZ, [RZ] ;  /* 0x00000000fffff984 */ /* 0x000fe20000000800 */
[----:B------:R-:W-:Y:S01]  /*92d0*/  @!PT LDS RZ, [RZ] ;  /* 0x00000000fffff984 */ /* 0x000fe20000000800 */
[----:B------:R-:W-:Y:S01]  /*92e0*/  @!PT LDS RZ, [RZ] ;  /* 0x00000000fffff984 */ /* 0x000fe20000000800 */
[----:B--2---:R-:W-:Y:S04]  /*92f0*/  LDGSTS.E [R82], desc[UR16][R236.64], !P6 ;  /* 0x00000000ec527fae */ /* 0x004fe8000f1a1010 */
[----:B------:R-:W-:Y:S01]  /*9300*/  LDGSTS.E [R82+0x200], desc[UR16][R234.64], !P6 ;  /* 0x00200000ea527fae */ /* 0x000fe2000f1a1010 */
[----:B------:R-:W-:Y:S01]  /*9310*/  ISETP.GE.U32.AND P6, PT, R0, 0x7fffff7a, PT ;  /* 0x7fffff7a0000780c */ /* 0x000fe20003fc6070 */
[----:B------:R-:W-:-:S02]  /*9320*/  IMAD.SHL.U32 R0, R2, 0x2, RZ ;  /* 0x0000000202007824 */ /* 0x000fc400078e00ff */
[----:B------:R1:W-:Y:S02]  /*9330*/  LDGSTS.E [R82+0x400], desc[UR16][R90.64], !P0 ;  /* 0x004000005a527fae */ /* 0x0003e4000c1a1010 */
[----:B------:R-:W-:Y:S02]  /*9340*/  IMAD.WIDE R222, R0, 0x4, R236 ;  /* 0x0000000400de7825 */ /* 0x000fe400078e02ec */
[----:B------:R4:W-:Y:S01]  /*9350*/  LDGSTS.E [R82+0x600], desc[UR16][R198.64], !P0 ;  /* 0x00600000c6527fae */ /* 0x0009e2000c1a1010 */
[----:B------:R-:W-:Y:S01]  /*9360*/  ISETP.GE.U32.AND P0, PT, R84, 0x7fffff79, PT ;  /* 0x7fffff795400780c */ /* 0x000fe20003f06070 */
[----:B------:R-:W-:Y:S01]  /*9370*/  IMAD.WIDE R206, R0, 0x4, R234 ;  /* 0x0000000400ce7825 */ /* 0x000fe200078e02ea */
[----:B------:R-:W-:Y:S01]  /*9380*/  IADD3 R0, PT, PT, R86, -0x9, RZ ;  /* 0xfffffff756007810 */ /* 0x000fe20007ffe0ff */
[----:B------:R-:W-:Y:S02]  /*9390*/  LDGSTS.E [R82+0x800], desc[UR16][R222.64], !P4 ;  /* 0x00800000de527fae */ /* 0x000fe4000e1a1010 */
[----:B------:R-:W-:-:S02]  /*93a0*/  IMAD R84, R2, 0x3, RZ ;  /* 0x0000000302547824 */ /* 0x000fc400078e02ff */
[----:B------:R2:W-:Y:S01]  /*93b0*/  LDGSTS.E [R82+0xa00], desc[UR16][R206.64], !P4 ;  /* 0x00a00000ce527fae */ /* 0x0005e2000e1a1010 */
[----:B------:R-:W-:Y:S01]  /*93c0*/  ISETP.GE.U32.AND P4, PT, R0, 0x7fffff78, PT ;  /* 0x7fffff780000780c */ /* 0x000fe20003f86070 */
[C---:B------:R-:W-:Y:S02]  /*93d0*/  IMAD.WIDE R92, R84.reuse, 0x4, R236 ;  /* 0x00000004545c7825 */ /* 0x040fe400078e02ec */
[----:B------:R-:W-:Y:S02]  /*93e0*/  STL.64 [R1+0x410], R222 ;  /* 0x000410de01007387 */ /* 0x000fe40000100a00 */
[----:B-1----:R-:W-:Y:S02]  /*93f0*/  IMAD.WIDE R90, R84, 0x4, R234 ;  /* 0x00000004545a7825 */ /* 0x002fe400078e02ea */
[----:B------:R2:W-:Y:S02]  /*9400*/  STL.64 [R1+0x408], R206 ;  /* 0x000408ce01007387 */ /* 0x0005e40000100a00 */
[----:B------:R-:W-:-:S02]  /*9410*/  VIADD R84, R86, 0xfffffff6 ;  /* 0xfffffff656547836 */ /* 0x000fc40000000000 */
[----:B------:R-:W-:Y:S01]  /*9420*/  IMAD.SHL.U32 R0, R2, 0x4, RZ ;  /* 0x0000000402007824 */ /* 0x000fe200078e00ff */
[----:B------:R1:W-:Y:S03]  /*9430*/  LDGSTS.E [R82+0xc00], desc[UR16][R92.64], !P3 ;  /* 0x00c000005c527fae */ /* 0x0003e6000d9a1010 */
[----:B----4-:R-:W-:Y:S01]  /*9440*/  IMAD.WIDE R198, R0, 0x4, R234 ;  /* 0x0000000400c67825 */ /* 0x010fe200078e02ea */
[----:B------:R4:W-:Y:S01]  /*9450*/  LDGSTS.E [R82+0xe00], desc[UR16][R90.64], !P3 ;  /* 0x00e000005a527fae */ /* 0x0009e2000d9a1010 */
[----:B------:R-:W-:Y:S02]  /*9460*/  ISETP.GE.U32.AND P3, PT, R84, 0x7fffff77, PT ;  /* 0x7fffff775400780c */ /* 0x000fe40003f66070 */
[----:B--2---:R-:W-:Y:S01]  /*9470*/  IMAD.WIDE R206, R0, 0x4, R236 ;  /* 0x0000000400ce7825 */ /* 0x004fe200078e02ec */
[----:B------:R-:W-:Y:S01]  /*9480*/  IADD3 R0, PT, PT, R86, -0xb, RZ ;  /* 0xfffffff556007810 */ /* 0x000fe20007ffe0ff */
[----:B------:R1:W-:Y:S02]  /*9490*/  STL.64 [R1+0x400], R92 ;  /* 0x0004005c01007387 */ /* 0x0003e40000100a00 */
[----:B------:R-:W-:-:S02]  /*94a0*/  IMAD R84, R2, 0x5, RZ ;  /* 0x0000000502547824 */ /* 0x000fc400078e02ff */
[----:B------:R2:W-:Y:S04]  /*94b0*/  LDGSTS.E [R82+0x1000], desc[UR16][R206.64], !P1 ;  /* 0x01000000ce527fae */ /* 0x0005e8000c9a1010 */
[----:B------:R4:W-:Y:S01]  /*94c0*/  STL.64 [R1+0x3f8], R90 ;  /* 0x0003f85a01007387 */ /* 0x0009e20000100a00 */
[----:B-1----:R-:W-:-:S03]  /*94d0*/  IMAD.WIDE R92, R84, 0x4, R236 ;  /* 0x00000004545c7825 */ /* 0x002fc600078e02ec */
[----:B------:R1:W-:Y:S01]  /*94e0*/  LDGSTS.E [R82+0x1200], desc[UR16][R198.64], !P1 ;  /* 0x01200000c6527fae */ /* 0x0003e2000c9a1010 */
[----:B------:R-:W-:Y:S01]  /*94f0*/  ISETP.GE.U32.AND P1, PT, R0, 0x7fffff76, PT ;  /* 0x7fffff760000780c */ /* 0x000fe20003f26070 */
[----:B------:R-:W-:Y:S02]  /*9500*/  IMAD R0, R2, 0x6, RZ ;  /* 0x0000000602007824 */ /* 0x000fe400078e02ff */
[----:B------:R2:W-:Y:S01]  /*9510*/  STL.64 [R1+0x3f0], R206 ;  /* 0x0003f0ce01007387 */ /* 0x0005e20000100a00 */
[----:B----4-:R-:W-:-:S03]  /*9520*/  IMAD.WIDE R90, R84, 0x4, R234 ;  /* 0x00000004545a7825 */ /* 0x010fc600078e02ea */
[----:B------:R4:W-:Y:S01]  /*9530*/  LDGSTS.E [R82+0x1400], desc[UR16][R92.64], !P5 ;  /* 0x014000005c527fae */ /* 0x0009e2000e9a1010 */
[----:B------:R-:W-:-:S03]  /*9540*/  VIADD R84, R86, 0xfffffff4 ;  /* 0xfffffff456547836 */ /* 0x000fc60000000000 */
[----:B------:R1:W-:Y:S04]  /*9550*/  STL.64 [R1+0x3e8], R198 ;  /* 0x0003e8c601007387 */ /* 0x0003e80000100a00 */
[----:B------:R4:W-:Y:S01]  /*9560*/  LDGSTS.E [R82+0x1600], desc[UR16][R90.64], !P5 ;  /* 0x016000005a527fae */ /* 0x0009e2000e9a1010 */
[----:B--2---:R-:W-:Y:S01]  /*9570*/  IMAD.WIDE R206, R0, 0x4, R236 ;  /* 0x0000000400ce7825 */ /* 0x004fe200078e02ec */
[----:B------:R-:W-:Y:S02]  /*9580*/  ISETP.GE.U32.AND P5, PT, R84, 0x7fffff75, PT ;  /* 0x7fffff755400780c */ /* 0x000fe40003fa6070 */
[----:B------:R4:W-:Y:S01]  /*9590*/  STL.64 [R1+0x3e0], R92 ;  /* 0x0003e05c01007387 */ /* 0x0009e20000100a00 */
[----:B------:R-:W-:Y:S02]  /*95a0*/  IMAD R84, R2, 0x7, RZ ;  /* 0x0000000702547824 */ /* 0x000fe400078e02ff */
[----:B-1----:R-:W-:Y:S01]  /*95b0*/  IMAD.WIDE R198, R0, 0x4, R234 ;  /* 0x0000000400c67825 */ /* 0x002fe200078e02ea */
[----:B------:R1:W-:Y:S03]  /*95c0*/  LDGSTS.E [R82+0x1800], desc[UR16][R206.64], !P6 ;  /* 0x01800000ce527fae */ /* 0x0003e6000f1a1010 */
[----:B------:R-:W-:Y:S01]  /*95d0*/  VIADD R0, R86, 0xfffffff3 ;  /* 0xfffffff356007836 */ /* 0x000fe20000000000 */
[----:B------:R2:W-:Y:S01]  /*95e0*/  STL.64 [R1+0x3d8], R90 ;  /* 0x0003d85a01007387 */ /* 0x0005e20000100a00 */
[----:B----4-:R-:W-:-:S03]  /*95f0*/  IMAD.WIDE R92, R84, 0x4, R236 ;  /* 0x00000004545c7825 */ /* 0x010fc600078e02ec */
[----:B------:R4:W-:Y:S01]  /*9600*/  LDGSTS.E [R82+0x1a00], desc[UR16][R198.64], !P6 ;  /* 0x01a00000c6527fae */ /* 0x0009e2000f1a1010 */
[----:B------:R-:W-:Y:S01]  /*9610*/  ISETP.GE.U32.AND P6, PT, R0, 0x7fffff74, PT ;  /* 0x7fffff740000780c */ /* 0x000fe20003fc6070 */
[----:B------:R-:W-:Y:S02]  /*9620*/  IMAD.SHL.U32 R0, R2, 0x8, RZ ;  /* 0x0000000802007824 */ /* 0x000fe400078e00ff */
[----:B------:R1:W-:Y:S01]  /*9630*/  STL.64 [R1+0x3d0], R206 ;  /* 0x0003d0ce01007387 */ /* 0x0003e20000100a00 */
[----:B--2---:R-:W-:Y:S01]  /*9640*/  IMAD.WIDE R90, R84, 0x4, R234 ;  /* 0x00000004545a7825 */ /* 0x004fe200078e02ea */
[----:B------:R-:W-:Y:S02]  /*9650*/  IADD3 R84, PT, PT, R86, -0xe, RZ ;  /* 0xfffffff256547810 */ /* 0x000fe40007ffe0ff */
        /* <DEDUP_REMOVED lines=10> */
[----:B------:R1:W-:Y:S01]  /*9700*/  STL.64 [R1+0x3b8], R90 ;  /* 0x0003b85a01007387 */ /* 0x0003e20000100a00 */
[----:B--2---:R-:W-:-:S03]  /*9710*/  IMAD.WIDE R92, R84, 0x4, R236 ;  /* 0x00000004545c7825 */ /* 0x004fc600078e02ec */
[----:B------:R2:W-:Y:S01]  /*9720*/  LDGSTS.E [R82+0x2200], desc[UR16][R198.64], !P4 ;  /* 0x02200000c6527fae */ /* 0x0005e2000e1a1010 */
[----:B------:R-:W-:Y:S01]  /*9730*/  ISETP.GE.U32.AND P4, PT, R0, 0x7fffff72, PT ;  /* 0x7fffff720000780c */ /* 0x000fe20003f86070 */
[----:B------:R-:W-:Y:S02]  /*9740*/  IMAD R0, R2, 0xa, RZ ;  /* 0x0000000a02007824 */ /* 0x000fe400078e02ff */
[----:B------:R4:W-:Y:S01]  /*9750*/  STL.64 [R1+0x3b0], R206 ;  /* 0x0003b0ce01007387 */ /* 0x0009e20000100a00 */
[----:B-1----:R-:W-:Y:S01]  /*9760*/  IMAD.WIDE R90, R84, 0x4, R234 ;  /* 0x00000004545a7825 */ /* 0x002fe200078e02ea */
[----:B------:R-:W-:Y:S02]  /*9770*/  IADD3 R84, PT, PT, R86, -0x10, RZ ;  /* 0xfffffff056547810 */ /* 0x000fe40007ffe0ff */
[----:B------:R1:W-:Y:S04]  /*9780*/  LDGSTS.E [R82+0x2400], desc[UR16][R92.64], !P3 ;  /* 0x024000005c527fae */ /* 0x0003e8000d9a1010 */
[----:B------:R2:W-:Y:S01]  /*9790*/  STL.64 [R1+0x3a8], R198 ;  /* 0x0003a8c601007387 */ /* 0x0005e20000100a00 */
[----:B----4-:R-:W-:-:S03]  /*97a0*/  IMAD.WIDE R206, R0, 0x4, R236 ;  /* 0x0000000400ce7825 */ /* 0x010fc600078e02ec */
[----:B------:R4:W-:Y:S01]  /*97b0*/  LDGSTS.E [R82+0x2600], desc[UR16][R90.64], !P3 ;  /* 0x026000005a527fae */ /* 0x0009e2000d9a1010 */
[----:B------:R-:W-:Y:S01]  /*97c0*/  ISETP.GE.U32.AND P3, PT, R84, 0x7fffff71, PT ;  /* 0x7fffff715400780c */ /* 0x000fe20003f66070 */
[----:B------:R-:W-:Y:S02]  /*97d0*/  IMAD R84, R2, 0xb, RZ ;  /* 0x0000000b02547824 */ /* 0x000fe400078e02ff */
[----:B------:R1:W-:Y:S01]  /*97e0*/  STL.64 [R1+0x3a0], R92 ;  /* 0x0003a05c01007387 */ /* 0x0003e20000100a00 */
[----:B--2---:R-:W-:-:S03]  /*97f0*/  IMAD.WIDE R198, R0, 0x4, R234 ;  /* 0x0000000400c67825 */ /* 0x004fc600078e02ea */
[----:B------:R2:W-:Y:S01]  /*9800*/  LDGSTS.E [R82+0x2800], desc[UR16][R206.64], !P1 ;  /* 0x02800000ce527fae */ /* 0x0005e2000c9a1010 */
[----:B------:R-:W-:-:S03]  /*9810*/  VIADD R0, R86, 0xffffffef ;  /* 0xffffffef56007836 */ /* 0x000fc60000000000 */
        /* <DEDUP_REMOVED lines=40> */
[----:B------:R-:W-:Y:S02]  /*9aa0*/  IMAD.SHL.U32 R0, R2, 0x10, RZ ;  /* 0x0000001002007824 */ /* 0x000fe400078e00ff */
        /* <DEDUP_REMOVED lines=19> */
[----:B----4-:R-:W-:Y:S01]  /*9be0*/  IMAD.WIDE R90, R84, 0x4, R234 ;  /* 0x00000004545a7825 */ /* 0x010fe200078e02ea */
[----:B------:R-:W-:Y:S02]  /*9bf0*/  IADD3 R84, PT, PT, R86, -0x18, RZ ;  /* 0xffffffe856547810 */ /* 0x000fe40007ffe0ff */
[----:B------:R4:W-:Y:S04]  /*9c00*/  LDGSTS.E [R82+0x4400], desc[UR16][R92.64], !P5 ;  /* 0x044000005c527fae */ /* 0x0009e8000e9a1010 */
[----:B------:R1:W-:Y:S01]  /*9c10*/  STL.64 [R1+0x328], R198 ;  /* 0x000328c601007387 */ /* 0x0003e20000100a00 */
[----:B--2---:R-:W-:-:S03]  /*9c20*/  IMAD.WIDE R206, R0, 0x4, R236 ;  /* 0x0000000400ce7825 */ /* 0x004fc600078e02ec */
[----:B------:R2:W-:Y:S01]  /*9c30*/  LDGSTS.E [R82+0x4600], desc[UR16][R90.64], !P5 ;  /* 0x046000005a527fae */ /* 0x0005e2000e9a1010 */
[----:B------:R-:W-:Y:S01]  /*9c40*/  ISETP.GE.U32.AND P5, PT, R84, 0x7fffff69, PT ;  /* 0x7fffff695400780c */ /* 0x000fe20003fa6070 */
[----:B------:R-:W-:Y:S02]  /*9c50*/  IMAD R84, R2, 0x13, RZ ;  /* 0x0000001302547824 */ /* 0x000fe400078e02ff */
[----:B------:R4:W-:Y:S01]  /*9c60*/  STL.64 [R1+0x320], R92 ;  /* 0x0003205c01007387 */ /* 0x0009e20000100a00 */
[----:B-1----:R-:W-:-:S03]  /*9c70*/  IMAD.WIDE R198, R0, 0x4, R234 ;  /* 0x0000000400c67825 */ /* 0x002fc600078e02ea */
[----:B------:R1:W-:Y:S01]  /*9c80*/  LDGSTS.E [R82+0x4800], desc[UR16][R206.64], !P6 ;  /* 0x04800000ce527fae */ /* 0x0003e2000f1a1010 */
[----:B------:R-:W-:-:S03]  /*9c90*/  VIADD R0, R86, 0xffffffe7 ;  /* 0xffffffe756007836 */ /* 0x000fc60000000000 */
        /* <DEDUP_REMOVED lines=111> */
[----:B------:R-:W-:Y:S02]  /*a390*/  ISETP.GE.U32.AND P6, PT, R0, 0x7fffff5c, PT ;  /* 0x7fffff5c0000780c */ /* 0x000fe40003fc6070 */
[----:B------:R-:W-:Y:S01]  /*a3a0*/  SHF.L.U32 R0, R2, 0x5, RZ ;  /* 0x0000000502007819 */ /* 0x000fe200000006ff */
[----:B------:R1:W-:Y:S01]  /*a3b0*/  LDGSTS.E [R82+0x7c00], desc[UR16][R92.64], !P0 ;  /* 0x07c000005c527fae */ /* 0x0003e2000c1a1010 */
[----:B--2---:R-:W-:-:S03]  /*a3c0*/  IMAD.WIDE R90, R84, 0x4, R234 ;  /* 0x00000004545a7825 */ /* 0x004fc600078e02ea */
[----:B------:R1:W-:Y:S01]  /*a3d0*/  STL.64 [R1+0x250], R206 ;  /* 0x000250ce01007387 */ /* 0x0003e20000100a00 */
[----:B------:R-:W-:-:S03]  /*a3e0*/  VIADD R84, R86, 0xffffffda ;  /* 0xffffffda56547836 */ /* 0x000fc60000000000 */
[----:B------:R2:W-:Y:S04]  /*a3f0*/  LDGSTS.E [R82+0x7e00], desc[UR16][R90.64], !P0 ;  /* 0x07e000005a527fae */ /* 0x0005e8000c1a1010 */
[----:B------:R4:W-:Y:S01]  /*a400*/  STL.64 [R1+0x248], R198 ;  /* 0x000248c601007387 */ /* 0x0009e20000100a00 */
[----:B------:R-:W-:Y:S01]  /*a410*/  ISETP.GE.U32.AND P0, PT, R84, 0x7fffff5b, PT ;  /* 0x7fffff5b5400780c */ /* 0x000fe20003f06070 */
[----:B------:R-:W-:Y:S02]  /*a420*/  IMAD R84, R2, 0x21, RZ ;  /* 0x0000002102547824 */ /* 0x000fe400078e02ff */
[C---:B-1----:R-:W-:Y:S01]  /*a430*/  IMAD.WIDE R206, R0.reuse, 0x4, R236 ;  /* 0x0000000400ce7825 */ /* 0x042fe200078e02ec */
[----:B------:R1:W-:Y:S04]  /*a440*/  STL.64 [R1+0x240], R92 ;  /* 0x0002405c01007387 */ /* 0x0003e80000100a00 */
[----:B------:R2:W-:Y:S01]  /*a450*/  STL.64 [R1+0x238], R90 ;  /* 0x0002385a01007387 */ /* 0x0005e20000100a00 */
[----:B----4-:R-:W-:-:S03]  /*a460*/  IMAD.WIDE R198, R0, 0x4, R234 ;  /* 0x0000000400c67825 */ /* 0x010fc600078e02ea */
[----:B------:R4:W-:Y:S01]  /*a470*/  LDGSTS.E [R82+0x8000], desc[UR16][R206.64], !P4 ;  /* 0x08000000ce527fae */ /* 0x0009e2000e1a1010 */
[----:B------:R-:W-:-:S03]  /*a480*/  VIADD R0, R86, 0xffffffd9 ;  /* 0xffffffd956007836 */ /* 0x000fc60000000000 */
[----:B------:R3:W-:Y:S01]  /*a490*/  LDGSTS.E [R82+0x8200], desc[UR16][R198.64], !P4 ;  /* 0x08200000c6527fae */ /* 0x0007e2000e1a1010 */
[----:B-1----:R-:W-:Y:S01]  /*a4a0*/  IMAD.WIDE R92, R84, 0x4, R236 ;  /* 0x00000004545c7825 */ /* 0x002fe200078e02ec */
[----:B------:R-:W-:-:S03]  /*a4b0*/  ISETP.GE.U32.AND P4, PT, R0, 0x7fffff5a, PT ;  /* 0x7fffff5a0000780c */ /* 0x000fc60003f86070 */
[----:B--2---:R-:W-:Y:S01]  /*a4c0*/  IMAD.WIDE R90, R84, 0x4, R234 ;  /* 0x00000004545a7825 */ /* 0x004fe200078e02ea */
[----:B------:R1:W-:Y:S03]  /*a4d0*/  LDGSTS.E [R82+0x8400], desc[UR16][R92.64], !P3 ;  /* 0x084000005c527fae */ /* 0x0003e6000d9a1010 */
[----:B------:R-:W-:Y:S01]  /*a4e0*/  VIADD R84, R86, 0xffffffd8 ;  /* 0xffffffd856547836 */ /* 0x000fe20000000000 */
[----:B------:R4:W-:Y:S01]  /*a4f0*/  STL.64 [R1+0x230], R206 ;  /* 0x000230ce01007387 */ /* 0x0009e20000100a00 */
[----:B------:R-:W-:-:S03]  /*a500*/  IMAD R0, R2, 0x22, RZ ;  /* 0x0000002202007824 */ /* 0x000fc600078e02ff */
[----:B------:R2:W-:Y:S01]  /*a510*/  LDGSTS.E [R82+0x8600], desc[UR16][R90.64], !P3 ;  /* 0x086000005a527fae */ /* 0x0005e2000d9a1010 */
[----:B------:R-:W-:Y:S01]  /*a520*/  ISETP.GE.U32.AND P3, PT, R84, 0x7fffff59, PT ;  /* 0x7fffff595400780c */ /* 0x000fe20003f66070 */
[----:B------:R-:W-:Y:S02]  /*a530*/  IMAD R84, R2, 0x23, RZ ;  /* 0x0000002302547824 */ /* 0x000fe400078e02ff */
[----:B------:R3:W-:Y:S01]  /*a540*/  STL.64 [R1+0x228], R198 ;  /* 0x000228c601007387 */ /* 0x0007e20000100a00 */
[----:B----4-:R-:W-:-:S03]  /*a550*/  IMAD.WIDE R206, R0, 0x4, R236 ;  /* 0x0000000400ce7825 */ /* 0x010fc600078e02ec */
[----:B------:R1:W-:Y:S04]  /*a560*/  STL.64 [R1+0x220], R92 ;  /* 0x0002205c01007387 */ /* 0x0003e80000100a00 */
[----:B------:R2:W-:Y:S01]  /*a570*/  STL.64 [R1+0x218], R90 ;  /* 0x0002185a01007387 */ /* 0x0005e20000100a00 */
[----:B---3--:R-:W-:Y:S01]  /*a580*/  IMAD.WIDE R198, R0, 0x4, R234 ;  /* 0x0000000400c67825 */ /* 0x008fe200078e02ea */
[----:B------:R-:W-:Y:S02]  /*a590*/  IADD3 R0, PT, PT, R86, -0x29, RZ ;  /* 0xffffffd756007810 */ /* 0x000fe40007ffe0ff */
[----:B------:R3:W-:Y:S01]  /*a5a0*/  LDGSTS.E [R82+0x8800], desc[UR16][R206.64], !P1 ;  /* 0x08800000ce527fae */ /* 0x0007e2000c9a1010 */
[----:B-1----:R-:W-:-:S03]  /*a5b0*/  IMAD.WIDE R92, R84, 0x4, R236 ;  /* 0x00000004545c7825 */ /* 0x002fc600078e02ec */
[----:B------:R1:W-:Y:S01]  /*a5c0*/  LDGSTS.E [R82+0x8a00], desc[UR16][R198.64], !P1 ;  /* 0x08a00000c6527fae */ /* 0x0003e2000c9a1010 */
[----:B------:R-:W-:Y:S01]  /*a5d0*/  ISETP.GE.U32.AND P1, PT, R0, 0x7fffff58, PT ;  /* 0x7fffff580000780c */ /* 0x000fe20003f26070 */
[----:B--2---:R-:W-:Y:S02]  /*a5e0*/  IMAD.WIDE R90, R84, 0x4, R234 ;  /* 0x00000004545a7825 */ /* 0x004fe400078e02ea */
[----:B------:R2:W-:Y:S02]  /*a5f0*/  LDGSTS.E [R82+0x8c00], desc[UR16][R92.64], !P5 ;  /* 0x08c000005c527fae */ /* 0x0005e4000e9a1010 */
[----:B------:R-:W-:Y:S02]  /*a600*/  VIADD R84, R86, 0xffffffd6 ;  /* 0xffffffd656547836 */ /* 0x000fe40000000000 */
[----:B------:R3:W-:Y:S01]  /*a610*/  STL.64 [R1+0x210], R206 ;  /* 0x000210ce01007387 */ /* 0x0007e20000100a00 */
[----:B------:R-:W-:-:S03]  /*a620*/  IMAD R0, R2, 0x24, RZ ;  /* 0x0000002402007824 */ /* 0x000fc600078e02ff */
[----:B------:R4:W-:Y:S01]  /*a630*/  LDGSTS.E [R82+0x8e00], desc[UR16][R90.64], !P5 ;  /* 0x08e000005a527fae */ /* 0x0009e2000e9a1010 */
[----:B------:R-:W-:Y:S01]  /*a640*/  ISETP.GE.U32.AND P5, PT, R84, 0x7fffff57, PT ;  /* 0x7fffff575400780c */ /* 0x000fe20003fa6070 */
[----:B------:R-:W-:Y:S02]  /*a650*/  IMAD R84, R2, 0x25, RZ ;  /* 0x0000002502547824 */ /* 0x000fe400078e02ff */
[----:B------:R1:W-:Y:S01]  /*a660*/  STL.64 [R1+0x208], R198 ;  /* 0x000208c601007387 */ /* 0x0003e20000100a00 */
[----:B---3--:R-:W-:-:S03]  /*a670*/  IMAD.WIDE R206, R0, 0x4, R236 ;  /* 0x0000000400ce7825 */ /* 0x008fc600078e02ec */
[----:B------:R2:W-:Y:S04]  /*a680*/  STL.64 [R1+0x200], R92 ;  /* 0x0002005c01007387 */ /* 0x0005e80000100a00 */
[----:B------:R4:W-:Y:S01]  /*a690*/  STL.64 [R1+0x1f8], R90 ;  /* 0x0001f85a01007387 */ /* 0x0009e20000100a00 */
[----:B-1----:R-:W-:-:S03]  /*a6a0*/  IMAD.WIDE R198, R0, 0x4, R234 ;  /* 0x0000000400c67825 */ /* 0x002fc600078e02ea */
[----:B------:R1:W-:Y:S01]  /*a6b0*/  LDGSTS.E [R82+0x9000], desc[UR16][R206.64], !P6 ;  /* 0x09000000ce527fae */ /* 0x0003e2000f1a1010 */
[----:B------:R-:W-:-:S03]  /*a6c0*/  VIADD R0, R86, 0xffffffd5 ;  /* 0xffffffd556007836 */ /* 0x000fc60000000000 */
[----:B------:R3:W-:Y:S01]  /*a6d0*/  LDGSTS.E [R82+0x9200], desc[UR16][R198.64], !P6 ;  /* 0x09200000c6527fae */ /* 0x0007e2000f1a1010 */
[----:B--2---:R-:W-:Y:S01]  /*a6e0*/  IMAD.WIDE R92, R84, 0x4, R236 ;  /* 0x00000004545c7825 */ /* 0x004fe200078e02ec */
[----:B------:R-:W-:-:S03]  /*a6f0*/  ISETP.GE.U32.AND P6, PT, R0, 0x7fffff56, PT ;  /* 0x7fffff560000780c */ /* 0x000fc60003fc6070 */
[----:B----4-:R-:W-:Y:S01]  /*a700*/  IMAD.WIDE R90, R84, 0x4, R234 ;  /* 0x00000004545a7825 */ /* 0x010fe200078e02ea */
[----:B------:R-:W-:Y:S01]  /*a710*/  IADD3 R84, PT, PT, R86, -0x2c, RZ ;  /* 0xffffffd456547810 */ /* 0x000fe20007ffe0ff */
[----:B------:R2:W-:Y:S02]  /*a720*/  LDGSTS.E [R82+0x9400], desc[UR16][R92.64], !P0 ;  /* 0x094000005c527fae */ /* 0x0005e4000c1a1010 */
[----:B------:R-:W-:Y:S02]  /*a730*/  IMAD R0, R2, 0x26, RZ ;  /* 0x0000002602007824 */ /* 0x000fe400078e02ff */
[----:B------:R1:W-:Y:S04]  /*a740*/  STL.64 [R1+0x1f0], R206 ;  /* 0x0001f0ce01007387 */ /* 0x0003e80000100a00 */
[----:B------:R4:W-:Y:S01]  /*a750*/  LDGSTS.E [R82+0x9600], desc[UR16][R90.64], !P0 ;  /* 0x096000005a527fae */ /* 0x0009e2000c1a1010 */
[----:B------:R-:W-:Y:S01]  /*a760*/  ISETP.GE.U32.AND P0, PT, R84, 0x7fffff55, PT ;  /* 0x7fffff555400780c */ /* 0x000fe20003f06070 */
[----:B------:R-:W-:-:S02]  /*a770*/  IMAD R84, R2, 0x27, RZ ;  /* 0x0000002702547824 */ /* 0x000fc400078e02ff */
[----:B------:R3:W-:Y:S01]  /*a780*/  STL.64 [R1+0x1e8], R198 ;  /* 0x0001e8c601007387 */ /* 0x0007e20000100a00 */
[----:B-1----:R-:W-:-:S03]  /*a790*/  IMAD.WIDE R206, R0, 0x4, R236 ;  /* 0x0000000400ce7825 */ /* 0x002fc600078e02ec */
[----:B------:R2:W-:Y:S04]  /*a7a0*/  STL.64 [R1+0x1e0], R92 ;  /* 0x0001e05c01007387 */ /* 0x0005e80000100a00 */
[----:B------:R4:W-:Y:S01]  /*a7b0*/  STL.64 [R1+0x1d8], R90 ;  /* 0x0001d85a01007387 */ /* 0x0009e20000100a00 */
[----:B---3--:R-:W-:-:S03]  /*a7c0*/  IMAD.WIDE R198, R0, 0x4, R234 ;  /* 0x0000000400c67825 */ /* 0x008fc600078e02ea */
[----:B------:R1:W-:Y:S01]  /*a7d0*/  LDGSTS.E [R82+0x9800], desc[UR16][R206.64], !P4 ;  /* 0x09800000ce527fae */ /* 0x0003e2000e1a1010 */
[----:B------:R-:W-:-:S03]  /*a7e0*/  VIADD R0, R86, 0xffffffd3 ;  /* 0xffffffd356007836 */ /* 0x000fc60000000000 */
[----:B------:R3:W-:Y:S01]  /*a7f0*/  LDGSTS.E [R82+0x9a00], desc[UR16][R198.64], !P4 ;  /* 0x09a00000c6527fae */ /* 0x0007e2000e1a1010 */
[----:B--2---:R-:W-:Y:S01]  /*a800*/  IMAD.WIDE R92, R84, 0x4, R236 ;  /* 0x00000004545c7825 */ /* 0x004fe200078e02ec */
[----:B------:R-:W-:-:S03]  /*a810*/  ISETP.GE.U32.AND P4, PT, R0, 0x7fffff54, PT ;  /* 0x7fffff540000780c */ /* 0x000fc60003f86070 */
[----:B----4-:R-:W-:Y:S01]  /*a820*/  IMAD.WIDE R90, R84, 0x4, R234 ;  /* 0x00000004545a7825 */ /* 0x010fe200078e02ea */
        /* <DEDUP_REMOVED lines=8> */
[----:B-1----:R-:W-:-:S03]  /*a8b0*/  IMAD.WIDE R206, R0, 0x4, R236 ;  /* 0x0000000400ce7825 */ /* 0x002fc600078e02ec */
[----:B------:R2:W-:Y:S04]  /*a8c0*/  STL.64 [R1+0x1c0], R92 ;  /* 0x0001c05c01007387 */ /* 0x0005e80000100a00 */
[----:B------:R4:W-:Y:S01]  /*a8d0*/  STL.64 [R1+0x1b8], R90 ;  /* 0x0001b85a01007387 */ /* 0x0009e20000100a00 */
[----:B---3--:R-:W-:Y:S01]  /*a8e0*/  IMAD.WIDE R198, R0, 0x4, R234 ;  /* 0x0000000400c67825 */ /* 0x008fe200078e02ea */
[----:B------:R-:W-:Y:S02]  /*a8f0*/  IADD3 R0, PT, PT, R86, -0x2f, RZ ;  /* 0xffffffd156007810 */ /* 0x000fe40007ffe0ff */
[----:B------:R1:W-:Y:S01]  /*a900*/  LDGSTS.E [R82+0xa000], desc[UR16][R206.64], !P1 ;  /* 0x0a000000ce527fae */ /* 0x0003e2000c9a1010 */
[----:B--2---:R-:W-:-:S03]  /*a910*/  IMAD.WIDE R92, R84, 0x4, R236 ;  /* 0x00000004545c7825 */ /* 0x004fc600078e02ec */
[----:B------:R2:W-:Y:S01]  /*a920*/  LDGSTS.E [R82+0xa200], desc[UR16][R198.64], !P1 ;  /* 0x0a200000c6527fae */ /* 0x0005e2000c9a1010 */
[----:B------:R-:W-:Y:S01]  /*a930*/  ISETP.GE.U32.AND P1, PT, R0, 0x7fffff52, PT ;  /* 0x7fffff520000780c */ /* 0x000fe20003f26070 */
[----:B----4-:R-:W-:Y:S02]  /*a940*/  IMAD.WIDE R90, R84, 0x4, R234 ;  /* 0x00000004545a7825 */ /* 0x010fe400078e02ea */
        /* <DEDUP_REMOVED lines=11> */
[----:B--2---:R-:W-:-:S03]  /*aa00*/  IMAD.WIDE R198, R0, 0x4, R234 ;  /* 0x0000000400c67825 */ /* 0x004fc600078e02ea */
[----:B------:R1:W-:Y:S01]  /*aa10*/  LDGSTS.E [R82+0xa800], desc[UR16][R206.64], !P6 ;  /* 0x0a800000ce527fae */ /* 0x0003e2000f1a1010 */
[----:B------:R-:W-:-:S03]  /*aa20*/  VIADD R0, R86, 0xffffffcf ;  /* 0xffffffcf56007836 */ /* 0x000fc60000000000 */
[----:B------:R2:W-:Y:S01]  /*aa30*/  LDGSTS.E [R82+0xaa00], desc[UR16][R198.64], !P6 ;  /* 0x0aa00000c6527fae */ /* 0x0005e2000f1a1010 */
[----:B---3--:R-:W-:Y:S01]  /*aa40*/  IMAD.WIDE R92, R84, 0x4, R236 ;  /* 0x00000004545c7825 */ /* 0x008fe200078e02ec */
        /* <DEDUP_REMOVED lines=31> */
[----:B--2---:R-:W-:Y:S01]  /*ac40*/  IMAD.WIDE R198, R0, 0x4, R234 ;  /* 0x0000000400c67825 */ /* 0x004fe200078e02ea */
[----:B------:R-:W-:Y:S02]  /*ac50*/  IADD3 R0, PT, PT, R86, -0x35, RZ ;  /* 0xffffffcb56007810 */ /* 0x000fe40007ffe0ff */
[----:B------:R1:W-:Y:S01]  /*ac60*/  LDGSTS.E [R82+0xb800], desc[UR16][R206.64], !P1 ;  /* 0x0b800000ce527fae */ /* 0x0003e2000c9a1010 */
[----:B---3--:R-:W-:-:S03]  /*ac70*/  IMAD.WIDE R92, R84, 0x4, R236 ;  /* 0x00000004545c7825 */ /* 0x008fc600078e02ec */
        /* <DEDUP_REMOVED lines=123> */
[----:B------:R-:W-:Y:S01]  /*b430*/  LDGSTS.E [R82+0xf000], desc[UR16][R206.64], !P6 ;  /* 0x0f000000ce527fae */ /* 0x000fe2000f1a1010 */
[----:B------:R-:W-:-:S03]  /*b440*/  VIADD R0, R86, 0xffffffbd ;  /* 0xffffffbd56007836 */ /* 0x000fc60000000000 */
[----:B------:R-:W-:Y:S01]  /*b450*/  LDGSTS.E [R82+0xf200], desc[UR16][R198.64], !P6 ;  /* 0x0f200000c6527fae */ /* 0x000fe2000f1a1010 */
[----:B---3--:R-:W-:Y:S01]  /*b460*/  IMAD.WIDE R92, R84, 0x4, R236 ;  /* 0x00000004545c7825 */ /* 0x008fe200078e02ec */
[----:B------:R-:W-:-:S03]  /*b470*/  ISETP.GE.U32.AND P6, PT, R0, 0x7fffff3e, PT ;  /* 0x7fffff3e0000780c */ /* 0x000fc60003fc6070 */
[----:B----4-:R-:W-:Y:S01]  /*b480*/  IMAD.WIDE R90, R84, 0x4, R234 ;  /* 0x00000004545a7825 */ /* 0x010fe200078e02ea */
[----:B------:R-:W-:Y:S01]  /*b490*/  STL.64 [R1+0x70], R206 ;  /* 0x000070ce01007387 */ /* 0x000fe20000100a00 */
[----:B------:R-:W-:Y:S02]  /*b4a0*/  IADD3 R84, PT, PT, R86, -0x44, RZ ;  /* 0xffffffbc56547810 */ /* 0x000fe40007ffe0ff */
[----:B------:R-:W-:Y:S01]  /*b4b0*/  IMAD R0, R2, 0x3e, RZ ;  /* 0x0000003e02007824 */ /* 0x000fe200078e02ff */
[----:B------:R-:W-:Y:S04]  /*b4c0*/  STL.64 [R1+0x68], R198 ;  /* 0x000068c601007387 */ /* 0x000fe80000100a00 */
[----:B------:R1:W-:Y:S04]  /*b4d0*/  STL.64 [R1+0x60], R92 ;  /* 0x0000605c01007387 */ /* 0x0003e80000100a00 */
[----:B------:R1:W-:Y:S04]  /*b4e0*/  LDGSTS.E [R82+0xf400], desc[UR16][R92.64], !P0 ;  /* 0x0f4000005c527fae */ /* 0x0003e8000c1a1010 */
[----:B------:R2:W-:Y:S04]  /*b4f0*/  STL.64 [R1+0x58], R90 ;  /* 0x0000585a01007387 */ /* 0x0005e80000100a00 */
[----:B------:R2:W-:Y:S01]  /*b500*/  LDGSTS.E [R82+0xf600], desc[UR16][R90.64], !P0 ;  /* 0x0f6000005a527fae */ /* 0x0005e2000c1a1010 */
[----:B------:R-:W-:Y:S01]  /*b510*/  ISETP.GE.U32.AND P0, PT, R84, 0x7fffff3d, PT ;  /* 0x7fffff3d5400780c */ /* 0x000fe20003f06070 */
[----:B------:R-:W-:-:S02]  /*b520*/  IMAD.SHL.U32 R84, R2, 0x40, RZ ;  /* 0x0000004002547824 */ /* 0x000fc400078e00ff */
[----:B-1----:R-:W-:-:S05]  /*b530*/  IMAD.WIDE R92, R0, 0x4, R236 ;  /* 0x00000004005c7825 */ /* 0x002fca00078e02ec */
[----:B------:R1:W-:Y:S01]  /*b540*/  STL.64 [R1+0x50], R92 ;  /* 0x0000505c01007387 */ /* 0x0003e20000100a00 */
[----:B--2---:R-:W-:-:S03]  /*b550*/  IMAD.WIDE R90, R0, 0x4, R234 ;  /* 0x00000004005a7825 */ /* 0x004fc600078e02ea */
[----:B------:R1:W-:Y:S01]  /*b560*/  LDGSTS.E [R82+0xf800], desc[UR16][R92.64], !P4 ;  /* 0x0f8000005c527fae */ /* 0x0003e2000e1a1010 */
[----:B------:R-:W-:-:S03]  /*b570*/  IMAD R0, R2, 0x3f, RZ ;  /* 0x0000003f02007824 */ /* 0x000fc600078e02ff */
[----:B------:R2:W-:Y:S01]  /*b580*/  STL.64 [R1+0x48], R90 ;  /* 0x0000485a01007387 */ /* 0x0005e20000100a00 */
[----:B------:R-:W-:-:S03]  /*b590*/  IMAD.WIDE R206, R0, 0x4, R236 ;  /* 0x0000000400ce7825 */ /* 0x000fc600078e02ec */
[----:B------:R2:W-:Y:S01]  /*b5a0*/  LDGSTS.E [R82+0xfa00], desc[UR16][R90.64], !P4 ;  /* 0x0fa000005a527fae */ /* 0x0005e2000e1a1010 */
[----:B------:R-:W-:Y:S01]  /*b5b0*/  ISETP.GE.U32.AND P4, PT, R85, 0x7fffff3c, PT ;  /* 0x7fffff3c5500780c */ /* 0x000fe20003f86070 */
[----:B------:R-:W-:Y:S01]  /*b5c0*/  IMAD.WIDE R198, R0, 0x4, R234 ;  /* 0x0000000400c67825 */ /* 0x000fe200078e02ea */
[----:B------:R-:W-:Y:S01]  /*b5d0*/  IADD3 R0, PT, PT, R86, -0x46, RZ ;  /* 0xffffffba56007810 */ /* 0x000fe20007ffe0ff */
[----:B------:R3:W-:Y:S02]  /*b5e0*/  LDGSTS.E [R82+0xfc00], desc[UR16][R206.64], !P3 ;  /* 0x0fc00000ce527fae */ /* 0x0007e4000d9a1010 */
[----:B-1----:R-:W-:Y:S02]  /*b5f0*/  IMAD.WIDE R92, R84, 0x4, R236 ;  /* 0x00000004545c7825 */ /* 0x002fe400078e02ec */
[----:B------:R1:W-:Y:S01]  /*b600*/  LDGSTS.E [R82+0xfe00], desc[UR16][R198.64], !P3 ;  /* 0x0fe00000c6527fae */ /* 0x0003e2000d9a1010 */
[----:B------:R-:W-:Y:S01]  /*b610*/  ISETP.GE.U32.AND P3, PT, R0, 0x7fffff3b, PT ;  /* 0x7fffff3b0000780c */ /* 0x000fe20003f66070 */
[----:B------:R-:W-:-:S02]  /*b620*/  IMAD R0, R2, 0x41, RZ ;  /* 0x0000004102007824 */ /* 0x000fc400078e02ff */
[----:B--2---:R-:W-:Y:S01]  /*b630*/  IMAD.WIDE R90, R84, 0x4, R234 ;  /* 0x00000004545a7825 */ /* 0x004fe200078e02ea */
[----:B------:R2:W-:Y:S03]  /*b640*/  LDGSTS.E [R82+0x10000], desc[UR16][R92.64], !P1 ;  /* 0x100000005c527fae */ /* 0x0005e6000c9a1010 */
[C---:B------:R-:W-:Y:S01]  /*b650*/  VIADD R84, R86.reuse, 0xffffffb9 ;  /* 0xffffffb956547836 */ /* 0x040fe20000000000 */
[----:B------:R4:W-:Y:S01]  /*b660*/  LDGSTS.E [R82+0x10200], desc[UR16][R90.64], !P1 ;  /* 0x102000005a527fae */ /* 0x0009e2000c9a1010 */
[----:B------:R-:W-:-:S03]  /*b670*/  VIADD R85, R86, 0xffffff82 ;  /* 0xffffff8256557836 */ /* 0x000fc60000000000 */
[----:B------:R-:W-:Y:S01]  /*b680*/  ISETP.GE.U32.AND P1, PT, R84, 0x7fffff3a, PT ;  /* 0x7fffff3a5400780c */ /* 0x000fe20003f26070 */
[----:B------:R-:W-:Y:S01]  /*b690*/  IMAD R84, R2, 0x42, RZ ;  /* 0x0000004202547824 */ /* 0x000fe200078e02ff */
[----:B------:R3:W-:Y:S04]  /*b6a0*/  STL.64 [R1+0x40], R206 ;  /* 0x000040ce01007387 */ /* 0x0007e80000100a00 */
[----:B------:R1:W-:Y:S04]  /*b6b0*/  STL.64 [R1+0x38], R198 ;  /* 0x000038c601007387 */ /* 0x0003e80000100a00 */
[----:B------:R2:W-:Y:S01]  /*b6c0*/  STL.64 [R1+0x30], R92 ;  /* 0x0000305c01007387 */ /* 0x0005e20000100a00 */
[----:B---3--:R-:W-:-:S03]  /*b6d0*/  IMAD.WIDE R206, R0, 0x4, R236 ;  /* 0x0000000400ce7825 */ /* 0x008fc600078e02ec */
        /* <DEDUP_REMOVED lines=11> */
[----:B------:R4:W-:Y:S01]  /*b790*/  LDGSTS.E [R82+0x10a00], desc[UR16][R90.64], !P6 ;  /* 0x10a000005a527fae */ /* 0x0009e2000f1a1010 */
[----:B------:R-:W-:Y:S01]  /*b7a0*/  ISETP.GE.U32.AND P6, PT, R84, 0x7fffff38, PT ;  /* 0x7fffff385400780c */ /* 0x000fe20003fc6070 */
[----:B------:R-:W-:Y:S02]  /*b7b0*/  IMAD R84, R2, 0x44, RZ ;  /* 0x0000004402547824 */ /* 0x000fe400078e02ff */
[----:B------:R1:W-:Y:S04]  /*b7c0*/  STL.64 [R1+0x20], R206 ;  /* 0x000020ce01007387 */ /* 0x0003e80000100a00 */
[----:B------:R3:W-:Y:S04]  /*b7d0*/  STL.64 [R1+0x18], R198 ;  /* 0x000018c601007387 */ /* 0x0007e80000100a00 */
[----:B------:R2:W-:Y:S01]  /*b7e0*/  STL.64 [R1+0x430], R92 ;  /* 0x0004305c01007387 */ /* 0x0005e20000100a00 */
[----:B-1----:R-:W-:-:S03]  /*b7f0*/  IMAD.WIDE R206, R0, 0x4, R236 ;  /* 0x0000000400ce7825 */ /* 0x002fc600078e02ec */
        /* <DEDUP_REMOVED lines=10> */
[----:B------:R4:W-:Y:S01]  /*b8a0*/  LDGSTS.E [R82+0x11200], desc[UR16][R90.64], !P4 ;  /* 0x112000005a527fae */ /* 0x0009e2000e1a1010 */
[----:B------:R-:W-:-:S03]  /*b8b0*/  IMAD R0, R2, 0x45, RZ ;  /* 0x0000004502007824 */ /* 0x000fc600078e02ff */
[----:B------:R-:W-:Y:S01]  /*b8c0*/  ISETP.GE.U32.AND P4, PT, R84, 0x7fffff36, PT ;  /* 0x7fffff365400780c */ /* 0x000fe20003f86070 */
[----:B------:R-:W-:Y:S01]  /*b8d0*/  IMAD R84, R2, 0x46, RZ ;  /* 0x0000004602547824 */ /* 0x000fe200078e02ff */
[----:B------:R1:W-:Y:S04]  /*b8e0*/  STL.64 [R1+0x450], R206 ;  /* 0x000450ce01007387 */ /* 0x0003e80000100a00 */
[----:B------:R3:W-:Y:S04]  /*b8f0*/  STL.64 [R1+0x458], R198 ;  /* 0x000458c601007387 */ /* 0x0007e80000100a00 */
[----:B------:R2:W-:Y:S01]  /*b900*/  STL.64 [R1+0x460], R92 ;  /* 0x0004605c01007387 */ /* 0x0005e20000100a00 */
[----:B-1----:R-:W-:-:S03]  /*b910*/  IMAD.WIDE R206, R0, 0x4, R236 ;  /* 0x0000000400ce7825 */ /* 0x002fc600078e02ec */
[----:B------:R4:W-:Y:S01]  /*b920*/  STL.64 [R1+0x468], R90 ;  /* 0x0004685a01007387 */ /* 0x0009e20000100a00 */
[----:B---3--:R-:W-:Y:S01]  /*b930*/  IMAD.WIDE R198, R0, 0x4, R234 ;  /* 0x0000000400c67825 */ /* 0x008fe200078e02ea */
[----:B------:R-:W-:Y:S02]  /*b940*/  IADD3 R0, PT, PT, R86, -0x4c, RZ ;  /* 0xffffffb456007810 */ /* 0x000fe40007ffe0ff */
[----:B------:R1:W-:Y:S01]  /*b950*/  LDGSTS.E [R82+0x11400], desc[UR16][R206.64], !P3 ;  /* 0x11400000ce527fae */ /* 0x0003e2000d9a1010 */
[----:B--2---:R-:W-:-:S03]  /*b960*/  IMAD.WIDE R92, R84, 0x4, R236 ;  /* 0x00000004545c7825 */ /* 0x004fc600078e02ec */
[----:B------:R2:W-:Y:S01]  /*b970*/  LDGSTS.E [R82+0x11600], desc[UR16][R198.64], !P3 ;  /* 0x11600000c6527fae */ /* 0x0005e2000d9a1010 */
[----:B------:R-:W-:Y:S01]  /*b980*/  ISETP.GE.U32.AND P3, PT, R0, 0x7fffff35, PT ;  /* 0x7fffff350000780c */ /* 0x000fe20003f66070 */
[----:B------:R-:W-:Y:S02]  /*b990*/  IMAD R0, R2, 0x47, RZ ;  /* 0x0000004702007824 */ /* 0x000fe400078e02ff */
[----:B----4-:R-:W-:Y:S01]  /*b9a0*/  IMAD.WIDE R90, R84, 0x4, R234 ;  /* 0x00000004545a7825 */ /* 0x010fe200078e02ea */
[----:B------:R3:W-:Y:S03]  /*b9b0*/  LDGSTS.E [R82+0x11800], desc[UR16][R92.64], !P1 ;  /* 0x118000005c527fae */ /* 0x0007e6000c9a1010 */
[----:B------:R-:W-:Y:S01]  /*b9c0*/  VIADD R84, R86, 0xffffffb3 ;  /* 0xffffffb356547836 */ /* 0x000fe20000000000 */
[----:B------:R4:W-:Y:S04]  /*b9d0*/  LDGSTS.E [R82+0x11a00], desc[UR16][R90.64], !P1 ;  /* 0x11a000005a527fae */ /* 0x0009e8000c9a1010 */
[----:B------:R-:W-:Y:S01]  /*b9e0*/  ISETP.GE.U32.AND P1, PT, R84, 0x7fffff34, PT ;  /* 0x7fffff345400780c */ /* 0x000fe20003f26070 */
[----:B------:R-:W-:Y:S01]  /*b9f0*/  IMAD R84, R2, 0x48, RZ ;  /* 0x0000004802547824 */ /* 0x000fe200078e02ff */
[----:B------:R1:W-:Y:S04]  /*ba00*/  STL.64 [R1+0x470], R206 ;  /* 0x000470ce01007387 */ /* 0x0003e80000100a00 */
[----:B------:R2:W-:Y:S04]  /*ba10*/  STL.64 [R1+0x478], R198 ;  /* 0x000478c601007387 */ /* 0x0005e80000100a00 */
[----:B------:R3:W-:Y:S01]  /*ba20*/  STL.64 [R1+0x490], R92 ;  /* 0x0004905c01007387 */ /* 0x0007e20000100a00 */
[----:B-1----:R-:W-:-:S03]  /*ba30*/  IMAD.WIDE R206, R0, 0x4, R236 ;  /* 0x0000000400ce7825 */ /* 0x002fc600078e02ec */
        /* <DEDUP_REMOVED lines=37> */
[----:B--2---:R-:W-:Y:S01]  /*bc90*/  IMAD.WIDE R198, R0, 0x4, R234 ;  /* 0x0000000400c67825 */ /* 0x004fe200078e02ea */
[----:B------:R-:W-:Y:S02]  /*bca0*/  IADD3 R0, PT, PT, R86, -0x52, RZ ;  /* 0xffffffae56007810 */ /* 0x000fe40007ffe0ff */
[----:B------:R1:W-:Y:S01]  /*bcb0*/  LDGSTS.E [R82+0x12c00], desc[UR16][R206.64], !P3 ;  /* 0x12c00000ce527fae */ /* 0x0003e2000d9a1010 */
[----:B---3--:R-:W-:-:S03]  /*bcc0*/  IMAD.WIDE R92, R84, 0x4, R236 ;  /* 0x00000004545c7825 */ /* 0x008fc600078e02ec */
        /* <DEDUP_REMOVED lines=386> */
[----:B------:R1:W-:Y:S01]  /*d4f0*/  STL.64 [R1+0x7b0], R206 ;  /* 0x0007b0ce01007387 */ /* 0x0003e20000100a00 */
[----:B------:R-:W-:-:S03]  /*d500*/  IMAD R84, R2, 0x78, RZ ;  /* 0x0000007802547824 */ /* 0x000fc600078e02ff */
[----:B------:R2:W-:Y:S04]  /*d510*/  STL.64 [R1+0x7b8], R198 ;  /* 0x0007b8c601007387 */ /* 0x0005e80000100a00 */
[----:B------:R3:W-:Y:S01]  /*d520*/  STL.64 [R1+0x7c0], R92 ;  /* 0x0007c05c01007387 */ /* 0x0007e20000100a00 */
[----:B-1----:R-:W-:-:S03]  /*d530*/  IMAD.WIDE R206, R0, 0x4, R236 ;  /* 0x0000000400ce7825 */ /* 0x002fc600078e02ec */
[----:B------:R4:W-:Y:S01]  /*d540*/  STL.64 [R1+0x7c8], R90 ;  /* 0x0007c85a01007387 */ /* 0x0009e20000100a00 */
[----:B--2---:R-:W-:-:S03]  /*d550*/  IMAD.WIDE R198, R0, 0x4, R234 ;  /* 0x0000000400c67825 */ /* 0x004fc600078e02ea */
[----:B------:R1:W-:Y:S01]  /*d560*/  LDGSTS.E [R82+0x1dc00], desc[UR16][R206.64], !P5 ;  /* 0x1dc00000ce527fae */ /* 0x0003e2000e9a1010 */
[----:B---3--:R-:W-:-:S03]  /*d570*/  IMAD.WIDE R92, R84, 0x4, R236 ;  /* 0x00000004545c7825 */ /* 0x008fc600078e02ec */
[----:B------:R2:W-:Y:S01]  /*d580*/  LDGSTS.E [R82+0x1de00], desc[UR16][R198.64], !P5 ;  /* 0x1de00000c6527fae */ /* 0x0005e2000e9a1010 */
[----:B------:R-:W-:Y:S01]  /*d590*/  ISETP.GE.U32.AND P5, PT, R85, 0x7fffff03, PT ;  /* 0x7fffff035500780c */ /* 0x000fe20003fa6070 */
[----:B------:R-:W-:Y:S01]  /*d5a0*/  VIADD R0, R86, 0xffffff81 ;  /* 0xffffff8156007836 */ /* 0x000fe20000000000 */
[----:B----4-:R-:W-:Y:S01]  /*d5b0*/  MOV R91, R89 ;  /* 0x00000059005b7202 */ /* 0x010fe20000000f00 */
[----:B------:R-:W-:Y:S01]  /*d5c0*/  IMAD.MOV.U32 R90, RZ, RZ, R88 ;  /* 0x000000ffff5a7224 */ /* 0x000fe200078e0058 */
[----:B------:R3:W-:Y:S01]  /*d5d0*/  LDGSTS.E [R82+0x1e000], desc[UR16][R92.64], !P6 ;  /* 0x1e0000005c527fae */ /* 0x0007e2000f1a1010 */
[----:B------:R-:W-:-:S03]  /*d5e0*/  IMAD.WIDE R88, R84, 0x4, R234 ;  /* 0x0000000454587825 */ /* 0x000fc600078e02ea */
[----:B------:R1:W-:Y:S01]  /*d5f0*/  STL.64 [R1+0x7d0], R206 ;  /* 0x0007d0ce01007387 */ /* 0x0003e20000100a00 */
[C---:B------:R-:W-:Y:S02]  /*d600*/  IMAD R84, R2.reuse, 0x7a, RZ ;  /* 0x0000007a02547824 */ /* 0x040fe400078e02ff */
[----:B------:R-:W-:Y:S01]  /*d610*/  IMAD R85, R2, 0x7b, RZ ;  /* 0x0000007b02557824 */ /* 0x000fe200078e02ff */
[----:B------:R4:W-:Y:S01]  /*d620*/  LDGSTS.E [R82+0x1e200], desc[UR16][R88.64], !P6 ;  /* 0x1e20000058527fae */ /* 0x0009e2000f1a1010 */
[----:B------:R-:W-:Y:S01]  /*d630*/  ISETP.GE.U32.AND P6, PT, R0, 0x7fffff02, PT ;  /* 0x7fffff020000780c */ /* 0x000fe20003fc6070 */
[----:B------:R-:W-:Y:S02]  /*d640*/  IMAD R0, R2, 0x79, RZ ;  /* 0x0000007902007824 */ /* 0x000fe400078e02ff */
[----:B------:R2:W-:Y:S01]  /*d650*/  STL.64 [R1+0x7d8], R198 ;  /* 0x0007d8c601007387 */ /* 0x0005e20000100a00 */
[----:B------:R-:W-:-:S03]  /*d660*/  IMAD.WIDE R222, R84, 0x4, R236 ;  /* 0x0000000454de7825 */ /* 0x000fc600078e02ec */
[----:B------:R3:W-:Y:S01]  /*d670*/  STL.64 [R1+0x7e0], R92 ;  /* 0x0007e05c01007387 */ /* 0x0007e20000100a00 */
[----:B-1----:R-:W-:-:S03]  /*d680*/  IMAD.WIDE R206, R84, 0x4, R234 ;  /* 0x0000000454ce7825 */ /* 0x002fc600078e02ea */
[----:B------:R4:W-:Y:S01]  /*d690*/  STL.64 [R1+0x7e8], R88 ;  /* 0x0007e85801007387 */ /* 0x0009e20000100a00 */
[----:B--2---:R-:W-:-:S04]  /*d6a0*/  IMAD.WIDE R198, R0, 0x4, R236 ;  /* 0x0000000400c67825 */ /* 0x004fc800078e02ec */
[----:B---3--:R-:W-:Y:S01]  /*d6b0*/  IMAD.WIDE R92, R0, 0x4, R234 ;  /* 0x00000004005c7825 */ /* 0x008fe200078e02ea */
[----:B------:R1:W-:Y:S01]  /*d6c0*/  LDGSTS.E [R82+0x1e400], desc[UR16][R198.64], !P0 ;  /* 0x1e400000c6527fae */ /* 0x0003e2000c1a1010 */
[----:B----4-:R-:W-:-:S03]  /*d6d0*/  IADD3 R89, PT, PT, R86, 0x7f, RZ ;  /* 0x0000007f56597810 */ /* 0x010fc60007ffe0ff */
[----:B------:R2:W-:Y:S01]  /*d6e0*/  LDGSTS.E [R82+0x1e600], desc[UR16][R92.64], !P0 ;  /* 0x1e6000005c527fae */ /* 0x0005e2000c1a1010 */
[----:B------:R-:W3:Y:S01]  /*d6f0*/  LDC R88, c[0x0][0x3a0] ;  /* 0x0000e800ff587b82 */ /* 0x000ee20000000800 */
[----:B------:R-:W-:Y:S02]  /*d700*/  ISETP.GT.AND P0, PT, R89, 0x7f, PT ;  /* 0x0000007f5900780c */ /* 0x000fe40003f04270 */
[----:B------:R1:W-:Y:S02]  /*d710*/  STL.64 [R1+0x7f0], R198 ;  /* 0x0007f0c601007387 */ /* 0x0003e40000100a00 */
[----:B------:R-:W-:Y:S02]  /*d720*/  SEL R0, RZ, 0x4, !P0 ;  /* 0x00000004ff007807 */ /* 0x000fe40004000000 */
[----:B------:R4:W-:Y:S04]  /*d730*/  LDGSTS.E [R82+0x1e800], desc[UR16][R222.64], !P4 ;  /* 0x1e800000de527fae */ /* 0x0009e8000e1a1010 */
[----:B------:R2:W-:Y:S01]  /*d740*/  STL.64 [R1+0x7f8], R92 ;  /* 0x0007f85c01007387 */ /* 0x0005e20000100a00 */
[----:B-1----:R-:W-:-:S03]  /*d750*/  IMAD.WIDE R198, R85, 0x4, R236 ;  /* 0x0000000455c67825 */ /* 0x002fc600078e02ec */
[----:B------:R-:W-:Y:S01]  /*d760*/  LDGSTS.E [R82+0x1ea00], desc[UR16][R206.64], !P4 ;  /* 0x1ea00000ce527fae */ /* 0x000fe2000e1a1010 */
[----:B------:R-:W-:Y:S01]  /*d770*/  ISETP.GE.AND P4, PT, R83, R86, PT ;  /* 0x000000565300720c */ /* 0x000fe20003f86270 */
[----:B------:R-:W-:Y:S02]  /*d780*/  VIADD R86, R86, 0xffffff80 ;  /* 0xffffff8056567836 */ /* 0x000fe40000000000 */
[----:B------:R1:W-:Y:S01]  /*d790*/  LDGSTS.E [R82+0x1ec00], desc[UR16][R198.64], !P3 ;  /* 0x1ec00000c6527fae */ /* 0x0003e2000d9a1010 */
[----:B------:R-:W-:Y:S01]  /*d7a0*/  SEL R84, R0, RZ, !P4 ;  /* 0x000000ff00547207 */ /* 0x000fe20006000000 */
[----:B--2---:R-:W-:Y:S02]  /*d7b0*/  IMAD.WIDE R92, R85, 0x4, R234 ;  /* 0x00000004555c7825 */ /* 0x004fe400078e02ea */
[----:B------:R4:W-:Y:S01]  /*d7c0*/  STL.64 [R1+0x800], R222 ;  /* 0x000800de01007387 */ /* 0x0009e20000100a00 */
[----:B------:R-:W-:Y:S01]  /*d7d0*/  ISETP.GT.AND P4, PT, R89, 0xff, PT ;  /* 0x000000ff5900780c */ /* 0x000fe20003f84270 */
[----:B------:R-:W-:-:S02]  /*d7e0*/  IMAD R85, R2, 0x7c, RZ ;  /* 0x0000007c02557824 */ /* 0x000fc400078e02ff */
[----:B------:R2:W-:Y:S01]  /*d7f0*/  LDGSTS.E [R82+0x1ee00], desc[UR16][R92.64], !P3 ;  /* 0x1ee000005c527fae */ /* 0x0005e2000d9a1010 */
[----:B------:R-:W-:-:S03]  /*d800*/  ISETP.GE.AND P3, PT, R83, R86, PT ;  /* 0x000000565300720c */ /* 0x000fc60003f66270 */
[----:B------:R-:W-:Y:S01]  /*d810*/  STL.64 [R1+0x808], R206 ;  /* 0x000808ce01007387 */ /* 0x000fe20000100a00 */
[----:B------:R-:W-:Y:S02]  /*d820*/  SEL R0, RZ, 0x4, P3 ;  /* 0x00000004ff007807 */ /* 0x000fe40001800000 */
[----:B------:R-:W-:Y:S01]  /*d830*/  ISETP.GE.U32.AND P3, PT, R86, 0x7fffff01, PT ;  /* 0x7fffff015600780c */ /* 0x000fe20003f66070 */
[----:B------:R1:W-:Y:S01]  /*d840*/  STL.64 [R1+0x810], R198 ;  /* 0x000810c601007387 */ /* 0x0003e20000100a00 */
[----:B------:R-:W-:Y:S01]  /*d850*/  SEL R0, R0, RZ, P4 ;  /* 0x000000ff00007207 */ /* 0x000fe20002000000 */
[----:B------:R-:W3:Y:S01]  /*d860*/  LDC R86, c[0x0][0x3a0] ;  /* 0x0000e800ff567b82 */ /* 0x000ee20000000800 */
[----:B------:R-:W-:Y:S01]  /*d870*/  ISETP.NE.U32.AND P4, PT, R84, RZ, PT ;  /* 0x000000ff5400720c */ /* 0x000fe20003f85070 */
[----:B------:R2:W-:Y:S01]  /*d880*/  STL.64 [R1+0x818], R92 ;  /* 0x0008185c01007387 */ /* 0x0005e20000100a00 */
[----:B------:R-:W-:-:S04]  /*d890*/  IMAD R84, R2, 0x7d, RZ ;  /* 0x0000007d02547824 */ /* 0x000fc800078e02ff */
[----:B----4-:R-:W-:-:S04]  /*d8a0*/  IMAD.WIDE R222, R84, 0x4, R236 ;  /* 0x0000000454de7825 */ /* 0x010fc800078e02ec */
[----:B-1----:R-:W-:-:S04]  /*d8b0*/  IMAD.WIDE R198, R85, 0x4, R236 ;  /* 0x0000000455c67825 */ /* 0x002fc800078e02ec */
[--C-:B--2---:R-:W-:Y:S01]  /*d8c0*/  IMAD.WIDE R92, R85, 0x4, R234.reuse ;  /* 0x00000004555c7825 */ /* 0x104fe200078e02ea */
[----:B------:R1:W-:Y:S01]  /*d8d0*/  LDGSTS.E [R82+0x1f000], desc[UR16][R198.64], !P1 ;  /* 0x1f000000c6527fae */ /* 0x0003e2000c9a1010 */
[----:B------:R-:W2:Y:S02]  /*d8e0*/  LDC R85, c[0x0][0x3a0] ;  /* 0x0000e800ff557b82 */ /* 0x000ea40000000800 */
[----:B------:R-:W-:Y:S01]  /*d8f0*/  IMAD.WIDE R206, R84, 0x4, R234 ;  /* 0x0000000454ce7825 */ /* 0x000fe200078e02ea */
[----:B------:R4:W-:Y:S01]  /*d900*/  LDGSTS.E [R82+0x1f200], desc[UR16][R92.64], !P1 ;  /* 0x1f2000005c527fae */ /* 0x0009e2000c9a1010 */
[----:B------:R-:W-:Y:S02]  /*d910*/  ISETP.NE.U32.AND P1, PT, R0, RZ, PT ;  /* 0x000000ff0000720c */ /* 0x000fe40003f25070 */
[----:B------:R-:W-:Y:S01]  /*d920*/  IMAD R0, R2, 0x7e, RZ ;  /* 0x0000007e02007824 */ /* 0x000fe200078e02ff */
[----:B------:R1:W-:Y:S01]  /*d930*/  STL.64 [R1+0x820], R198 ;  /* 0x000820c601007387 */ /* 0x0003e20000100a00 */
[----:B------:R-:W-:-:S03]  /*d940*/  VIADD R84, R87, 0xffffff7f ;  /* 0xffffff7f57547836 */ /* 0x000fc60000000000 */
[----:B------:R4:W-:Y:S04]  /*d950*/  STL.64 [R1+0x828], R92 ;  /* 0x0008285c01007387 */ /* 0x0009e80000100a00 */
[----:B------:R3:W-:Y:S04]  /*d960*/  STL.64 [R1+0x830], R222 ;  /* 0x000830de01007387 */ /* 0x0007e80000100a00 */
[----:B------:R3:W-:Y:S01]  /*d970*/  LDGSTS.E [R82+0x1f400], desc[UR16][R222.64], !P5 ;  /* 0x1f400000de527fae */ /* 0x0007e2000e9a1010 */
[----:B-1----:R-:W-:-:S03]  /*d980*/  IMAD.WIDE R198, R0, 0x4, R234 ;  /* 0x0000000400c67825 */ /* 0x002fc600078e02ea */
[----:B------:R-:W-:Y:S01]  /*d990*/  STL.64 [R1+0x838], R206 ;  /* 0x000838ce01007387 */ /* 0x000fe20000100a00 */
[----:B----4-:R-:W-:-:S03]  /*d9a0*/  IMAD.WIDE R92, R0, 0x4, R236 ;  /* 0x00000004005c7825 */ /* 0x010fc600078e02ec */
[----:B------:R-:W-:Y:S01]  /*d9b0*/  LDGSTS.E [R82+0x1f600], desc[UR16][R206.64], !P5 ;  /* 0x1f600000ce527fae */ /* 0x000fe2000e9a1010 */
[----:B------:R-:W-:Y:S01]  /*d9c0*/  IMAD R0, R2, 0x7f, RZ ;  /* 0x0000007f02007824 */ /* 0x000fe200078e02ff */
[----:B------:R-:W-:Y:S02]  /*d9d0*/  ISETP.GE.U32.AND P5, PT, R84, 0x7fffff00, PT ;  /* 0x7fffff005400780c */ /* 0x000fe40003fa6070 */
[----:B------:R1:W-:Y:S01]  /*d9e0*/  STL.64 [R1+0x840], R92 ;  /* 0x0008405c01007387 */ /* 0x0003e20000100a00 */
[----:B---3--:R-:W-:Y:S01]  /*d9f0*/  IMAD.MOV.U32 R222, RZ, RZ, R90 ;  /* 0x000000ffffde7224 */ /* 0x008fe200078e005a */
[----:B------:R-:W-:Y:S01]  /*da00*/  IADD3 R84, PT, PT, R88, -0x82, RZ ;  /* 0xffffff7e58547810 */ /* 0x000fe20007ffe0ff */
[----:B------:R-:W-:Y:S01]  /*da10*/  IMAD.MOV.U32 R223, RZ, RZ, R91 ;  /* 0x000000ffffdf7224 */ /* 0x000fe200078e005b */
[----:B------:R1:W-:Y:S01]  /*da20*/  LDGSTS.E [R82+0x1f800], desc[UR16][R92.64], !P6 ;  /* 0x1f8000005c527fae */ /* 0x0003e2000f1a1010 */
[----:B------:R-:W-:-:S03]  /*da30*/  IMAD.WIDE R90, R0, 0x4, R236 ;  /* 0x00000004005a7825 */ /* 0x000fc600078e02ec */
[----:B------:R-:W-:Y:S01]  /*da40*/  STL.64 [R1+0x848], R198 ;  /* 0x000848c601007387 */ /* 0x000fe20000100a00 */
[----:B------:R-:W-:-:S03]  /*da50*/  IMAD.WIDE R88, R0, 0x4, R234 ;  /* 0x0000000400587825 */ /* 0x000fc600078e02ea */
[----:B------:R3:W-:Y:S01]  /*da60*/  STL.64 [R1+0x1168], R2 ;  /* 0x0011680201007387 */ /* 0x0007e20000100a00 */
[----:B------:R-:W-:Y:S01]  /*da70*/  VIADD R0, R86, 0xffffff7d ;  /* 0xffffff7d56007836 */ /* 0x000fe20000000000 */
[----:B-1----:R-:W1:Y:S02]  /*da80*/  S2R R93, SR_TID.X ;  /* 0x00000000005d7919 */ /* 0x002e640000002100 */
[----:B------:R4:W-:Y:S04]  /*da90*/  STL.64 [R1+0x850], R90 ;  /* 0x0008505a01007387 */ /* 0x0009e80000100a00 */
[----:B------:R1:W-:Y:S04]  /*daa0*/  STL.64 [R1+0x858], R88 ;  /* 0x0008585801007387 */ /* 0x0003e80000100a00 */
[----:B------:R-:W2:Y:S04]  /*dab0*/  LDL.64 R206, [R1+0x8] ;  /* 0x0000080001ce7983 */ /* 0x000ea80000100a00 */
[----:B------:R-:W-:Y:S01]  /*dac0*/  LDGSTS.E [R82+0x1fa00], desc[UR16][R198.64], !P6 ;  /* 0x1fa00000c6527fae */ /* 0x000fe2000f1a1010 */
[----:B------:R-:W-:-:S03]  /*dad0*/  ISETP.GE.U32.AND P6, PT, R84, 0x7ffffeff, PT ;  /* 0x7ffffeff5400780c */ /* 0x000fc60003fc6070 */
[----:B------:R4:W-:Y:S04]  /*dae0*/  LDGSTS.E [R82+0x1fc00], desc[UR16][R90.64], !P3 ;  /* 0x1fc000005a527fae */ /* 0x0009e8000d9a1010 */
[----:B------:R2:W-:Y:S01]  /*daf0*/  LDGSTS.E [R82+0x1fe00], desc[UR16][R88.64], !P3 ;  /* 0x1fe0000058527fae */ /* 0x0005e2000d9a1010 */
[----:B------:R-:W-:Y:S02]  /*db00*/  ISETP.GE.U32.AND P3, PT, R0, 0x7ffffefe, PT ;  /* 0x7ffffefe0000780c */ /* 0x000fe40003f66070 */
[C---:B-1----:R-:W-:Y:S02]  /*db10*/  SHF.L.U32 R92, R93.reuse, 0x2, RZ ;  /* 0x000000025d5c7819 */ /* 0x042fe400000006ff */
[----:B---3--:R-:W-:Y:S01]  /*db20*/  LOP3.LUT R2, R93, 0x60, RZ, 0xc0, !PT ;  /* 0x000000605d027812 */ /* 0x008fe200078ec0ff */
[----:B----4-:R-:W-:Y:S01]  /*db30*/  IMAD.U32 R91, RZ, RZ, UR7 ;  /* 0x00000007ff5b7e24 */ /* 0x010fe2000f8e00ff */
[----:B------:R-:W-:Y:S01]  /*db40*/  LOP3.LUT R92, R92, 0x7c, RZ, 0xc0, !PT ;  /* 0x0000007c5c5c7812 */ /* 0x000fe200078ec0ff */
[----:B------:R-:W0:Y:S01]  /*db50*/  LDGDEPBAR ;  /* 0x00000000000079af */ /* 0x000e220000000000 */
[----:B--2---:R-:W-:Y:S01]  /*db60*/  IADD3 R0, PT, PT, R85, -0x84, RZ ;  /* 0xffffff7c55007810 */ /* 0x004fe20007ffe0ff */
[----:B------:R-:W1:Y:S02]  /*db70*/  LDC R93, c[0x0][0x3a0] ;  /* 0x0000e800ff5d7b82 */ /* 0x000e640000000800 */
[----:B------:R-:W-:Y:S01]  /*db80*/  IMAD R92, R2, 0x200, R92 ;  /* 0x00000200025c7824 */ /* 0x000fe200078e025c */
[----:B------:R-:W2:Y:S04]  /*db90*/  LDL.64 R198, [R1+0x488] ;  /* 0x0004880001c67983 */ /* 0x000ea80000100a00 */
[----:B------:R-:W3:Y:S01]  /*dba0*/  LDL.64 R2, [R1+0x480] ;  /* 0x0004800001027983 */ /* 0x000ee20000100a00 */
[----:B------:R-:W-:-:S02]  /*dbb0*/  LOP3.LUT R90, R92, 0x10, RZ, 0x3c, !PT ;  /* 0x000000105c5a7812 */ /* 0x000fc400078e3cff */
[C---:B------:R-:W-:Y:S02]  /*dbc0*/  LOP3.LUT R89, R92.reuse, 0x20, RZ, 0x3c, !PT ;  /* 0x000000205c597812 */ /* 0x040fe400078e3cff */
[C---:B------:R-:W-:Y:S02]  /*dbd0*/  LOP3.LUT R88, R92.reuse, 0x30, RZ, 0x3c, !PT ;  /* 0x000000305c587812 */ /* 0x040fe400078e3cff */
[C---:B------:R-:W-:Y:S02]  /*dbe0*/  LOP3.LUT R87, R92.reuse, 0x40, RZ, 0x3c, !PT ;  /* 0x000000405c577812 */ /* 0x040fe400078e3cff */
[C---:B------:R-:W-:Y:S02]  /*dbf0*/  LOP3.LUT R86, R92.reuse, 0x50, RZ, 0x3c, !PT ;  /* 0x000000505c567812 */ /* 0x040fe400078e3cff */
[C---:B------:R-:W-:Y:S02]  /*dc00*/  LOP3.LUT R85, R92.reuse, 0x60, RZ, 0x3c, !PT ;  /* 0x000000605c557812 */ /* 0x040fe400078e3cff */
[----:B------:R-:W-:-:S02]  /*dc10*/  LOP3.LUT R84, R92, 0x70, RZ, 0x3c, !PT ;  /* 0x000000705c547812 */ /* 0x000fc400078e3cff */
[C---:B------:R-:W-:Y:S02]  /*dc20*/  IADD3 R90, PT, PT, R91.reuse, 0x100000, R90 ;  /* 0x001000005b5a7810 */ /* 0x040fe40007ffe05a */
[C---:B------:R-:W-:Y:S02]  /*dc30*/  IADD3 R89, PT, PT, R91.reuse, 0x100000, R89 ;  /* 0x001000005b597810 */ /* 0x040fe40007ffe059 */
[C---:B------:R-:W-:Y:S02]  /*dc40*/  IADD3 R88, PT, PT, R91.reuse, 0x100000, R88 ;  /* 0x001000005b587810 */ /* 0x040fe40007ffe058 */
[C---:B------:R-:W-:Y:S02]  /*dc50*/  IADD3 R87, PT, PT, R91.reuse, 0x100000, R87 ;  /* 0x001000005b577810 */ /* 0x040fe40007ffe057 */
[C---:B------:R-:W-:Y:S02]  /*dc60*/  IADD3 R86, PT, PT, R91.reuse, 0x100000, R86 ;  /* 0x001000005b567810 */ /* 0x040fe40007ffe056 */
[----:B------:R-:W-:-:S02]  /*dc70*/  IADD3 R85, PT, PT, R91, 0x100000, R85 ;  /* 0x001000005b557810 */ /* 0x000fc40007ffe055 */
[C---:B------:R-:W-:Y:S02]  /*dc80*/  IADD3 R84, PT, PT, R91.reuse, 0x100000, R84 ;  /* 0x001000005b547810 */ /* 0x040fe40007ffe054 */
[----:B------:R-:W-:-:S05]  /*dc90*/  IADD3 R91, PT, PT, R91, 0x100000, R92 ;  /* 0x001000005b5b7810 */ /* 0x000fca0007ffe05c */
[----:B------:R-:W-:Y:S04]  /*dca0*/  LDGSTS.E [R91+-0x40000], desc[UR16][R222.64], P4 ;  /* 0xc0000000de5b7fae */ /* 0x000fe8000a1a1010 */
[----:B------:R-:W-:Y:S04]  /*dcb0*/  LDGSTS.E [R91+-0x3fc00], desc[UR16][R240.64], P4 ;  /* 0xc0400000f05b7fae */ /* 0x000fe8000a1a1010 */
[----:B------:R-:W-:Y:S04]  /*dcc0*/  LDGSTS.E [R91+-0x3f800], desc[UR16][R16.64], P4 ;  /* 0xc0800000105b7fae */ /* 0x000fe8000a1a1010 */
[----:B------:R-:W4:Y:S04]  /*dcd0*/  LDL.64 R222, [R1] ;  /* 0x0000000001de7983 */ /* 0x000f280000100a00 */
[----:B------:R-:W-:Y:S04]  /*dce0*/  LDGSTS.E [R91+-0x3f400], desc[UR16][R32.64], P4 ;  /* 0xc0c00000205b7fae */ /* 0x000fe8000a1a1010 */
        /* <DEDUP_REMOVED lines=11> */
[----:B---3--:R-:W-:Y:S04]  /*dda0*/  LDGSTS.E [R91+-0x3c400], desc[UR16][R2.64], P4 ;  /* 0xc3c00000025b7fae */ /* 0x008fe8000a1a1010 */
[----:B------:R-:W-:Y:S04]  /*ddb0*/  LDGSTS.E [R90+-0x3ff80], desc[UR16][R206.64], P4 ;  /* 0xc0080000ce5a7fae */ /* 0x000fe8000a1a1010 */
[----:B------:R-:W-:Y:S04]  /*ddc0*/  LDGSTS.E [R90+-0x3fb80], desc[UR16][R238.64], P4 ;  /* 0xc0480000ee5a7fae */ /* 0x000fe8000a1a1010 */
[----:B------:R-:W-:Y:S04]  /*ddd0*/  LDGSTS.E [R90+-0x3f780], desc[UR16][R18.64], P4 ;  /* 0xc0880000125a7fae */ /* 0x000fe8000a1a1010 */
[----:B------:R-:W3:Y:S04]  /*dde0*/  LDL.64 R206, [R1+0x4a0] ;  /* 0x0004a00001ce7983 */ /* 0x000ee80000100a00 */
        /* <DEDUP_REMOVED lines=12> */
[----:B--2---:R-:W-:Y:S04]  /*deb0*/  LDGSTS.E [R90+-0x3c380], desc[UR16][R198.64], P4 ;  /* 0xc3c80000c65a7fae */ /* 0x004fe8000a1a1010 */
[----:B----4-:R-:W-:Y:S04]  /*dec0*/  LDGSTS.E [R89+-0x3ff00], desc[UR16][R222.64], P4 ;  /* 0xc0100000de597fae */ /* 0x010fe8000a1a1010 */
[----:B------:R-:W-:Y:S04]  /*ded0*/  LDGSTS.E [R89+-0x3fb00], desc[UR16][R4.64], P4 ;  /* 0xc050000004597fae */ /* 0x000fe8000a1a1010 */
[----:B------:R-:W-:Y:S04]  /*dee0*/  LDGSTS.E [R89+-0x3f700], desc[UR16][R20.64], P4 ;  /* 0xc090000014597fae */ /* 0x000fe8000a1a1010 */
[----:B------:R-:W2:Y:S04]  /*def0*/  LDL.64 R222, [R1+0x4a8] ;  /* 0x0004a80001de7983 */ /* 0x000ea80000100a00 */
        /* <DEDUP_REMOVED lines=12> */
[----:B------:R-:W4:Y:S04]  /*dfc0*/  LDL.64 R2, [R1+0x428] ;  /* 0x0004280001027983 */ /* 0x000f280000100a00 */
[----:B------:R-:W4:Y:S04]  /*dfd0*/  LDL.64 R198, [R1+0x4d0] ;  /* 0x0004d00001c67983 */ /* 0x000f280000100a00 */
[----:B---3--:R-:W-:Y:S04]  /*dfe0*/  LDGSTS.E [R89+-0x3c300], desc[UR16][R206.64], P4 ;  /* 0xc3d00000ce597fae */ /* 0x008fe8000a1a1010 */
        /* <DEDUP_REMOVED lines=32> */
[----:B------:R-:W2:Y:S04]  /*e1f0*/  LDL.64 R222, [R1+0x4c8] ;  /* 0x0004c80001de7983 */ /* 0x000ea80000100a00 */
        /* <DEDUP_REMOVED lines=16> */
[----:B----4-:R-:W-:Y:S04]  /*e300*/  LDGSTS.E [R86+-0x3c580], desc[UR16][R2.64], P4 ;  /* 0xc3a8000002567fae */ /* 0x010fe8000a1a1010 */
        /* <DEDUP_REMOVED lines=18> */
[----:B--2---:R-:W-:Y:S04]  /*e430*/  LDGSTS.E [R85+-0x3c100], desc[UR16][R222.64], P4 ;  /* 0xc3f00000de557fae */ /* 0x004fe8000a1a1010 */
[----:B------:R-:W-:Y:S04]  /*e440*/  LDGSTS.E [R84+-0x3fc80], desc[UR16][R242.64], P4 ;  /* 0xc0380000f2547fae */ /* 0x000fe8000a1a1010 */
[----:B------:R-:W2:Y:S04]  /*e450*/  LDL.LU.64 R206, [R1+0x1178] ;  /* 0x0011780001ce7983 */ /* 0x000ea80000300a00 */
[----:B------:R-:W3:Y:S04]  /*e460*/  LDL.LU.64 R222, [R1+0x1170] ;  /* 0x0011700001de7983 */ /* 0x000ee80000300a00 */
        /* <DEDUP_REMOVED lines=12> */
[----:B---3--:R-:W-:Y:S04]  /*e530*/  LDGSTS.E [R84+-0x3c880], desc[UR16][R222.64], P4 ;  /* 0xc3780000de547fae */ /* 0x008fe8000a1a1010 */
[----:B----4-:R2:W-:Y:S04]  /*e540*/  LDGSTS.E [R84+-0x3c480], desc[UR16][R2.64], P4 ;  /* 0xc3b8000002547fae */ /* 0x0105e8000a1a1010 */
[----:B------:R3:W-:Y:S04]  /*e550*/  LDGSTS.E [R84+-0x3c080], desc[UR16][R198.64], P4 ;  /* 0xc3f80000c6547fae */ /* 0x0007e8000a1a1010 */
[----:B------:R-:W0:Y:S04]  /*e560*/  LDGDEPBAR ;  /* 0x00000000000079af */ /* 0x000e280000000000 */
[----:B------:R-:W2:Y:S04]  /*e570*/  LDL.LU.64 R2, [R1+0x1168] ;  /* 0x0011680001027983 */ /* 0x000ea80000300a00 */
[----:B------:R-:W4:Y:S01]  /*e580*/  LDL.LU.64 R198, [R1+0x1160] ;  /* 0x0011600001c67983 */ /* 0x000f220000300a00 */
[----:B------:R-:W-:Y:S01]  /*e590*/  BAR.SYNC.DEFER_BLOCKING 0x0 ;  /* 0x0000000000007b1d */ /* 0x000fe20000010000 */
[----:B--2---:R-:W-:-:S04]  /*e5a0*/  IMAD.SHL.U32 R2, R2, 0x80, RZ ;  /* 0x0000008002027824 */ /* 0x004fc800078e00ff */
[----:B------:R-:W-:-:S05]  /*e5b0*/  IMAD.WIDE R236, R2, 0x4, R236 ;  /* 0x0000000402ec7825 */ /* 0x000fca00078e02ec */
[----:B------:R2:W-:Y:S04]  /*e5c0*/  STL.64 [R1+0xc68], R236 ;  /* 0x000c68ec01007387 */ /* 0x0005e80000100a00 */
[----:B--2---:R-:W2:Y:S01]  /*e5d0*/  LDL.LU.64 R236, [R1+0x420] ;  /* 0x0004200001ec7983 */ /* 0x004ea20000300a00 */
[----:B------:R-:W-:-:S04]  /*e5e0*/  IMAD.WIDE R234, R2, 0x4, R234 ;  /* 0x0000000402ea7825 */ /* 0x000fc800078e02ea */
[----:B--2---:R-:W-:-:S05]  /*e5f0*/  IMAD.WIDE R236, R2, 0x4, R236 ;  /* 0x0000000402ec7825 */ /* 0x004fca00078e02ec */
[----:B------:R4:W-:Y:S02]  /*e600*/  STL.64 [R1+0xc70], R236 ;  /* 0x000c70ec01007387 */ /* 0x0009e40000100a00 */
[----:B----4-:R-:W-:Y:S02]  /*e610*/  IMAD.WIDE R236, R2, 0x4, R198 ;  /* 0x0000000402ec7825 */ /* 0x010fe400078e02c6 */
[----:B------:R-:W2:Y:S04]  /*e620*/  LDL.LU.64 R198, [R1+0x1158] ;  /* 0x0011580001c67983 */ /* 0x000ea80000300a00 */
[----:B------:R4:W-:Y:S04]  /*e630*/  STL.64 [R1+0xc60], R234 ;  /* 0x000c60ea01007387 */ /* 0x0009e80000100a00 */
[----:B------:R-:W-:Y:S04]  /*e640*/  STL.64 [R1+0xc58], R236 ;  /* 0x000c58ec01007387 */ /* 0x000fe80000100a00 */
[----:B----4-:R-:W4:Y:S04]  /*e650*/  LDL.64 R234, [R1+0xc70] ;  /* 0x000c700001ea7983 */ /* 0x010f280000100a00 */
[----:B------:R1:W-:Y:S04]  /*e660*/  STL.64 [R1+0x17b8], R220 ;  /* 0x0017b8dc01007387 */ /* 0x0003e80000100a00 */
[----:B-1----:R-:W3:Y:S04]  /*e670*/  LDL.64 R220, [R1+0xc68] ;  /* 0x000c680001dc7983 */ /* 0x002ee80000100a00 */
[----:B------:R1:W-:Y:S04]  /*e680*/  STL.64 [R1+0x17b0], R222 ;  /* 0x0017b0de01007387 */ /* 0x0003e80000100a00 */
[----:B-1----:R-:W4:Y:S04]  /*e690*/  LDL.LU.64 R222, [R1+0x3f8] ;  /* 0x0003f80001de7983 */ /* 0x002f280000300a00 */
[----:B------:R1:W-:Y:S04]  /*e6a0*/  STL.64 [R1+0x17a8], R224 ;  /* 0x0017a8e001007387 */ /* 0x0003e80000100a00 */
[----:B-1----:R-:W4:Y:S04]  /*e6b0*/  LDL.LU.64 R224, [R1+0x400] ;  /* 0x0004000001e07983 */ /* 0x002f280000300a00 */
[----:B------:R-:W-:Y:S04]  /*e6c0*/  STL.64 [R1+0x17a0], R226 ;  /* 0x0017a0e201007387 */ /* 0x000fe80000100a00 */
[----:B------:R-:W-:Y:S04]  /*e6d0*/  STL.64 [R1+0x1798], R228 ;  /* 0x001798e401007387 */ /* 0x000fe80000100a00 */
[----:B------:R-:W-:Y:S04]  /*e6e0*/  STL.64 [R1+0x1790], R230 ;  /* 0x001790e601007387 */ /* 0x000fe80000100a00 */
[----:B------:R1:W-:Y:S04]  /*e6f0*/  STL.64 [R1+0x1788], R232 ;  /* 0x001788e801007387 */ /* 0x0003e80000100a00 */
[----:B-1----:R-:W4:Y:S04]  /*e700*/  LDL.LU.64 R232, [R1+0x408] ;  /* 0x0004080001e87983 */ /* 0x002f280000300a00 */
[----:B------:R1:W-:Y:S04]  /*e710*/  STL.64 [R1+0x1780], R90 ;  /* 0x0017805a01007387 */ /* 0x0003e80000100a00 */
[----:B-1----:R-:W4:Y:S04]  /*e720*/  LDL.LU.64 R90, [R1+0x410] ;  /* 0x00041000015a7983 */ /* 0x002f280000300a00 */
[----:B------:R-:W-:Y:S04]  /*e730*/  STL.64 [R1+0x1768], R88 ;  /* 0x0017685801007387 */ /* 0x000fe80000100a00 */
[----:B------:R-:W-:Y:S04]  /*e740*/  STL.64 [R1+0x1748], R86 ;  /* 0x0017485601007387 */ /* 0x000fe80000100a00 */
[----:B------:R-:W-:Y:S04]  /*e750*/  STL.64 [R1+0x1718], R84 ;  /* 0x0017185401007387 */ /* 0x000fe80000100a00 */
[----:B--2---:R1:W-:Y:S04]  /*e760*/  STL.64 [R1+0x1158], R198 ;  /* 0x001158c601007387 */ /* 0x0043e80000100a00 */
[----:B-1----:R-:W2:Y:S04]  /*e770*/  LDL.LU.64 R198, [R1+0xc60] ;  /* 0x000c600001c67983 */ /* 0x002ea80000300a00 */
[----:B------:R-:W2:Y:S04]  /*e780*/  LDL.LU.64 R230, [R1+0x3f0] ;  /* 0x0003f00001e67983 */ /* 0x000ea80000300a00 */
[----:B------:R-:W2:Y:S04]  /*e790*/  LDL.LU.64 R228, [R1+0x3e8] ;  /* 0x0003e80001e47983 */ /* 0x000ea80000300a00 */
[----:B------:R-:W2:Y:S04]  /*e7a0*/  LDL.LU.64 R226, [R1+0x3e0] ;  /* 0x0003e00001e27983 */ /* 0x000ea80000300a00 */
[----:B------:R-:W-:Y:S01]  /*e7b0*/  @!PT LDS RZ, [RZ] ;  /* 0x00000000fffff984 */ /* 0x000fe20000000800 */
[----:B------:R-:W-:Y:S01]  /*e7c0*/  @!PT LDS RZ, [RZ] ;  /* 0x00000000fffff984 */ /* 0x000fe20000000800 */
[----:B------:R-:W-:Y:S01]  /*e7d0*/  @!PT LDS RZ, [RZ] ;  /* 0x00000000fffff984 */ /* 0x000fe20000000800 */
[----:B---3--:R-:W-:Y:S04]  /*e7e0*/  LDGSTS.E [R82+0x20000], desc[UR16][R220.64], !P5 ;  /* 0x20000000dc527fae */ /* 0x008fe8000e9a1010 */
[----:B------:R-:W3:Y:S01]  /*e7f0*/  LDL.LU.64 R220, [R1+0x3d8] ;  /* 0x0003d80001dc7983 */ /* 0x000ee20000300a00 */
[----:B------:R-:W-:Y:S01]  /*e800*/  ISETP.GE.U32.AND P4, PT, R0, 0x7ffffefd, PT ;  /* 0x7ffffefd0000780c */ /* 0x000fe20003f86070 */
[----:B------:R-:W-:-:S02]  /*e810*/  VIADD R0, R201, 0xffffff7a ;  /* 0xffffff7ac9007836 */ /* 0x000fc40000000000 */
[----:B------:R-:W1:Y:S01]  /*e820*/  LDC R201, c[0x0][0x3a0] ;  /* 0x0000e800ffc97b82 */ /* 0x000e620000000800 */
[----:B----4-:R-:W-:Y:S01]  /*e830*/  IMAD.WIDE R84, R2, 0x4, R222 ;  /* 0x0000000402547825 */ /* 0x010fe200078e02de */
[----:B------:R-:W-:-:S03]  /*e840*/  IADD3 R93, PT, PT, R93, -0x85, RZ ;  /* 0xffffff7b5d5d7810 */ /* 0x000fc60007ffe0ff */
[----:B------:R-:W-:-:S04]  /*e850*/  IMAD.WIDE R86, R2, 0x4, R224 ;  /* 0x0000000402567825 */ /* 0x000fc800078e02e0 */
[C---:B------:R-:W-:Y:S01]  /*e860*/  IMAD.WIDE R88, R2.reuse, 0x4, R232 ;  /* 0x0000000402587825 */ /* 0x040fe200078e02e8 */
[----:B--2---:R2:W-:Y:S04]  /*e870*/  LDGSTS.E [R82+0x20200], desc[UR16][R198.64], !P5 ;  /* 0x20200000c6527fae */ /* 0x0045e8000e9a1010 */
[----:B------:R2:W-:Y:S04]  /*e880*/  STL.64 [R1+0x16e8], R198 ;  /* 0x0016e8c601007387 */ /* 0x0005e80000100a00 */
[----:B------:R4:W-:Y:S04]  /*e890*/  LDGSTS.E [R82+0x20400], desc[UR16][R234.64], !P6 ;  /* 0x20400000ea527fae */ /* 0x0009e8000f1a1010 */
[----:B------:R1:W-:Y:S01]  /*e8a0*/  LDGSTS.E [R82+0x20600], desc[UR16][R236.64], !P6 ;  /* 0x20600000ec527fae */ /* 0x0003e2000f1a1010 */
[----:B--2---:R-:W-:Y:S01]  /*e8b0*/  IMAD.WIDE R198, R2, 0x4, R90 ;  /* 0x0000000402c67825 */ /* 0x004fe200078e025a */
[----:B------:R-:W-:Y:S01]  /*e8c0*/  ISETP.GE.U32.AND P5, PT, R93, 0x7ffffefc, PT ;  /* 0x7ffffefc5d00780c */ /* 0x000fe20003fa6070 */
[----:B----4-:R-:W2:Y:S03]  /*e8d0*/  LDC R235, c[0x0][0x3a0] ;  /* 0x0000e800ffeb7b82 */ /* 0x010ea60000000800 */
[----:B------:R-:W-:Y:S04]  /*e8e0*/  STL.64 [R1+0xc50], R198 ;  /* 0x000c50c601007387 */ /* 0x000fe80000100a00 */
[----:B------:R-:W-:Y:S01]  /*e8f0*/  LDGSTS.E [R82+0x20800], desc[UR16][R198.64], !P3 ;  /* 0x20800000c6527fae */ /* 0x000fe2000d9a1010 */
[----:B------:R-:W4:Y:S03]  /*e900*/  LDC R234, c[0x0][0x3a0] ;  /* 0x0000e800ffea7b82 */ /* 0x000f260000000800 */
[----:B------:R3:W-:Y:S04]  /*e910*/  STL.64 [R1+0xc48], R88 ;  /* 0x000c485801007387 */ /* 0x0007e80000100a00 */
[----:B------:R3:W-:Y:S01]  /*e920*/  LDGSTS.E [R82+0x20a00], desc[UR16][R88.64], !P3 ;  /* 0x20a0000058527fae */ /* 0x0007e2000d9a1010 */
[----:B-1----:R-:W1:Y:S03]  /*e930*/  LDC R237, c[0x0][0x3a0] ;  /* 0x0000e800ffed7b82 */ /* 0x002e660000000800 */
[----:B------:R-:W2:Y:S04]  /*e940*/  LDL.LU.64 R90, [R1+0x3d0] ;  /* 0x0003d000015a7983 */ /* 0x000ea80000300a00 */
[----:B------:R-:W4:Y:S01]  /*e950*/  LDL.LU.64 R232, [R1+0x3c8] ;  /* 0x0003c80001e87983 */ /* 0x000f220000300a00 */
[----:B------:R-:W1:Y:S03]  /*e960*/  LDC R236, c[0x0][0x3a0] ;  /* 0x0000e800ffec7b82 */ /* 0x000e660000000800 */
[----:B------:R1:W-:Y:S05]  /*e970*/  STL.64 [R1+0xc40], R86 ;  /* 0x000c405601007387 */ /* 0x0003ea0000100a00 */
[----:B---3--:R-:W3:Y:S01]  /*e980*/  LDC R89, c[0x0][0x3a0] ;  /* 0x0000e800ff597b82 */ /* 0x008ee20000000800 */
[----:B------:R1:W-:Y:S04]  /*e990*/  STL.64 [R1+0xc38], R84 ;  /* 0x000c385401007387 */ /* 0x0003e80000100a00 */
[----:B------:R-:W4:Y:S04]  /*e9a0*/  LDL.LU.64 R224, [R1+0x3c0] ;  /* 0x0003c00001e07983 */ /* 0x000f280000300a00 */
[----:B------:R-:W4:Y:S01]  /*e9b0*/  LDL.LU.64 R222, [R1+0x3b8] ;  /* 0x0003b80001de7983 */ /* 0x000f220000300a00 */
[----:B------:R-:W-:-:S02]  /*e9c0*/  VIADD R93, R201, 0xffffff79 ;  /* 0xffffff79c95d7836 */ /* 0x000fc40000000000 */
[----:B------:R-:W-:Y:S01]  /*e9d0*/  IMAD.WIDE R198, R2, 0x4, R230 ;  /* 0x0000000402c67825 */ /* 0x000fe200078e02e6 */
[----:B------:R1:W-:Y:S01]  /*e9e0*/  LDGSTS.E [R82+0x20c00], desc[UR16][R86.64], !P4 ;  /* 0x20c0000056527fae */ /* 0x0003e2000e1a1010 */
[----:B------:R-:W-:Y:S01]  /*e9f0*/  ISETP.GE.U32.AND P6, PT, R0, 0x7ffffefb, PT ;  /* 0x7ffffefb0000780c */ /* 0x000fe20003fc6070 */
[----:B------:R-:W2:Y:S01]  /*ea00*/  LDC R201, c[0x0][0x3a0] ;  /* 0x0000e800ffc97b82 */ /* 0x000ea20000000800 */
[----:B------:R-:W-:Y:S01]  /*ea10*/  ISETP.GE.U32.AND P3, PT, R93, 0x7ffffefa, PT ;  /* 0x7ffffefa5d00780c */ /* 0x000fe20003f66070 */
[----:B------:R1:W-:Y:S04]  /*ea20*/  LDGSTS.E [R82+0x20e00], desc[UR16][R84.64], !P4 ;  /* 0x20e0000054527fae */ /* 0x0003e8000e1a1010 */
[----:B------:R2:W-:Y:S01]  /*ea30*/  STL.64 [R1+0xc30], R198 ;  /* 0x000c30c601007387 */ /* 0x0005e20000100a00 */
[----:B---3--:R-:W-:-:S03]  /*ea40*/  VIADD R93, R89, 0xffffff77 ;  /* 0xffffff77595d7836 */ /* 0x008fc60000000000 */
[----:B------:R2:W-:Y:S01]  /*ea50*/  LDGSTS.E [R82+0x21000], desc[UR16][R198.64], !P5 ;  /* 0x21000000c6527fae */ /* 0x0005e2000e9a1010 */
[----:B------:R-:W-:-:S04]  /*ea60*/  IMAD.WIDE R88, R2, 0x4, R228 ;  /* 0x0000000402587825 */ /* 0x000fc800078e02e4 */
[C---:B-1----:R-:W-:Y:S01]  /*ea70*/  IMAD.WIDE R86, R2.reuse, 0x4, R226 ;  /* 0x0000000402567825 */ /* 0x042fe200078e02e2 */
[----:B------:R4:W-:Y:S03]  /*ea80*/  STL.64 [R1+0xc28], R88 ;  /* 0x000c285801007387 */ /* 0x0009e60000100a00 */
[----:B------:R-:W-:Y:S01]  /*ea90*/  IMAD.WIDE R84, R2, 0x4, R220 ;  /* 0x0000000402547825 */ /* 0x000fe200078e02dc */
[----:B------:R-:W3:Y:S04]  /*eaa0*/  LDL.LU.64 R230, [R1+0x3b0] ;  /* 0x0003b00001e67983 */ /* 0x000ee80000300a00 */
[----:B------:R-:W3:Y:S04]  /*eab0*/  LDL.LU.64 R228, [R1+0x3a8] ;  /* 0x0003a80001e47983 */ /* 0x000ee80000300a00 */
[----:B------:R1:W-:Y:S04]  /*eac0*/  STL.64 [R1+0xc20], R86 ;  /* 0x000c205601007387 */ /* 0x0003e80000100a00 */
[----:B------:R1:W-:Y:S04]  /*ead0*/  STL.64 [R1+0xc18], R84 ;  /* 0x000c185401007387 */ /* 0x0003e80000100a00 */
[----:B------:R-:W3:Y:S04]  /*eae0*/  LDL.LU.64 R226, [R1+0x3a0] ;  /* 0x0003a00001e27983 */ /* 0x000ee80000300a00 */
[----:B------:R-:W3:Y:S04]  /*eaf0*/  LDL.LU.64 R220, [R1+0x398] ;  /* 0x0003980001dc7983 */ /* 0x000ee80000300a00 */
[----:B------:R4:W-:Y:S04]  /*eb00*/  LDGSTS.E [R82+0x21200], desc[UR16][R88.64], !P5 ;  /* 0x2120000058527fae */ /* 0x0009e8000e9a1010 */
[----:B------:R1:W-:Y:S04]  /*eb10*/  LDGSTS.E [R82+0x21400], desc[UR16][R86.64], !P6 ;  /* 0x2140000056527fae */ /* 0x0003e8000f1a1010 */
[----:B------:R1:W-:Y:S01]  /*eb20*/  LDGSTS.E [R82+0x21600], desc[UR16][R84.64], !P6 ;  /* 0x2160000054527fae */ /* 0x0003e2000f1a1010 */
[----:B------:R-:W-:Y:S01]  /*eb30*/  IADD3 R0, PT, PT, R252, -0x88, RZ ;  /* 0xffffff78fc007810 */ /* 0x000fe20007ffe0ff */
[----:B--2---:R-:W-:-:S04]  /*eb40*/  IMAD.WIDE R198, R2, 0x4, R90 ;  /* 0x0000000402c67825 */ /* 0x004fc800078e025a */
[C---:B----4-:R-:W-:Y:S01]  /*eb50*/  IMAD.WIDE R88, R2.reuse, 0x4, R232 ;  /* 0x0000000402587825 */ /* 0x050fe200078e02e8 */
[----:B------:R3:W-:Y:S01]  /*eb60*/  STL.64 [R1+0xc10], R198 ;  /* 0x000c10c601007387 */ /* 0x0007e20000100a00 */
[----:B------:R-:W-:Y:S01]  /*eb70*/  ISETP.GE.U32.AND P5, PT, R93, 0x7ffffef8, PT ;  /* 0x7ffffef85d00780c */ /* 0x000fe20003fa6070 */
[----:B------:R-:W2:Y:S02]  /*eb80*/  LDC R252, c[0x0][0x3a0] ;  /* 0x0000e800fffc7b82 */ /* 0x000ea40000000800 */
[----:B------:R4:W-:Y:S04]  /*eb90*/  STL.64 [R1+0xc08], R88 ;  /* 0x000c085801007387 */ /* 0x0009e80000100a00 */
[----:B------:R-:W2:Y:S04]  /*eba0*/  LDL.LU.64 R90, [R1+0x390] ;  /* 0x00039000015a7983 */ /* 0x000ea80000300a00 */
[----:B------:R-:W2:Y:S01]  /*ebb0*/  LDL.LU.64 R232, [R1+0x388] ;  /* 0x0003880001e87983 */ /* 0x000ea20000300a00 */
[----:B-1----:R-:W-:-:S04]  /*ebc0*/  IMAD.WIDE R86, R2, 0x4, R224 ;  /* 0x0000000402567825 */ /* 0x002fc800078e02e0 */
[----:B------:R-:W-:Y:S01]  /*ebd0*/  IMAD.WIDE R84, R2, 0x4, R222 ;  /* 0x0000000402547825 */ /* 0x000fe200078e02de */
[----:B------:R1:W-:Y:S04]  /*ebe0*/  STL.64 [R1+0xc00], R86 ;  /* 0x000c005601007387 */ /* 0x0003e80000100a00 */
[----:B------:R1:W-:Y:S04]  /*ebf0*/  STL.64 [R1+0xbf8], R84 ;  /* 0x000bf85401007387 */ /* 0x0003e80000100a00 */
[----:B------:R-:W2:Y:S04]  /*ec00*/  LDL.LU.64 R224, [R1+0x380] ;  /* 0x0003800001e07983 */ /* 0x000ea80000300a00 */
[----:B------:R-:W2:Y:S01]  /*ec10*/  LDL.LU.64 R222, [R1+0x378] ;  /* 0x0003780001de7983 */ /* 0x000ea20000300a00 */
[----:B------:R-:W-:-:S03]  /*ec20*/  ISETP.GE.U32.AND P4, PT, R0, 0x7ffffef9, PT ;  /* 0x7ffffef90000780c */ /* 0x000fc60003f86070 */
[----:B------:R3:W-:Y:S04]  /*ec30*/  LDGSTS.E [R82+0x21800], desc[UR16][R198.64], !P3 ;  /* 0x21800000c6527fae */ /* 0x0007e8000d9a1010 */
[----:B------:R4:W-:Y:S06]  /*ec40*/  LDGSTS.E [R82+0x21a00], desc[UR16][R88.64], !P3 ;  /* 0x21a0000058527fae */ /* 0x0009ec000d9a1010 */
[----:B------:R1:W-:Y:S01]  /*ec50*/  LDGSTS.E [R82+0x21c00], desc[UR16][R86.64], !P4 ;  /* 0x21c0000056527fae */ /* 0x0003e2000e1a1010 */
[----:B---3--:R-:W-:-:S03]  /*ec60*/  IMAD.WIDE R198, R2, 0x4, R230 ;  /* 0x0000000402c67825 */ /* 0x008fc600078e02e6 */
[----:B------:R3:W-:Y:S01]  /*ec70*/  LDGSTS.E [R82+0x21e00], desc[UR16][R84.64], !P4 ;  /* 0x21e0000054527fae */ /* 0x0007e2000e1a1010 */
[----:B----4-:R-:W-:-:S03]  /*ec80*/  IMAD.WIDE R88, R2, 0x4, R228 ;  /* 0x0000000402587825 */ /* 0x010fc600078e02e4 */
[----:B------:R2:W-:Y:S04]  /*ec90*/  STL.64 [R1+0xbf0], R198 ;  /* 0x000bf0c601007387 */ /* 0x0005e80000100a00 */
[----:B------:R4:W-:Y:S01]  /*eca0*/  STL.64 [R1+0xbe8], R88 ;  /* 0x000be85801007387 */ /* 0x0009e20000100a00 */
[----:B-1----:R-:W-:-:S03]  /*ecb0*/  IMAD.WIDE R86, R2, 0x4, R226 ;  /* 0x0000000402567825 */ /* 0x002fc600078e02e2 */
[----:B------:R-:W2:Y:S01]  /*ecc0*/  LDL.LU.64 R230, [R1+0x370] ;  /* 0x0003700001e67983 */ /* 0x000ea20000300a00 */
[----:B---3--:R-:W-:-:S03]  /*ecd0*/  IMAD.WIDE R84, R2, 0x4, R220 ;  /* 0x0000000402547825 */ /* 0x008fc600078e02dc */
[----:B------:R-:W3:Y:S04]  /*ece0*/  LDL.LU.64 R228, [R1+0x368] ;  /* 0x0003680001e47983 */ /* 0x000ee80000300a00 */
[----:B------:R1:W-:Y:S04]  /*ecf0*/  STL.64 [R1+0xbe0], R86 ;  /* 0x000be05601007387 */ /* 0x0003e80000100a00 */
[----:B------:R1:W-:Y:S04]  /*ed00*/  STL.64 [R1+0xbd8], R84 ;  /* 0x000bd85401007387 */ /* 0x0003e80000100a00 */
[----:B------:R-:W3:Y:S04]  /*ed10*/  LDL.LU.64 R226, [R1+0x360] ;  /* 0x0003600001e27983 */ /* 0x000ee80000300a00 */
[----:B------:R-:W3:Y:S01]  /*ed20*/  LDL.LU.64 R220, [R1+0x358] ;  /* 0x0003580001dc7983 */ /* 0x000ee20000300a00 */
[----:B------:R-:W-:Y:S01]  /*ed30*/  VIADD R0, R235, 0xffffff76 ;  /* 0xffffff76eb007836 */ /* 0x000fe20000000000 */
[----:B------:R-:W-:Y:S01]  /*ed40*/  IADD3 R93, PT, PT, R234, -0x8b, RZ ;  /* 0xffffff75ea5d7810 */ /* 0x000fe20007ffe0ff */
[----:B------:R-:W1:Y:S01]  /*ed50*/  LDC R235, c[0x0][0x3a0] ;  /* 0x0000e800ffeb7b82 */ /* 0x000e620000000800 */
[----:B------:R2:W-:Y:S02]  /*ed60*/  LDGSTS.E [R82+0x22000], desc[UR16][R198.64], !P5 ;  /* 0x22000000c6527fae */ /* 0x0005e4000e9a1010 */
[----:B------:R-:W-:-:S02]  /*ed70*/  ISETP.GE.U32.AND P6, PT, R0, 0x7ffffef7, PT ;  /* 0x7ffffef70000780c */ /* 0x000fc40003fc6070 */
[----:B------:R4:W-:Y:S01]  /*ed80*/  LDGSTS.E [R82+0x22200], desc[UR16][R88.64], !P5 ;  /* 0x2220000058527fae */ /* 0x0009e2000e9a1010 */
[----:B------:R-:W-:Y:S01]  /*ed90*/  VIADD R0, R237, 0xffffff74 ;  /* 0xffffff74ed007836 */ /* 0x000fe20000000000 */
[----:B------:R-:W-:Y:S01]  /*eda0*/  ISETP.GE.U32.AND P3, PT, R93, 0x7ffffef6, PT ;  /* 0x7ffffef65d00780c */ /* 0x000fe20003f66070 */
[----:B------:R-:W1:Y:S08]  /*edb0*/  LDC R234, c[0x0][0x3a0] ;  /* 0x0000e800ffea7b82 */ /* 0x000e700000000800 */
[----:B------:R1:W-:Y:S01]  /*edc0*/  LDGSTS.E [R82+0x22400], desc[UR16][R86.64], !P6 ;  /* 0x2240000056527fae */ /* 0x0003e2000f1a1010 */
[----:B------:R-:W1:Y:S03]  /*edd0*/  LDC R237, c[0x0][0x3a0] ;  /* 0x0000e800ffed7b82 */ /* 0x000e660000000800 */
[----:B------:R1:W-:Y:S01]  /*ede0*/  LDGSTS.E [R82+0x22600], desc[UR16][R84.64], !P6 ;  /* 0x2260000054527fae */ /* 0x0003e2000f1a1010 */
[----:B------:R-:W-:Y:S01]  /*edf0*/  ISETP.GE.U32.AND P4, PT, R0, 0x7ffffef5, PT ;  /* 0x7ffffef50000780c */ /* 0x000fe20003f86070 */
[----:B--2---:R-:W-:-:S04]  /*ee00*/  IMAD.WIDE R198, R2, 0x4, R90 ;  /* 0x0000000402c67825 */ /* 0x004fc800078e025a */
[C---:B----4-:R-:W-:Y:S01]  /*ee10*/  IMAD.WIDE R88, R2.reuse, 0x4, R232 ;  /* 0x0000000402587825 */ /* 0x050fe200078e02e8 */
[----:B------:R2:W-:Y:S04]  /*ee20*/  STL.64 [R1+0xbd0], R198 ;  /* 0x000bd0c601007387 */ /* 0x0005e80000100a00 */
[----:B------:R3:W-:Y:S04]  /*ee30*/  STL.64 [R1+0xbc8], R88 ;  /* 0x000bc85801007387 */ /* 0x0007e80000100a00 */
[----:B------:R-:W4:Y:S04]  /*ee40*/  LDL.LU.64 R90, [R1+0x350] ;  /* 0x00035000015a7983 */ /* 0x000f280000300a00 */
[----:B------:R-:W4:Y:S01]  /*ee50*/  LDL.LU.64 R232, [R1+0x348] ;  /* 0x0003480001e87983 */ /* 0x000f220000300a00 */
[----:B-1----:R-:W-:-:S03]  /*ee60*/  IMAD.WIDE R86, R2, 0x4, R224 ;  /* 0x0000000402567825 */ /* 0x002fc600078e02e0 */
[----:B------:R2:W-:Y:S01]  /*ee70*/  LDGSTS.E [R82+0x22800], desc[UR16][R198.64], !P3 ;  /* 0x22800000c6527fae */ /* 0x0005e2000d9a1010 */
[----:B------:R-:W-:-:S03]  /*ee80*/  IMAD.WIDE R84, R2, 0x4, R222 ;  /* 0x0000000402547825 */ /* 0x000fc600078e02de */
[----:B------:R1:W-:Y:S04]  /*ee90*/  STL.64 [R1+0xbc0], R86 ;  /* 0x000bc05601007387 */ /* 0x0003e80000100a00 */
[----:B------:R1:W-:Y:S04]  /*eea0*/  STL.64 [R1+0xbb8], R84 ;  /* 0x000bb85401007387 */ /* 0x0003e80000100a00 */
[----:B------:R-:W4:Y:S04]  /*eeb0*/  LDL.LU.64 R224, [R1+0x340] ;  /* 0x0003400001e07983 */ /* 0x000f280000300a00 */
[----:B------:R-:W4:Y:S04]  /*eec0*/  LDL.LU.64 R222, [R1+0x338] ;  /* 0x0003380001de7983 */ /* 0x000f280000300a00 */
[----:B------:R3:W-:Y:S04]  /*eed0*/  LDGSTS.E [R82+0x22a00], desc[UR16][R88.64], !P3 ;  /* 0x22a0000058527fae */ /* 0x0007e8000d9a1010 */
[----:B------:R1:W-:Y:S04]  /*eee0*/  LDGSTS.E [R82+0x22c00], desc[UR16][R86.64], !P4 ;  /* 0x22c0000056527fae */ /* 0x0003e8000e1a1010 */
[----:B------:R1:W-:Y:S01]  /*eef0*/  LDGSTS.E [R82+0x22e00], desc[UR16][R84.64], !P4 ;  /* 0x22e0000054527fae */ /* 0x0003e2000e1a1010 */
[----:B--2---:R-:W-:-:S04]  /*ef00*/  IMAD.WIDE R198, R2, 0x4, R230 ;  /* 0x0000000402c67825 */ /* 0x004fc800078e02e6 */
[C---:B---3--:R-:W-:Y:S01]  /*ef10*/  IMAD.WIDE R88, R2.reuse, 0x4, R228 ;  /* 0x0000000402587825 */ /* 0x048fe200078e02e4 */
[----:B------:R4:W-:Y:S04]  /*ef20*/  STL.64 [R1+0xbb0], R198 ;  /* 0x000bb0c601007387 */ /* 0x0009e80000100a00 */
[----:B------:R2:W-:Y:S04]  /*ef30*/  STL.64 [R1+0xba8], R88 ;  /* 0x000ba85801007387 */ /* 0x0005e80000100a00 */
[----:B------:R-:W3:Y:S01]  /*ef40*/  LDL.LU.64 R230, [R1+0x330] ;  /* 0x0003300001e67983 */ /* 0x000ee20000300a00 */
[----:B-1----:R-:W-:-:S03]  /*ef50*/  IMAD.WIDE R86, R2, 0x4, R226 ;  /* 0x0000000402567825 */ /* 0x002fc600078e02e2 */
[----:B------:R-:W3:Y:S01]  /*ef60*/  LDL.LU.64 R228, [R1+0x328] ;  /* 0x0003280001e47983 */ /* 0x000ee20000300a00 */
[----:B------:R-:W-:-:S03]  /*ef70*/  IMAD.WIDE R84, R2, 0x4, R220 ;  /* 0x0000000402547825 */ /* 0x000fc600078e02dc */
[----:B------:R1:W-:Y:S04]  /*ef80*/  STL.64 [R1+0xba0], R86 ;  /* 0x000ba05601007387 */ /* 0x0003e80000100a00 */
[----:B------:R1:W-:Y:S04]  /*ef90*/  STL.64 [R1+0xb98], R84 ;  /* 0x000b985401007387 */ /* 0x0003e80000100a00 */
[----:B------:R-:W3:Y:S04]  /*efa0*/  LDL.LU.64 R226, [R1+0x320] ;  /* 0x0003200001e27983 */ /* 0x000ee80000300a00 */
[----:B------:R-:W3:Y:S01]  /*efb0*/  LDL.LU.64 R220, [R1+0x318] ;  /* 0x0003180001dc7983 */ /* 0x000ee20000300a00 */
[----:B------:R-:W-:Y:S01]  /*efc0*/  VIADD R93, R201, 0xffffff73 ;  /* 0xffffff73c95d7836 */ /* 0x000fe20000000000 */
[----:B------:R-:W-:Y:S01]  /*efd0*/  IADD3 R0, PT, PT, R236, -0x8e, RZ ;  /* 0xffffff72ec007810 */ /* 0x000fe20007ffe0ff */
[----:B------:R-:W1:Y:S03]  /*efe0*/  LDC R201, c[0x0][0x3a0] ;  /* 0x0000e800ffc97b82 */ /* 0x000e660000000800 */
[----:B------:R-:W-:-:S02]  /*eff0*/  ISETP.GE.U32.AND P5, PT, R93, 0x7ffffef4, PT ;  /* 0x7ffffef45d00780c */ /* 0x000fc40003fa6070 */
[----:B------:R-:W-:Y:S01]  /*f000*/  ISETP.GE.U32.AND P6, PT, R0, 0x7ffffef3, PT ;  /* 0x7ffffef30000780c */ /* 0x000fe20003fc6070 */
[----:B------:R-:W-:Y:S02]  /*f010*/  VIADD R93, R235, 0xffffff71 ;  /* 0xffffff71eb5d7836 */ /* 0x000fe40000000000 */
[----:B------:R-:W1:Y:S08]  /*f020*/  LDC R236, c[0x0][0x3a0] ;  /* 0x0000e800ffec7b82 */ /* 0x000e700000000800 */
[----:B------:R4:W-:Y:S01]  /*f030*/  LDGSTS.E [R82+0x23000], desc[UR16][R198.64], !P5 ;  /* 0x23000000c6527fae */ /* 0x0009e2000e9a1010 */
[----:B------:R-:W-:Y:S01]  /*f040*/  VIADD R0, R252, 0xffffff70 ;  /* 0xffffff70fc007836 */ /* 0x000fe20000000000 */
[----:B------:R-:W-:Y:S01]  /*f050*/  ISETP.GE.U32.AND P3, PT, R93, 0x7ffffef2, PT ;  /* 0x7ffffef25d00780c */ /* 0x000fe20003f66070 */
[----:B------:R-:W1:Y:S01]  /*f060*/  LDC R235, c[0x0][0x3a0] ;  /* 0x0000e800ffeb7b82 */ /* 0x000e620000000800 */
[----:B------:R2:W-:Y:S04]  /*f070*/  LDGSTS.E [R82+0x23200], desc[UR16][R88.64], !P5 ;  /* 0x2320000058527fae */ /* 0x0005e8000e9a1010 */
[----:B------:R1:W-:Y:S03]  /*f080*/  LDGSTS.E [R82+0x23400], desc[UR16][R86.64], !P6 ;  /* 0x2340000056527fae */ /* 0x0003e6000f1a1010 */
[----:B------:R-:W1:Y:S01]  /*f090*/  LDC R252, c[0x0][0x3a0] ;  /* 0x0000e800fffc7b82 */ /* 0x000e620000000800 */
[----:B------:R1:W-:Y:S01]  /*f0a0*/  LDGSTS.E [R82+0x23600], desc[UR16][R84.64], !P6 ;  /* 0x2360000054527fae */ /* 0x0003e2000f1a1010 */
[----:B------:R-:W-:Y:S01]  /*f0b0*/  ISETP.GE.U32.AND P4, PT, R0, 0x7ffffef1, PT ;  /* 0x7ffffef10000780c */ /* 0x000fe20003f86070 */
[----:B----4-:R-:W-:-:S04]  /*f0c0*/  IMAD.WIDE R198, R2, 0x4, R90 ;  /* 0x0000000402c67825 */ /* 0x010fc800078e025a */
[C---:B--2---:R-:W-:Y:S01]  /*f0d0*/  IMAD.WIDE R88, R2.reuse, 0x4, R232 ;  /* 0x0000000402587825 */ /* 0x044fe200078e02e8 */
        /* <DEDUP_REMOVED lines=14> */
[----:B---3--:R-:W-:-:S04]  /*f1c0*/  IMAD.WIDE R198, R2, 0x4, R230 ;  /* 0x0000000402c67825 */ /* 0x008fc800078e02e6 */
[C---:B--2---:R-:W-:Y:S01]  /*f1d0*/  IMAD.WIDE R88, R2.reuse, 0x4, R228 ;  /* 0x0000000402587825 */ /* 0x044fe200078e02e4 */
        /* <DEDUP_REMOVED lines=10> */
[----:B------:R-:W-:Y:S01]  /*f280*/  IADD3 R93, PT, PT, R234, -0x91, RZ ;  /* 0xffffff6fea5d7810 */ /* 0x000fe20007ffe0ff */
[----:B------:R-:W-:Y:S01]  /*f290*/  VIADD R0, R237, 0xffffff6e ;  /* 0xffffff6eed007836 */ /* 0x000fe20000000000 */
[----:B------:R-:W1:Y:S02]  /*f2a0*/  LDC R234, c[0x0][0x3a0] ;  /* 0x0000e800ffea7b82 */ /* 0x000e640000000800 */
[----:B------:R-:W-:-:S02]  /*f2b0*/  ISETP.GE.U32.AND P5, PT, R93, 0x7ffffef0, PT ;  /* 0x7ffffef05d00780c */ /* 0x000fc40003fa6070 */
[----:B------:R-:W-:Y:S01]  /*f2c0*/  ISETP.GE.U32.AND P6, PT, R0, 0x7ffffeef, PT ;  /* 0x7ffffeef0000780c */ /* 0x000fe20003fc6070 */
[----:B------:R-:W-:-:S03]  /*f2d0*/  VIADD R93, R201, 0xffffff6d ;  /* 0xffffff6dc95d7836 */ /* 0x000fc60000000000 */
[----:B------:R-:W1:Y:S07]  /*f2e0*/  LDC R237, c[0x0][0x3a0] ;  /* 0x0000e800ffed7b82 */ /* 0x000e6e0000000800 */
[----:B------:R4:W-:Y:S01]  /*f2f0*/  LDGSTS.E [R82+0x24000], desc[UR16][R198.64], !P5 ;  /* 0x24000000c6527fae */ /* 0x0009e2000e9a1010 */
[----:B------:R-:W-:Y:S01]  /*f300*/  IADD3 R0, PT, PT, R236, -0x94, RZ ;  /* 0xffffff6cec007810 */ /* 0x000fe20007ffe0ff */
[----:B------:R-:W1:Y:S02]  /*f310*/  LDC R201, c[0x0][0x3a0] ;  /* 0x0000e800ffc97b82 */ /* 0x000e640000000800 */
[----:B------:R2:W-:Y:S04]  /*f320*/  LDGSTS.E [R82+0x24200], desc[UR16][R88.64], !P5 ;  /* 0x2420000058527fae */ /* 0x0005e8000e9a1010 */
[----:B------:R1:W-:Y:S01]  /*f330*/  LDGSTS.E [R82+0x24400], desc[UR16][R86.64], !P6 ;  /* 0x2440000056527fae */ /* 0x0003e2000f1a1010 */
[----:B------:R-:W-:Y:S01]  /*f340*/  ISETP.GE.U32.AND P3, PT, R93, 0x7ffffeee, PT ;  /* 0x7ffffeee5d00780c */ /* 0x000fe20003f66070 */
[----:B------:R-:W1:Y:S02]  /*f350*/  LDC R236, c[0x0][0x3a0] ;  /* 0x0000e800ffec7b82 */ /* 0x000e640000000800 */
        /* <DEDUP_REMOVED lines=30> */
[----:B------:R-:W-:-:S02]  /*f540*/  VIADD R93, R235, 0xffffff6b ;  /* 0xffffff6beb5d7836 */ /* 0x000fc40000000000 */
[----:B------:R-:W-:Y:S01]  /*f550*/  VIADD R0, R252, 0xffffff6a ;  /* 0xffffff6afc007836 */ /* 0x000fe20000000000 */
[----:B------:R-:W1:Y:S02]  /*f560*/  LDC R235, c[0x0][0x3a0] ;  /* 0x0000e800ffeb7b82 */ /* 0x000e640000000800 */
[----:B------:R-:W-:Y:S02]  /*f570*/  ISETP.GE.U32.AND P5, PT, R93, 0x7ffffeec, PT ;  /* 0x7ffffeec5d00780c */ /* 0x000fe40003fa6070 */
[----:B------:R-:W-:-:S04]  /*f580*/  ISETP.GE.U32.AND P6, PT, R0, 0x7ffffeeb, PT ;  /* 0x7ffffeeb0000780c */ /* 0x000fc80003fc6070 */
[----:B------:R-:W1:Y:S07]  /*f590*/  LDC R252, c[0x0][0x3a0] ;  /* 0x0000e800fffc7b82 */ /* 0x000e6e0000000800 */
[----:B------:R4:W-:Y:S04]  /*f5a0*/  LDGSTS.E [R82+0x25000], desc[UR16][R198.64], !P5 ;  /* 0x25000000c6527fae */ /* 0x0009e8000e9a1010 */
[----:B------:R2:W-:Y:S04]  /*f5b0*/  LDGSTS.E [R82+0x25200], desc[UR16][R88.64], !P5 ;  /* 0x2520000058527fae */ /* 0x0005e8000e9a1010 */
[----:B------:R1:W-:Y:S04]  /*f5c0*/  LDGSTS.E [R82+0x25400], desc[UR16][R86.64], !P6 ;  /* 0x2540000056527fae */ /* 0x0003e8000f1a1010 */
[----:B------:R1:W-:Y:S01]  /*f5d0*/  LDGSTS.E [R82+0x25600], desc[UR16][R84.64], !P6 ;  /* 0x2560000054527fae */ /* 0x0003e2000f1a1010 */
[----:B------:R-:W-:Y:S01]  /*f5e0*/  IADD3 R93, PT, PT, R234, -0x97, RZ ;  /* 0xffffff69ea5d7810 */ /* 0x000fe20007ffe0ff */
[----:B------:R-:W-:Y:S01]  /*f5f0*/  VIADD R0, R237, 0xffffff68 ;  /* 0xffffff68ed007836 */ /* 0x000fe20000000000 */
[----:B------:R-:W1:Y:S02]  /*f600*/  LDC R234, c[0x0][0x3a0] ;  /* 0x0000e800ffea7b82 */ /* 0x000e640000000800 */
[----:B------:R-:W-:-:S02]  /*f610*/  ISETP.GE.U32.AND P3, PT, R93, 0x7ffffeea, PT ;  /* 0x7ffffeea5d00780c */ /* 0x000fc40003f66070 */
[----:B------:R-:W-:Y:S01]  /*f620*/  ISETP.GE.U32.AND P4, PT, R0, 0x7ffffee9, PT ;  /* 0x7ffffee90000780c */ /* 0x000fe20003f86070 */
[----:B----4-:R-:W-:-:S03]  /*f630*/  IMAD.WIDE R198, R2, 0x4, R90 ;  /* 0x0000000402c67825 */ /* 0x010fc600078e025a */
[----:B------:R-:W4:Y:S01]  /*f640*/  LDC R237, c[0x0][0x3a0] ;  /* 0x0000e800ffed7b82 */ /* 0x000f220000000800 */
        /* <DEDUP_REMOVED lines=311> */
[----:B------:R3:W-:Y:S04]  /*109c0*/  LDGSTS.E [R82+0x2c800], desc[UR16][R198.64], !P3 ;  /* 0x2c800000c6527fae */ /* 0x0007e8000d9a1010 */
[----:B------:R2:W-:Y:S01]  /*109d0*/  LDGSTS.E [R82+0x2ca00], desc[UR16][R88.64], !P3 ;  /* 0x2ca0000058527fae */ /* 0x0005e2000d9a1010 */
[----:B-1----:R-:W-:-:S04]  /*109e0*/  IMAD.WIDE R86, R2, 0x4, R224 ;  /* 0x0000000402567825 */ /* 0x002fc800078e02e0 */
[C---:B------:R-:W-:Y:S01]  /*109f0*/  IMAD.WIDE R84, R2.reuse, 0x4, R222 ;  /* 0x0000000402547825 */ /* 0x040fe200078e02de */
[----:B------:R1:W-:Y:S04]  /*10a00*/  LDGSTS.E [R82+0x2cc00], desc[UR16][R86.64], !P4 ;  /* 0x2cc0000056527fae */ /* 0x0003e8000e1a1010 */
[----:B------:R-:W4:Y:S04]  /*10a10*/  LDL.LU.64 R222, [R1+0xd0] ;  /* 0x0000d00001de7983 */ /* 0x000f280000300a00 */
[----:B------:R-:W4:Y:S04]  /*10a20*/  LDL.LU.64 R90, [R1+0xc8] ;  /* 0x0000c800015a7983 */ /* 0x000f280000300a00 */
[----:B------:R1:W-:Y:S04]  /*10a30*/  STL.64 [R1+0x940], R86 ;  /* 0x0009405601007387 */ /* 0x0003e80000100a00 */
[----:B------:R1:W-:Y:S04]  /*10a40*/  STL.64 [R1+0x938], R84 ;  /* 0x0009385401007387 */ /* 0x0003e80000100a00 */
[----:B------:R-:W4:Y:S04]  /*10a50*/  LDL.LU.64 R232, [R1+0xc0] ;  /* 0x0000c00001e87983 */ /* 0x000f280000300a00 */
[----:B------:R-:W4:Y:S04]  /*10a60*/  LDL.LU.64 R224, [R1+0xb8] ;  /* 0x0000b80001e07983 */ /* 0x000f280000300a00 */
[----:B------:R1:W-:Y:S01]  /*10a70*/  LDGSTS.E [R82+0x2ce00], desc[UR16][R84.64], !P4 ;  /* 0x2ce0000054527fae */ /* 0x0003e2000e1a1010 */
[----:B---3--:R-:W-:-:S04]  /*10a80*/  IMAD.WIDE R198, R2, 0x4, R230 ;  /* 0x0000000402c67825 */ /* 0x008fc800078e02e6 */
[C---:B--2---:R-:W-:Y:S01]  /*10a90*/  IMAD.WIDE R88, R2.reuse, 0x4, R228 ;  /* 0x0000000402587825 */ /* 0x044fe200078e02e4 */
[----:B------:R-:W-:Y:S04]  /*10aa0*/  STL.64 [R1+0x930], R198 ;  /* 0x000930c601007387 */ /* 0x000fe80000100a00 */
[----:B------:R-:W-:Y:S01]  /*10ab0*/  STL.64 [R1+0x928], R88 ;  /* 0x0009285801007387 */ /* 0x000fe20000100a00 */
[----:B-1----:R-:W-:-:S03]  /*10ac0*/  IMAD.WIDE R86, R2, 0x4, R226 ;  /* 0x0000000402567825 */ /* 0x002fc600078e02e2 */
[----:B------:R-:W2:Y:S01]  /*10ad0*/  LDL.LU.64 R226, [R1+0xb0] ;  /* 0x0000b00001e27983 */ /* 0x000ea20000300a00 */
[----:B------:R-:W-:-:S03]  /*10ae0*/  IMAD.WIDE R84, R2, 0x4, R220 ;  /* 0x0000000402547825 */ /* 0x000fc600078e02dc */
[----:B------:R-:W3:Y:S04]  /*10af0*/  LDL.LU.64 R230, [R1+0xa8] ;  /* 0x0000a80001e67983 */ /* 0x000ee80000300a00 */
[----:B------:R-:W-:Y:S04]  /*10b00*/  STL.64 [R1+0x920], R86 ;  /* 0x0009205601007387 */ /* 0x000fe80000100a00 */
        /* <DEDUP_REMOVED lines=9> */
[----:B------:R-:W1:Y:S02]  /*10ba0*/  LDC R237, c[0x0][0x3a0] ;  /* 0x0000e800ffed7b82 */ /* 0x000e640000000800 */
[----:B------:R-:W-:-:S05]  /*10bb0*/  ISETP.GE.U32.AND P3, PT, R93, 0x7ffffeca, PT ;  /* 0x7ffffeca5d00780c */ /* 0x000fca0003f66070 */
[----:B------:R-:W-:Y:S01]  /*10bc0*/  LDGSTS.E [R82+0x2d000], desc[UR16][R198.64], !P5 ;  /* 0x2d000000c6527fae */ /* 0x000fe2000e9a1010 */
[----:B------:R-:W-:Y:S01]  /*10bd0*/  IADD3 R0, PT, PT, R236, -0xb8, RZ ;  /* 0xffffff48ec007810 */ /* 0x000fe20007ffe0ff */
[----:B------:R-:W-:Y:S01]  /*10be0*/  VIADD R93, R235, 0xffffff47 ;  /* 0xffffff47eb5d7836 */ /* 0x000fe20000000000 */
[----:B------:R-:W1:Y:S01]  /*10bf0*/  LDC R236, c[0x0][0x3a0] ;  /* 0x0000e800ffec7b82 */ /* 0x000e620000000800 */
[----:B------:R-:W-:Y:S04]  /*10c00*/  LDGSTS.E [R82+0x2d200], desc[UR16][R88.64], !P5 ;  /* 0x2d20000058527fae */ /* 0x000fe8000e9a1010 */
[----:B------:R-:W-:Y:S01]  /*10c10*/  LDGSTS.E [R82+0x2d400], desc[UR16][R86.64], !P6 ;  /* 0x2d40000056527fae */ /* 0x000fe2000f1a1010 */
[----:B------:R-:W-:Y:S02]  /*10c20*/  ISETP.GE.U32.AND P4, PT, R0, 0x7ffffec9, PT ;  /* 0x7ffffec90000780c */ /* 0x000fe40003f86070 */
[----:B------:R-:W1:Y:S01]  /*10c30*/  LDC R201, c[0x0][0x3a0] ;  /* 0x0000e800ffc97b82 */ /* 0x000e620000000800 */
[----:B------:R1:W-:Y:S01]  /*10c40*/  LDGSTS.E [R82+0x2d600], desc[UR16][R84.64], !P6 ;  /* 0x2d60000054527fae */ /* 0x0003e2000f1a1010 */
[----:B------:R-:W-:-:S06]  /*10c50*/  ISETP.GE.U32.AND P5, PT, R93, 0x7ffffec8, PT ;  /* 0x7ffffec85d00780c */ /* 0x000fcc0003fa6070 */
[----:B------:R-:W1:Y:S01]  /*10c60*/  LDC R235, c[0x0][0x3a0] ;  /* 0x0000e800ffeb7b82 */ /* 0x000e620000000800 */
[----:B----4-:R-:W-:-:S07]  /*10c70*/  IMAD.WIDE R222, R2, 0x4, R222 ;  /* 0x0000000402de7825 */ /* 0x010fce00078e02de */
[----:B-1----:R-:W1:Y:S01]  /*10c80*/  LDC R84, c[0x0][0x3a0] ;  /* 0x0000e800ff547b82 */ /* 0x002e620000000800 */
[C---:B------:R-:W-:Y:S01]  /*10c90*/  IMAD.WIDE R198, R2.reuse, 0x4, R90 ;  /* 0x0000000402c67825 */ /* 0x040fe200078e025a */
[----:B------:R4:W-:Y:S04]  /*10ca0*/  STL.64 [R1+0x910], R222 ;  /* 0x000910de01007387 */ /* 0x0009e80000100a00 */
[----:B------:R3:W-:Y:S04]  /*10cb0*/  STL.64 [R1+0x908], R198 ;  /* 0x000908c601007387 */ /* 0x0007e80000100a00 */
[----:B------:R-:W3:Y:S01]  /*10cc0*/  LDL.LU.64 R90, [R1+0x90] ;  /* 0x00009000015a7983 */ /* 0x000ee20000300a00 */
[----:B------:R-:W-:-:S03]  /*10cd0*/  IMAD.WIDE R88, R2, 0x4, R232 ;  /* 0x0000000402587825 */ /* 0x000fc600078e02e8 */
[----:B------:R-:W-:Y:S01]  /*10ce0*/  LDGSTS.E [R82+0x2d800], desc[UR16][R222.64], !P3 ;  /* 0x2d800000de527fae */ /* 0x000fe2000d9a1010 */
[----:B------:R-:W-:-:S03]  /*10cf0*/  IMAD.WIDE R86, R2, 0x4, R224 ;  /* 0x0000000402567825 */ /* 0x000fc600078e02e0 */
[----:B------:R-:W3:Y:S04]  /*10d00*/  LDL.LU.64 R232, [R1+0x88] ;  /* 0x0000880001e87983 */ /* 0x000ee80000300a00 */
[----:B------:R1:W-:Y:S04]  /*10d10*/  STL.64 [R1+0x900], R88 ;  /* 0x0009005801007387 */ /* 0x0003e80000100a00 */
[----:B------:R1:W-:Y:S04]  /*10d20*/  STL.64 [R1+0x8f8], R86 ;  /* 0x0008f85601007387 */ /* 0x0003e80000100a00 */
[----:B------:R-:W3:Y:S04]  /*10d30*/  LDL.LU.64 R224, [R1+0x80] ;  /* 0x0000800001e07983 */ /* 0x000ee80000300a00 */
[----:B----4-:R-:W4:Y:S04]  /*10d40*/  LDL.LU.64 R222, [R1+0x78] ;  /* 0x0000780001de7983 */ /* 0x010f280000300a00 */
[----:B------:R3:W-:Y:S01]  /*10d50*/  LDGSTS.E [R82+0x2da00], desc[UR16][R198.64], !P3 ;  /* 0x2da00000c6527fae */ /* 0x0007e2000d9a1010 */
[----:B--2---:R-:W-:-:S03]  /*10d60*/  IMAD.WIDE R226, R2, 0x4, R226 ;  /* 0x0000000402e27825 */ /* 0x004fc600078e02e2 */
[----:B------:R1:W-:Y:S04]  /*10d70*/  LDGSTS.E [R82+0x2dc00], desc[UR16][R88.64], !P4 ;  /* 0x2dc0000058527fae */ /* 0x0003e8000e1a1010 */
[----:B------:R2:W-:Y:S01]  /*10d80*/  LDGSTS.E [R82+0x2de00], desc[UR16][R86.64], !P4 ;  /* 0x2de0000056527fae */ /* 0x0005e2000e1a1010 */
[----:B---3--:R-:W-:-:S03]  /*10d90*/  IMAD.WIDE R198, R2, 0x4, R230 ;  /* 0x0000000402c67825 */ /* 0x008fc600078e02e6 */
[----:B------:R3:W-:Y:S01]  /*10da0*/  STL.64 [R1+0x8f0], R226 ;  /* 0x0008f0e201007387 */ /* 0x0007e20000100a00 */
[----:B-1----:R-:W-:-:S03]  /*10db0*/  IMAD.WIDE R88, R2, 0x4, R228 ;  /* 0x0000000402587825 */ /* 0x002fc600078e02e4 */
[----:B------:R1:W-:Y:S01]  /*10dc0*/  STL.64 [R1+0x8e8], R198 ;  /* 0x0008e8c601007387 */ /* 0x0003e20000100a00 */
[----:B--2---:R-:W-:-:S03]  /*10dd0*/  IMAD.WIDE R86, R2, 0x4, R220 ;  /* 0x0000000402567825 */ /* 0x004fc600078e02dc */
[----:B------:R-:W-:Y:S04]  /*10de0*/  LDGSTS.E [R82+0x2e000], desc[UR16][R226.64], !P5 ;  /* 0x2e000000e2527fae */ /* 0x000fe8000e9a1010 */
[----:B------:R-:W2:Y:S04]  /*10df0*/  LDL.LU.64 R220, [R1+0x70] ;  /* 0x0000700001dc7983 */ /* 0x000ea80000300a00 */
[----:B------:R-:W2:Y:S04]  /*10e00*/  LDL.LU.64 R230, [R1+0x68] ;  /* 0x0000680001e67983 */ /* 0x000ea80000300a00 */
[----:B------:R1:W-:Y:S04]  /*10e10*/  STL.64 [R1+0x8e0], R88 ;  /* 0x0008e05801007387 */ /* 0x0003e80000100a00 */
[----:B------:R1:W-:Y:S04]  /*10e20*/  STL.64 [R1+0x8d8], R86 ;  /* 0x0008d85601007387 */ /* 0x0003e80000100a00 */
[----:B------:R-:W2:Y:S04]  /*10e30*/  LDL.LU.64 R228, [R1+0x60] ;  /* 0x0000600001e47983 */ /* 0x000ea80000300a00 */
[----:B---3--:R-:W3:Y:S01]  /*10e40*/  LDL.LU.64 R226, [R1+0x58] ;  /* 0x0000580001e27983 */ /* 0x008ee20000300a00 */
[----:B------:R-:W-:Y:S01]  /*10e50*/  VIADD R0, R252, 0xffffff46 ;  /* 0xffffff46fc007836 */ /* 0x000fe20000000000 */
[----:B------:R-:W-:Y:S01]  /*10e60*/  IADD3 R93, PT, PT, R234, -0xbb, RZ ;  /* 0xffffff45ea5d7810 */ /* 0x000fe20007ffe0ff */
[----:B------:R-:W1:Y:S01]  /*10e70*/  LDC R252, c[0x0][0x3a0] ;  /* 0x0000e800fffc7b82 */ /* 0x000e620000000800 */
[----:B------:R1:W-:Y:S02]  /*10e80*/  LDGSTS.E [R82+0x2e200], desc[UR16][R198.64], !P5 ;  /* 0x2e200000c6527fae */ /* 0x0003e4000e9a1010 */
[----:B------:R-:W-:Y:S01]  /*10e90*/  ISETP.GE.U32.AND P6, PT, R0, 0x7ffffec7, PT ;  /* 0x7ffffec70000780c */ /* 0x000fe20003fc6070 */
[----:B------:R-:W-:Y:S01]  /*10ea0*/  VIADD R0, R237, 0xffffff44 ;  /* 0xffffff44ed007836 */ /* 0x000fe20000000000 */
[----:B------:R-:W-:-:S03]  /*10eb0*/  ISETP.GE.U32.AND P3, PT, R93, 0x7ffffec6, PT ;  /* 0x7ffffec65d00780c */ /* 0x000fc60003f66070 */
[----:B------:R-:W1:Y:S01]  /*10ec0*/  LDC R234, c[0x0][0x3a0] ;  /* 0x0000e800ffea7b82 */ /* 0x000e620000000800 */
[----:B------:R-:W-:Y:S02]  /*10ed0*/  ISETP.GE.U32.AND P4, PT, R0, 0x7ffffec5, PT ;  /* 0x7ffffec50000780c */ /* 0x000fe40003f86070 */
[----:B------:R-:W-:-:S05]  /*10ee0*/  IADD3 R0, PT, PT, R236, -0xbe, RZ ;  /* 0xffffff42ec007810 */ /* 0x000fca0007ffe0ff */
[----:B------:R1:W-:Y:S01]  /*10ef0*/  LDGSTS.E [R82+0x2e400], desc[UR16][R88.64], !P6 ;  /* 0x2e40000058527fae */ /* 0x0003e2000f1a1010 */
[----:B------:R-:W-:Y:S01]  /*10f00*/  VIADD R93, R201, 0xffffff43 ;  /* 0xffffff43c95d7836 */ /* 0x000fe20000000000 */
[----:B------:R-:W1:Y:S02]  /*10f10*/  LDC R237, c[0x0][0x3a0] ;  /* 0x0000e800ffed7b82 */ /* 0x000e640000000800 */
[----:B------:R1:W-:Y:S01]  /*10f20*/  LDGSTS.E [R82+0x2e600], desc[UR16][R86.64], !P6 ;  /* 0x2e60000056527fae */ /* 0x0003e2000f1a1010 */
[----:B------:R-:W-:Y:S01]  /*10f30*/  ISETP.GE.U32.AND P6, PT, R0, 0x7ffffec3, PT ;  /* 0x7ffffec30000780c */ /* 0x000fe20003fc6070 */
[----:B------:R-:W-:Y:S01]  /*10f40*/  VIADD R0, R84, 0xffffff40 ;  /* 0xffffff4054007836 */ /* 0x000fe20000000000 */
[----:B------:R-:W-:-:S03]  /*10f50*/  ISETP.GE.U32.AND P5, PT, R93, 0x7ffffec4, PT ;  /* 0x7ffffec45d00780c */ /* 0x000fc60003fa6070 */
[----:B------:R-:W1:Y:S08]  /*10f60*/  LDC R201, c[0x0][0x3a0] ;  /* 0x0000e800ffc97b82 */ /* 0x000e700000000800 */
[----:B------:R-:W1:Y:S02]  /*10f70*/  LDC R236, c[0x0][0x3a0] ;  /* 0x0000e800ffec7b82 */ /* 0x000e640000000800 */
[----:B-1----:R-:W-:-:S04]  /*10f80*/  IMAD.WIDE R198, R2, 0x4, R90 ;  /* 0x0000000402c67825 */ /* 0x002fc800078e025a */
[C---:B------:R-:W-:Y:S01]  /*10f90*/  IMAD.WIDE R88, R2.reuse, 0x4, R232 ;  /* 0x0000000402587825 */ /* 0x040fe200078e02e8 */
[----:B------:R1:W-:Y:S04]  /*10fa0*/  STL.64 [R1+0x8d0], R198 ;  /* 0x0008d0c601007387 */ /* 0x0003e80000100a00 */
[----:B------:R-:W-:Y:S04]  /*10fb0*/  STL.64 [R1+0x8c8], R88 ;  /* 0x0008c85801007387 */ /* 0x000fe80000100a00 */
[----:B------:R-:W3:Y:S01]  /*10fc0*/  LDL.LU.64 R90, [R1+0x50] ;  /* 0x00005000015a7983 */ /* 0x000ee20000300a00 */
[----:B------:R-:W-:-:S03]  /*10fd0*/  IMAD.WIDE R86, R2, 0x4, R224 ;  /* 0x0000000402567825 */ /* 0x000fc600078e02e0 */
[----:B------:R-:W3:Y:S01]  /*10fe0*/  LDL.LU.64 R232, [R1+0x48] ;  /* 0x0000480001e87983 */ /* 0x000ee20000300a00 */
[----:B----4-:R-:W-:-:S03]  /*10ff0*/  IMAD.WIDE R84, R2, 0x4, R222 ;  /* 0x0000000402547825 */ /* 0x010fc600078e02de */
[----:B------:R-:W-:Y:S04]  /*11000*/  STL.64 [R1+0x8c0], R86 ;  /* 0x0008c05601007387 */ /* 0x000fe80000100a00 */
[----:B------:R4:W-:Y:S04]  /*11010*/  STL.64 [R1+0x8b8], R84 ;  /* 0x0008b85401007387 */ /* 0x0009e80000100a00 */
[----:B------:R-:W3:Y:S04]  /*11020*/  LDL.LU.64 R224, [R1+0x40] ;  /* 0x0000400001e07983 */ /* 0x000ee80000300a00 */
[----:B------:R-:W3:Y:S04]  /*11030*/  LDL.LU.64 R222, [R1+0x38] ;  /* 0x0000380001de7983 */ /* 0x000ee80000300a00 */
[----:B------:R1:W-:Y:S04]  /*11040*/  LDGSTS.E [R82+0x2e800], desc[UR16][R198.64], !P3 ;  /* 0x2e800000c6527fae */ /* 0x0003e8000d9a1010 */
[----:B------:R-:W-:Y:S04]  /*11050*/  LDGSTS.E [R82+0x2ea00], desc[UR16][R88.64], !P3 ;  /* 0x2ea0000058527fae */ /* 0x000fe8000d9a1010 */
[----:B------:R-:W-:Y:S04]  /*11060*/  LDGSTS.E [R82+0x2ec00], desc[UR16][R86.64], !P4 ;  /* 0x2ec0000056527fae */ /* 0x000fe8000e1a1010 */
[----:B------:R4:W-:Y:S01]  /*11070*/  LDGSTS.E [R82+0x2ee00], desc[UR16][R84.64], !P4 ;  /* 0x2ee0000054527fae */ /* 0x0009e2000e1a1010 */
[----:B--2---:R-:W-:-:S04]  /*11080*/  IMAD.WIDE R220, R2, 0x4, R220 ;  /* 0x0000000402dc7825 */ /* 0x004fc800078e02dc */
[C---:B-1----:R-:W-:Y:S01]  /*11090*/  IMAD.WIDE R198, R2.reuse, 0x4, R230 ;  /* 0x0000000402c67825 */ /* 0x042fe200078e02e6 */
[----:B------:R1:W-:Y:S04]  /*110a0*/  STL.64 [R1+0x8b0], R220 ;  /* 0x0008b0dc01007387 */ /* 0x0003e80000100a00 */
[----:B------:R2:W-:Y:S01]  /*110b0*/  STL.64 [R1+0x8a8], R198 ;  /* 0x0008a8c601007387 */ /* 0x0005e20000100a00 */
[----:B------:R-:W-:Y:S01]  /*110c0*/  VIADD R93, R235, 0xffffff41 ;  /* 0xffffff41eb5d7836 */ /* 0x000fe20000000000 */
[----:B----4-:R-:W4:Y:S02]  /*110d0*/  LDC R84, c[0x0][0x3a0] ;  /* 0x0000e800ff547b82 */ /* 0x010f240000000800 */
[----:B------:R-:W4:Y:S01]  /*110e0*/  LDL.LU.64 R230, [R1+0x30] ;  /* 0x0000300001e67983 */ /* 0x000f220000300a00 */
[----:B------:R-:W-:-:S03]  /*110f0*/  IMAD.WIDE R88, R2, 0x4, R228 ;  /* 0x0000000402587825 */ /* 0x000fc600078e02e4 */
[----:B------:R-:W-:Y:S02]  /*11100*/  LDGSTS.E [R82+0x2f000], desc[UR16][R220.64], !P5 ;  /* 0x2f000000dc527fae */ /* 0x000fe4000e9a1010 */
[----:B------:R-:W2:Y:S01]  /*11110*/  LDC R235, c[0x0][0x3a0] ;  /* 0x0000e800ffeb7b82 */ /* 0x000ea20000000800 */
[----:B---3--:R-:W-:Y:S01]  /*11120*/  IMAD.WIDE R86, R2, 0x4, R226 ;  /* 0x0000000402567825 */ /* 0x008fe200078e02e2 */
[----:B------:R-:W3:Y:S04]  /*11130*/  LDL.LU.64 R228, [R1+0x28] ;  /* 0x0000280001e47983 */ /* 0x000ee80000300a00 */
[----:B------:R1:W-:Y:S04]  /*11140*/  STL.64 [R1+0x8a0], R88 ;  /* 0x0008a05801007387 */ /* 0x0003e80000100a00 */
[----:B------:R2:W-:Y:S04]  /*11150*/  STL.64 [R1+0x898], R86 ;  /* 0x0008985601007387 */ /* 0x0005e80000100a00 */
[----:B------:R-:W3:Y:S04]  /*11160*/  LDL.LU.64 R226, [R1+0x20] ;  /* 0x0000200001e27983 */ /* 0x000ee80000300a00 */
[----:B-1----:R-:W3:Y:S01]  /*11170*/  LDL.LU.64 R220, [R1+0x18] ;  /* 0x0000180001dc7983 */ /* 0x002ee20000300a00 */
[----:B------:R-:W-:-:S03]  /*11180*/  ISETP.GE.U32.AND P3, PT, R93, 0x7ffffec2, PT ;  /* 0x7ffffec25d00780c */ /* 0x000fc60003f66070 */
[----:B------:R2:W-:Y:S04]  /*11190*/  LDGSTS.E [R82+0x2f200], desc[UR16][R198.64], !P5 ;  /* 0x2f200000c6527fae */ /* 0x0005e8000e9a1010 */
[----:B------:R1:W-:Y:S04]  /*111a0*/  LDGSTS.E [R82+0x2f400], desc[UR16][R88.64], !P6 ;  /* 0x2f40000058527fae */ /* 0x0003e8000f1a1010 */
[----:B------:R1:W-:Y:S01]  /*111b0*/  LDGSTS.E [R82+0x2f600], desc[UR16][R86.64], !P6 ;  /* 0x2f60000056527fae */ /* 0x0003e2000f1a1010 */
[----:B------:R-:W-:Y:S01]  /*111c0*/  ISETP.GE.U32.AND P4, PT, R0, 0x7ffffec1, PT ;  /* 0x7ffffec10000780c */ /* 0x000fe20003f86070 */
[----:B------:R-:W-:Y:S01]  /*111d0*/  VIADD R0, R252, 0xffffff3e ;  /* 0xffffff3efc007836 */ /* 0x000fe20000000000 */
[----:B------:R-:W-:Y:S01]  /*111e0*/  IADD3 R93, PT, PT, R234, -0xc1, RZ ;  /* 0xffffff3fea5d7810 */ /* 0x000fe20007ffe0ff */
[----:B------:R-:W1:Y:S03]  /*111f0*/  LDC R252, c[0x0][0x3a0] ;  /* 0x0000e800fffc7b82 */ /* 0x000e660000000800 */
[----:B------:R-:W-:-:S02]  /*11200*/  ISETP.GE.U32.AND P6, PT, R0, 0x7ffffebf, PT ;  /* 0x7ffffebf0000780c */ /* 0x000fc40003fc6070 */
[----:B------:R-:W-:Y:S02]  /*11210*/  IADD3 R0, PT, PT, R237, -0xc4, RZ ;  /* 0xffffff3ced007810 */ /* 0x000fe40007ffe0ff */
[----:B------:R-:W-:Y:S01]  /*11220*/  ISETP.GE.U32.AND P5, PT, R93, 0x7ffffec0, PT ;  /* 0x7ffffec05d00780c */ /* 0x000fe20003fa6070 */
[----:B------:R-:W-:Y:S02]  /*11230*/  VIADD R93, R201, 0xffffff3d ;  /* 0xffffff3dc95d7836 */ /* 0x000fe40000000000 */
[----:B------:R-:W1:Y:S01]  /*11240*/  LDC R201, c[0x0][0x3a0] ;  /* 0x0000e800ffc97b82 */ /* 0x000e620000000800 */
[----:B------:R-:W-:-:S04]  /*11250*/  IMAD.WIDE R90, R2, 0x4, R90 ;  /* 0x00000004025a7825 */ /* 0x000fc800078e025a */
[C---:B--2---:R-:W-:Y:S01]  /*11260*/  IMAD.WIDE R198, R2.reuse, 0x4, R232 ;  /* 0x0000000402c67825 */ /* 0x044fe200078e02e8 */
[----:B------:R2:W-:Y:S04]  /*11270*/  STL.64 [R1+0x890], R90 ;  /* 0x0008905a01007387 */ /* 0x0005e80000100a00 */
[----:B------:R4:W-:Y:S04]  /*11280*/  STL.64 [R1+0x888], R198 ;  /* 0x000888c601007387 */ /* 0x0009e80000100a00 */
[----:B------:R-:W-:Y:S01]  /*11290*/  LDGSTS.E [R82+0x2f800], desc[UR16][R90.64], !P3 ;  /* 0x2f8000005a527fae */ /* 0x000fe2000d9a1010 */
[----:B-1----:R-:W-:-:S03]  /*112a0*/  IMAD.WIDE R88, R2, 0x4, R224 ;  /* 0x0000000402587825 */ /* 0x002fc600078e02e0 */
[----:B------:R4:W-:Y:S01]  /*112b0*/  LDGSTS.E [R82+0x2fa00], desc[UR16][R198.64], !P3 ;  /* 0x2fa00000c6527fae */ /* 0x0009e2000d9a1010 */
[----:B------:R-:W-:-:S03]  /*112c0*/  IMAD.WIDE R86, R2, 0x4, R222 ;  /* 0x0000000402567825 */ /* 0x000fc600078e02de */
[----:B------:R3:W-:Y:S04]  /*112d0*/  LDGSTS.E [R82+0x2fc00], desc[UR16][R88.64], !P4 ;  /* 0x2fc0000058527fae */ /* 0x0007e8000e1a1010 */
[----:B--2---:R-:W2:Y:S04]  /*112e0*/  LDL.LU.64 R90, [R1+0x430] ;  /* 0x00043000015a7983 */ /* 0x004ea80000300a00 */
[----:B------:R3:W-:Y:S04]  /*112f0*/  STL.64 [R1+0x880], R88 ;  /* 0x0008805801007387 */ /* 0x0007e80000100a00 */
[----:B------:R-:W2:Y:S04]  /*11300*/  LDL.LU.64 R222, [R1+0x440] ;  /* 0x0004400001de7983 */ /* 0x000ea80000300a00 */
[----:B------:R1:W-:Y:S04]  /*11310*/  STL.64 [R1+0x878], R86 ;  /* 0x0008785601007387 */ /* 0x0003e80000100a00 */
[----:B------:R-:W2:Y:S04]  /*11320*/  LDL.LU.64 R232, [R1+0x450] ;  /* 0x0004500001e87983 */ /* 0x000ea80000300a00 */
[----:B------:R-:W2:Y:S04]  /*11330*/  LDL.LU.64 R224, [R1+0x458] ;  /* 0x0004580001e07983 */ /* 0x000ea80000300a00 */
[----:B------:R1:W-:Y:S01]  /*11340*/  LDGSTS.E [R82+0x2fe00], desc[UR16][R86.64], !P4 ;  /* 0x2fe0000056527fae */ /* 0x0003e2000e1a1010 */
[----:B------:R-:W-:Y:S01]  /*11350*/  ISETP.GE.U32.AND P4, PT, R0, 0x7ffffebd, PT ;  /* 0x7ffffebd0000780c */ /* 0x000fe20003f86070 */
[----:B----4-:R-:W-:-:S04]  /*11360*/  IMAD.WIDE R198, R2, 0x4, R230 ;  /* 0x0000000402c67825 */ /* 0x010fc800078e02e6 */
[----:B------:R-:W-:Y:S02]  /*11370*/  VIADD R0, R84, 0xffffff3a ;  /* 0xffffff3a54007836 */ /* 0x000fe40000000000 */
[C---:B---3--:R-:W-:Y:S01]  /*11380*/  IMAD.WIDE R88, R2.reuse, 0x4, R228 ;  /* 0x0000000402587825 */ /* 0x048fe200078e02e4 */
[----:B------:R-:W-:Y:S01]  /*11390*/  STL.64 [R1+0x870], R198 ;  /* 0x000870c601007387 */ /* 0x000fe20000100a00 */
[----:B------:R-:W-:Y:S01]  /*113a0*/  ISETP.GE.U32.AND P3, PT, R93, 0x7ffffebe, PT ;  /* 0x7ffffebe5d00780c */ /* 0x000fe20003f66070 */
[----:B-1----:R-:W1:Y:S01]  /*113b0*/  LDC R86, c[0x0][0x3a0] ;  /* 0x0000e800ff567b82 */ /* 0x002e620000000800 */
[----:B------:R-:W-:Y:S01]  /*113c0*/  VIADD R93, R235, 0xffffff3b ;  /* 0xffffff3beb5d7836 */ /* 0x000fe20000000000 */
[----:B------:R-:W-:Y:S04]  /*113d0*/  STL.64 [R1+0x868], R88 ;  /* 0x0008685801007387 */ /* 0x000fe80000100a00 */
[----:B------:R-:W-:Y:S02]  /*113e0*/  LDGSTS.E [R82+0x30000], desc[UR16][R198.64], !P5 ;  /* 0x30000000c6527fae */ /* 0x000fe4000e9a1010 */
[----:B------:R-:W3:Y:S01]  /*113f0*/  LDC R87, c[0x0][0x3a0] ;  /* 0x0000e800ff577b82 */ /* 0x000ee20000000800 */
[C---:B------:R-:W-:Y:S01]  /*11400*/  IMAD.WIDE R84, R2.reuse, 0x4, R226 ;  /* 0x0000000402547825 */ /* 0x040fe200078e02e2 */
[----:B------:R-:W-:Y:S03]  /*11410*/  LDGSTS.E [R82+0x30200], desc[UR16][R88.64], !P5 ;  /* 0x3020000058527fae */ /* 0x000fe6000e9a1010 */
[----:B------:R-:W-:Y:S01]  /*11420*/  IMAD.WIDE R234, R2, 0x4, R220 ;  /* 0x0000000402ea7825 */ /* 0x000fe200078e02dc */
[----:B------:R4:W-:Y:S04]  /*11430*/  STL.64 [R1+0x860], R84 ;  /* 0x0008605401007387 */ /* 0x0009e80000100a00 */
[----:B------:R-:W3:Y:S04]  /*11440*/  LDL.LU.64 R230, [R1+0x460] ;  /* 0x0004600001e67983 */ /* 0x000ee80000300a00 */
[----:B------:R-:W3:Y:S04]  /*11450*/  LDL.LU.64 R220, [R1+0x468] ;  /* 0x0004680001dc7983 */ /* 0x000ee80000300a00 */
[----:B------:R-:W3:Y:S04]  /*11460*/  LDL.LU.64 R228, [R1+0x470] ;  /* 0x0004700001e47983 */ /* 0x000ee80000300a00 */
[----:B------:R-:W3:Y:S01]  /*11470*/  LDL.LU.64 R226, [R1+0x478] ;  /* 0x0004780001e27983 */ /* 0x000ee20000300a00 */
[----:B------:R-:W-:-:S02]  /*11480*/  ISETP.GE.U32.AND P5, PT, R93, 0x7ffffebc, PT ;  /* 0x7ffffebc5d00780c */ /* 0x000fc40003fa6070 */
[----:B------:R-:W-:Y:S01]  /*11490*/  IADD3 R93, PT, PT, R236, -0xc7, RZ ;  /* 0xffffff39ec5d7810 */ /* 0x000fe20007ffe0ff */
[----:B------:R-:W-:Y:S04]  /*114a0*/  STL.64 [R1+0x16f0], R234 ;  /* 0x0016f0ea01007387 */ /* 0x000fe80000100a00 */
[----:B------:R4:W-:Y:S04]  /*114b0*/  LDGSTS.E [R82+0x30400], desc[UR16][R84.64], !P6 ;  /* 0x3040000054527fae */ /* 0x0009e8000f1a1010 */
[----:B------:R-:W-:Y:S01]  /*114c0*/  LDGSTS.E [R82+0x30600], desc[UR16][R234.64], !P6 ;  /* 0x30600000ea527fae */ /* 0x000fe2000f1a1010 */
[C---:B--2---:R-:W-:Y:S01]  /*114d0*/  IMAD.WIDE R236, R2.reuse, 0x4, R90 ;  /* 0x0000000402ec7825 */ /* 0x044fe200078e025a */
[----:B----4-:R-:W2:Y:S04]  /*114e0*/  LDC R85, c[0x0][0x3a0] ;  /* 0x0000e800ff557b82 */ /* 0x010ea80000000800 */
[----:B------:R-:W-:Y:S01]  /*114f0*/  LDGSTS.E [R82+0x30800], desc[UR16][R236.64], !P3 ;  /* 0x30800000ec527fae */ /* 0x000fe2000d9a1010 */
[----:B------:R-:W-:-:S03]  /*11500*/  IMAD.WIDE R222, R2, 0x4, R222 ;  /* 0x0000000402de7825 */ /* 0x000fc600078e02de */
[----:B------:R-:W4:Y:S02]  /*11510*/  LDC R84, c[0x0][0x3a0] ;  /* 0x0000e800ff547b82 */ /* 0x000f240000000800 */
[----:B------:R1:W-:Y:S01]  /*11520*/  STL.64 [R1+0x70], R222 ;  /* 0x000070de01007387 */ /* 0x0003e20000100a00 */
[----:B------:R-:W-:-:S03]  /*11530*/  IMAD.WIDE R198, R2, 0x4, R232 ;  /* 0x0000000402c67825 */ /* 0x000fc600078e02e8 */
[----:B------:R-:W-:Y:S01]  /*11540*/  LDGSTS.E [R82+0x30a00], desc[UR16][R222.64], !P3 ;  /* 0x30a00000de527fae */ /* 0x000fe2000d9a1010 */
[----:B------:R-:W-:-:S03]  /*11550*/  IMAD.WIDE R88, R2, 0x4, R224 ;  /* 0x0000000402587825 */ /* 0x000fc600078e02e0 */
[----:B------:R1:W-:Y:S04]  /*11560*/  LDGSTS.E [R82+0x30c00], desc[UR16][R198.64], !P4 ;  /* 0x30c00000c6527fae */ /* 0x0003e8000e1a1010 */
[----:B------:R-:W4:Y:S04]  /*11570*/  LDL.LU.64 R224, [R1+0x490] ;  /* 0x0004900001e07983 */ /* 0x000f280000300a00 */
[----:B------:R-:W4:Y:S04]  /*11580*/  LDL.LU.64 R90, [R1+0x498] ;  /* 0x00049800015a7983 */ /* 0x000f280000300a00 */
[----:B------:R1:W-:Y:S04]  /*11590*/  STL.64 [R1+0x78], R198 ;  /* 0x000078c601007387 */ /* 0x0003e80000100a00 */
[----:B------:R-:W4:Y:S04]  /*115a0*/  LDL.LU.64 R232, [R1+0x4b0] ;  /* 0x0004b00001e87983 */ /* 0x000f280000300a00 */
[----:B------:R2:W-:Y:S04]  /*115b0*/  STL.64 [R1+0x80], R88 ;  /* 0x0000805801007387 */ /* 0x0005e80000100a00 */
[----:B------:R-:W-:Y:S04]  /*115c0*/  STL.64 [R1+0x16f8], R236 ;  /* 0x0016f8ec01007387 */ /* 0x000fe80000100a00 */
[----:B-1----:R-:W4:Y:S04]  /*115d0*/  LDL.LU.64 R222, [R1+0x4b8] ;  /* 0x0004b80001de7983 */ /* 0x002f280000300a00 */
[----:B------:R2:W-:Y:S01]  /*115e0*/  LDGSTS.E [R82+0x30e00], desc[UR16][R88.64], !P4 ;  /* 0x30e0000058527fae */ /* 0x0005e2000e1a1010 */
[----:B---3--:R-:W-:-:S04]  /*115f0*/  IMAD.WIDE R230, R2, 0x4, R230 ;  /* 0x0000000402e67825 */ /* 0x008fc800078e02e6 */
[C---:B------:R-:W-:Y:S01]  /*11600*/  IMAD.WIDE R220, R2.reuse, 0x4, R220 ;  /* 0x0000000402dc7825 */ /* 0x040fe200078e02dc */
[----:B------:R1:W-:Y:S03]  /*11610*/  STL.64 [R1+0x90], R230 ;  /* 0x000090e601007387 */ /* 0x0003e60000100a00 */
[C---:B------:R-:W-:Y:S01]  /*11620*/  IMAD.WIDE R198, R2.reuse, 0x4, R228 ;  /* 0x0000000402c67825 */ /* 0x040fe200078e02e4 */
[----:B------:R3:W-:Y:S03]  /*11630*/  STL.64 [R1+0x98], R220 ;  /* 0x000098dc01007387 */ /* 0x0007e60000100a00 */
[----:B--2---:R-:W-:Y:S01]  /*11640*/  IMAD.WIDE R88, R2, 0x4, R226 ;  /* 0x0000000402587825 */ /* 0x004fe200078e02e2 */
[----:B------:R-:W2:Y:S04]  /*11650*/  LDL.LU.64 R228, [R1+0x4d8] ;  /* 0x0004d80001e47983 */ /* 0x000ea80000300a00 */
[----:B------:R-:W2:Y:S04]  /*11660*/  LDL.LU.64 R226, [R1+0x4e0] ;  /* 0x0004e00001e27983 */ /* 0x000ea80000300a00 */
[----:B------:R1:W-:Y:S04]  /*11670*/  STL.64 [R1+0xa0], R198 ;  /* 0x0000a0c601007387 */ /* 0x0003e80000100a00 */
[----:B------:R-:W-:Y:S04]  /*11680*/  LDGSTS.E [R82+0x31000], desc[UR16][R230.64], !P5 ;  /* 0x31000000e6527fae */ /* 0x000fe8000e9a1010 */
[----:B------:R3:W-:Y:S04]  /*11690*/  STL.64 [R1+0xb0], R88 ;  /* 0x0000b05801007387 */ /* 0x0007e80000100a00 */
[----:B------:R-:W-:Y:S04]  /*116a0*/  LDGSTS.E [R82+0x31200], desc[UR16][R220.64], !P5 ;  /* 0x31200000dc527fae */ /* 0x000fe8000e9a1010 */
[----:B-1----:R-:W2:Y:S04]  /*116b0*/  LDL.LU.64 R230, [R1+0x4f0] ;  /* 0x0004f00001e67983 */ /* 0x002ea80000300a00 */
[----:B---3--:R-:W3:Y:S01]  /*116c0*/  LDL.LU.64 R220, [R1+0x4f8] ;  /* 0x0004f80001dc7983 */ /* 0x008ee20000300a00 */
[----:B------:R-:W-:Y:S01]  /*116d0*/  ISETP.GE.U32.AND P6, PT, R0, 0x7ffffebb, PT ;  /* 0x7ffffebb0000780c */ /* 0x000fe20003fc6070 */
[----:B------:R-:W-:Y:S01]  /*116e0*/  VIADD R0, R252, 0xffffff38 ;  /* 0xffffff38fc007836 */ /* 0x000fe20000000000 */
[----:B------:R-:W-:Y:S01]  /*116f0*/  ISETP.GE.U32.AND P3, PT, R93, 0x7ffffeba, PT ;  /* 0x7ffffeba5d00780c */ /* 0x000fe20003f66070 */
[----:B------:R-:W-:Y:S01]  /*11700*/  VIADD R93, R201, 0xffffff37 ;  /* 0xffffff37c95d7836 */ /* 0x000fe20000000000 */
[----:B------:R-:W1:Y:S02]  /*11710*/  LDC R252, c[0x0][0x3a0] ;  /* 0x0000e800fffc7b82 */ /* 0x000e640000000800 */
[----:B------:R-:W-:-:S02]  /*11720*/  ISETP.GE.U32.AND P4, PT, R0, 0x7ffffeb9, PT ;  /* 0x7ffffeb90000780c */ /* 0x000fc40003f86070 */
[----:B------:R-:W-:-:S05]  /*11730*/  IADD3 R0, PT, PT, R86, -0xca, RZ ;  /* 0xffffff3656007810 */ /* 0x000fca0007ffe0ff */
[----:B------:R1:W-:Y:S01]  /*11740*/  LDGSTS.E [R82+0x31400], desc[UR16][R198.64], !P6 ;  /* 0x31400000c6527fae */ /* 0x0003e2000f1a1010 */
[----:B------:R-:W-:Y:S01]  /*11750*/  ISETP.GE.U32.AND P5, PT, R93, 0x7ffffeb8, PT ;  /* 0x7ffffeb85d00780c */ /* 0x000fe20003fa6070 */
[----:B------:R-:W-:Y:S01]  /*11760*/  VIADD R93, R85, 0xffffff35 ;  /* 0xffffff35555d7836 */ /* 0x000fe20000000000 */
[----:B------:R-:W1:Y:S01]  /*11770*/  LDC R201, c[0x0][0x3a0] ;  /* 0x0000e800ffc97b82 */ /* 0x000e620000000800 */
[----:B------:R1:W-:Y:S01]  /*11780*/  LDGSTS.E [R82+0x31600], desc[UR16][R88.64], !P6 ;  /* 0x3160000058527fae */ /* 0x0003e2000f1a1010 */
[----:B------:R-:W-:Y:S01]  /*11790*/  ISETP.GE.U32.AND P6, PT, R0, 0x7ffffeb7, PT ;  /* 0x7ffffeb70000780c */ /* 0x000fe20003fc6070 */
[----:B----4-:R-:W-:-:S05]  /*117a0*/  VIADD R0, R84, 0xffffff34 ;  /* 0xffffff3454007836 */ /* 0x010fca0000000000 */
[----:B------:R-:W4:Y:S01]  /*117b0*/  LDC R86, c[0x0][0x3a0] ;  /* 0x0000e800ff567b82 */ /* 0x000f220000000800 */
[----:B------:R-:W-:-:S04]  /*117c0*/  IMAD.WIDE R224, R2, 0x4, R224 ;  /* 0x0000000402e07825 */ /* 0x000fc800078e02e0 */
[C---:B-1----:R-:W-:Y:S01]  /*117d0*/  IMAD.WIDE R198, R2.reuse, 0x4, R90 ;  /* 0x0000000402c67825 */ /* 0x042fe200078e025a */
[----:B------:R1:W-:Y:S04]  /*117e0*/  STL.64 [R1+0xb8], R224 ;  /* 0x0000b8e001007387 */ /* 0x0003e80000100a00 */
[----:B------:R1:W-:Y:S01]  /*117f0*/  STL.64 [R1+0xc0], R198 ;  /* 0x0000c0c601007387 */ /* 0x0003e20000100a00 */
[----:B------:R-:W-:-:S03]  /*11800*/  IMAD.WIDE R88, R2, 0x4, R232 ;  /* 0x0000000402587825 */ /* 0x000fc600078e02e8 */
[----:B------:R-:W4:Y:S04]  /*11810*/  LDL.LU.64 R90, [R1+0x500] ;  /* 0x00050000015a7983 */ /* 0x000f280000300a00 */
[----:B------:R-:W-:Y:S04]  /*11820*/  LDGSTS.E [R82+0x31800], desc[UR16][R224.64], !P3 ;  /* 0x31800000e0527fae */ /* 0x000fe8000d9a1010 */
[----:B------:R1:W-:Y:S01]  /*11830*/  LDGSTS.E [R82+0x31a00], desc[UR16][R198.64], !P3 ;  /* 0x31a00000c6527fae */ /* 0x0003e2000d9a1010 */
[----:B------:R-:W-:-:S03]  /*11840*/  IMAD.WIDE R84, R2, 0x4, R222 ;  /* 0x0000000402547825 */ /* 0x000fc600078e02de */
[----:B------:R-:W-:Y:S04]  /*11850*/  LDGSTS.E [R82+0x31c00], desc[UR16][R88.64], !P4 ;  /* 0x31c0000058527fae */ /* 0x000fe8000e1a1010 */
[----:B------:R-:W4:Y:S04]  /*11860*/  LDL.LU.64 R222, [R1+0x508] ;  /* 0x0005080001de7983 */ /* 0x000f280000300a00 */
[----:B------:R-:W-:Y:S04]  /*11870*/  STL.64 [R1+0xd0], R88 ;  /* 0x0000d05801007387 */ /* 0x000fe80000100a00 */
[----:B------:R2:W-:Y:S04]  /*11880*/  STL.64 [R1+0xd8], R84 ;  /* 0x0000d85401007387 */ /* 0x0005e80000100a00 */
[----:B------:R-:W4:Y:S04]  /*11890*/  LDL.LU.64 R232, [R1+0x510] ;  /* 0x0005100001e87983 */ /* 0x000f280000300a00 */
[----:B-1----:R-:W4:Y:S01]  /*118a0*/  LDL.LU.64 R224, [R1+0x518] ;  /* 0x0005180001e07983 */ /* 0x002f220000300a00 */
[----:B--2---:R-:W-:-:S03]  /*118b0*/  IMAD.WIDE R228, R2, 0x4, R228 ;  /* 0x0000000402e47825 */ /* 0x004fc600078e02e4 */
[----:B------:R1:W-:Y:S01]  /*118c0*/  LDGSTS.E [R82+0x31e00], desc[UR16][R84.64], !P4 ;  /* 0x31e0000054527fae */ /* 0x0003e2000e1a1010 */
[----:B------:R-:W-:-:S03]  /*118d0*/  IMAD.WIDE R226, R2, 0x4, R226 ;  /* 0x0000000402e27825 */ /* 0x000fc600078e02e2 */
[----:B------:R2:W-:Y:S04]  /*118e0*/  STL.64 [R1+0xe8], R228 ;  /* 0x0000e8e401007387 */ /* 0x0005e80000100a00 */
[----:B------:R1:W-:Y:S04]  /*118f0*/  STL.64 [R1+0xf0], R226 ;  /* 0x0000f0e201007387 */ /* 0x0003e80000100a00 */
[----:B------:R-:W-:Y:S01]  /*11900*/  LDGSTS.E [R82+0x32000], desc[UR16][R228.64], !P5 ;  /* 0x32000000e4527fae */ /* 0x000fe2000e9a1010 */
[----:B------:R-:W-:-:S03]  /*11910*/  IMAD.WIDE R198, R2, 0x4, R230 ;  /* 0x0000000402c67825 */ /* 0x000fc600078e02e6 */
[----:B------:R-:W-:Y:S01]  /*11920*/  LDGSTS.E [R82+0x32200], desc[UR16][R226.64], !P5 ;  /* 0x32200000e2527fae */ /* 0x000fe2000e9a1010 */
[----:B------:R-:W-:Y:S01]  /*11930*/  ISETP.GE.U32.AND P3, PT, R93, 0x7ffffeb6, PT ;  /* 0x7ffffeb65d00780c */ /* 0x000fe20003f66070 */
[----:B-1----:R-:W1:Y:S02]  /*11940*/  LDC R85, c[0x0][0x3a0] ;  /* 0x0000e800ff557b82 */ /* 0x002e640000000800 */
[----:B------:R1:W-:Y:S01]  /*11950*/  LDGSTS.E [R82+0x32400], desc[UR16][R198.64], !P6 ;  /* 0x32400000c6527fae */ /* 0x0003e2000f1a1010 */
[----:B---3--:R-:W-:-:S03]  /*11960*/  IMAD.WIDE R88, R2, 0x4, R220 ;  /* 0x0000000402587825 */ /* 0x008fc600078e02dc */
[----:B------:R-:W3:Y:S02]  /*11970*/  LDL.LU.64 R220, [R1+0x520] ;  /* 0x0005200001dc7983 */ /* 0x000ee40000300a00 */
[----:B------:R-:W1:Y:S02]  /*11980*/  LDC R84, c[0x0][0x3a0] ;  /* 0x0000e800ff547b82 */ /* 0x000e640000000800 */
[----:B------:R-:W3:Y:S04]  /*11990*/  LDL.LU.64 R230, [R1+0x528] ;  /* 0x0005280001e67983 */ /* 0x000ee80000300a00 */
[----:B------:R1:W-:Y:S04]  /*119a0*/  STL.64 [R1+0x100], R198 ;  /* 0x000100c601007387 */ /* 0x0003e80000100a00 */
[----:B------:R1:W-:Y:S04]  /*119b0*/  STL.64 [R1+0x108], R88 ;  /* 0x0001085801007387 */ /* 0x0003e80000100a00 */
[----:B--2---:R-:W2:Y:S04]  /*119c0*/  LDL.LU.64 R228, [R1+0x530] ;  /* 0x0005300001e47983 */ /* 0x004ea80000300a00 */
[----:B------:R-:W2:Y:S04]  /*119d0*/  LDL.LU.64 R226, [R1+0x538] ;  /* 0x0005380001e27983 */ /* 0x000ea80000300a00 */
[----:B------:R1:W-:Y:S01]  /*119e0*/  LDGSTS.E [R82+0x32600], desc[UR16][R88.64], !P6 ;  /* 0x3260000058527fae */ /* 0x0003e2000f1a1010 */
[----:B------:R-:W-:Y:S01]  /*119f0*/  ISETP.GE.U32.AND P4, PT, R0, 0x7ffffeb5, PT ;  /* 0x7ffffeb50000780c */ /* 0x000fe20003f86070 */
[----:B------:R-:W-:Y:S01]  /*11a00*/  VIADD R0, R87, 0xffffff32 ;  /* 0xffffff3257007836 */ /* 0x000fe20000000000 */
[----:B------:R-:W-:Y:S01]  /*11a10*/  IADD3 R93, PT, PT, R252, -0xcd, RZ ;  /* 0xffffff33fc5d7810 */ /* 0x000fe20007ffe0ff */
[----:B------:R-:W1:Y:S03]  /*11a20*/  LDC R87, c[0x0][0x3a0] ;  /* 0x0000e800ff577b82 */ /* 0x000e660000000800 */
[----:B------:R-:W-:Y:S01]  /*11a30*/  ISETP.GE.U32.AND P5, PT, R93, 0x7ffffeb4, PT ;  /* 0x7ffffeb45d00780c */ /* 0x000fe20003fa6070 */
[----:B------:R-:W-:Y:S01]  /*11a40*/  VIADD R93, R201, 0xffffff31 ;  /* 0xffffff31c95d7836 */ /* 0x000fe20000000000 */
[----:B------:R-:W-:-:S02]  /*11a50*/  ISETP.GE.U32.AND P6, PT, R0, 0x7ffffeb3, PT ;  /* 0x7ffffeb30000780c */ /* 0x000fc40003fc6070 */
[----:B----4-:R-:W-:Y:S01]  /*11a60*/  IADD3 R0, PT, PT, R86, -0xd0, RZ ;  /* 0xffffff3056007810 */ /* 0x010fe20007ffe0ff */
[----:B------:R-:W4:Y:S08]  /*11a70*/  LDC R252, c[0x0][0x3a0] ;  /* 0x0000e800fffc7b82 */ /* 0x000f300000000800 */
[----:B------:R-:W1:Y:S08]  /*11a80*/  LDC R201, c[0x0][0x3a0] ;  /* 0x0000e800ffc97b82 */ /* 0x000e700000000800 */
[----:B------:R-:W1:Y:S01]  /*11a90*/  LDC R86, c[0x0][0x3a0] ;  /* 0x0000e800ff567b82 */ /* 0x000e620000000800 */
[----:B------:R-:W-:-:S05]  /*11aa0*/  IMAD.WIDE R90, R2, 0x4, R90 ;  /* 0x00000004025a7825 */ /* 0x000fca00078e025a */
[----:B------:R1:W-:Y:S04]  /*11ab0*/  STL.64 [R1+0x118], R90 ;  /* 0x0001185a01007387 */ /* 0x0003e80000100a00 */
[----:B------:R-:W-:Y:S01]  /*11ac0*/  LDGSTS.E [R82+0x32800], desc[UR16][R90.64], !P3 ;  /* 0x328000005a527fae */ /* 0x000fe2000d9a1010 */
[----:B------:R-:W-:-:S05]  /*11ad0*/  IMAD.WIDE R222, R2, 0x4, R222 ;  /* 0x0000000402de7825 */ /* 0x000fca00078e02de */
[----:B------:R4:W-:Y:S04]  /*11ae0*/  STL.64 [R1+0x120], R222 ;  /* 0x000120de01007387 */ /* 0x0009e80000100a00 */
[----:B------:R-:W-:Y:S01]  /*11af0*/  LDGSTS.E [R82+0x32a00], desc[UR16][R222.64], !P3 ;  /* 0x32a00000de527fae */ /* 0x000fe2000d9a1010 */
[----:B-1----:R-:W-:-:S03]  /*11b00*/  IMAD.WIDE R198, R2, 0x4, R232 ;  /* 0x0000000402c67825 */ /* 0x002fc600078e02e8 */
[----:B------:R-:W2:Y:S01]  /*11b10*/  LDL.LU.64 R232, [R1+0x540] ;  /* 0x0005400001e87983 */ /* 0x000ea20000300a00 */
[----:B------:R-:W-:-:S03]  /*11b20*/  IMAD.WIDE R88, R2, 0x4, R224 ;  /* 0x0000000402587825 */ /* 0x000fc600078e02e0 */
[----:B------:R-:W2:Y:S04]  /*11b30*/  LDL.LU.64 R224, [R1+0x548] ;  /* 0x0005480001e07983 */ /* 0x000ea80000300a00 */
[----:B------:R1:W-:Y:S04]  /*11b40*/  STL.64 [R1+0x130], R198 ;  /* 0x000130c601007387 */ /* 0x0003e80000100a00 */
[----:B------:R2:W-:Y:S04]  /*11b50*/  STL.64 [R1+0x138], R88 ;  /* 0x0001385801007387 */ /* 0x0005e80000100a00 */
[----:B------:R-:W2:Y:S04]  /*11b60*/  LDL.LU.64 R90, [R1+0x550] ;  /* 0x00055000015a7983 */ /* 0x000ea80000300a00 */
[----:B----4-:R-:W4:Y:S04]  /*11b70*/  LDL.LU.64 R222, [R1+0x558] ;  /* 0x0005580001de7983 */ /* 0x010f280000300a00 */
[----:B------:R1:W-:Y:S01]  /*11b80*/  LDGSTS.E [R82+0x32c00], desc[UR16][R198.64], !P4 ;  /* 0x32c00000c6527fae */ /* 0x0003e2000e1a1010 */
[----:B------:R-:W-:Y:S01]  /*11b90*/  ISETP.GE.U32.AND P3, PT, R93, 0x7ffffeb2, PT ;  /* 0x7ffffeb25d00780c */ /* 0x000fe20003f66070 */
[----:B------:R-:W-:-:S02]  /*11ba0*/  VIADD R93, R85, 0xffffff2f ;  /* 0xffffff2f555d7836 */ /* 0x000fc40000000000 */
[----:B------:R2:W-:Y:S01]  /*11bb0*/  LDGSTS.E [R82+0x32e00], desc[UR16][R88.64], !P4 ;  /* 0x32e0000058527fae */ /* 0x0005e2000e1a1010 */
[----:B------:R-:W-:Y:S01]  /*11bc0*/  ISETP.GE.U32.AND P4, PT, R0, 0x7ffffeb1, PT ;  /* 0x7ffffeb10000780c */ /* 0x000fe20003f86070 */
[----:B---3--:R-:W-:-:S04]  /*11bd0*/  IMAD.WIDE R220, R2, 0x4, R220 ;  /* 0x0000000402dc7825 */ /* 0x008fc800078e02dc */
[----:B-1----:R-:W-:Y:S01]  /*11be0*/  IMAD.WIDE R198, R2, 0x4, R230 ;  /* 0x0000000402c67825 */ /* 0x002fe200078e02e6 */
[----:B------:R1:W-:Y:S03]  /*11bf0*/  STL.64 [R1+0x148], R220 ;  /* 0x000148dc01007387 */ /* 0x0003e60000100a00 */
[----:B------:R-:W-:Y:S01]  /*11c00*/  VIADD R0, R84, 0xffffff2e ;  /* 0xffffff2e54007836 */ /* 0x000fe20000000000 */
[----:B------:R-:W-:Y:S04]  /*11c10*/  STL.64 [R1+0x150], R198 ;  /* 0x000150c601007387 */ /* 0x000fe80000100a00 */
[----:B------:R-:W3:Y:S01]  /*11c20*/  LDL.LU.64 R230, [R1+0x560] ;  /* 0x0005600001e67983 */ /* 0x000ee20000300a00 */
[----:B--2---:R-:W-:-:S03]  /*11c30*/  IMAD.WIDE R88, R2, 0x4, R228 ;  /* 0x0000000402587825 */ /* 0x004fc600078e02e4 */
[----:B------:R-:W-:Y:S01]  /*11c40*/  LDGSTS.E [R82+0x33000], desc[UR16][R220.64], !P5 ;  /* 0x33000000dc527fae */ /* 0x000fe2000e9a1010 */
[----:B------:R-:W-:-:S03]  /*11c50*/  IMAD.WIDE R84, R2, 0x4, R226 ;  /* 0x0000000402547825 */ /* 0x000fc600078e02e2 */
[----:B------:R-:W-:Y:S04]  /*11c60*/  LDGSTS.E [R82+0x33200], desc[UR16][R198.64], !P5 ;  /* 0x33200000c6527fae */ /* 0x000fe8000e9a1010 */
[----:B------:R-:W2:Y:S04]  /*11c70*/  LDL.LU.64 R226, [R1+0x568] ;  /* 0x0005680001e27983 */ /* 0x000ea80000300a00 */
[----:B------:R-:W-:Y:S04]  /*11c80*/  STL.64 [R1+0x160], R88 ;  /* 0x0001605801007387 */ /* 0x000fe80000100a00 */
[----:B------:R1:W-:Y:S04]  /*11c90*/  STL.64 [R1+0x168], R84 ;  /* 0x0001685401007387 */ /* 0x0003e80000100a00 */
[----:B------:R-:W2:Y:S04]  /*11ca0*/  LDL.LU.64 R228, [R1+0x570] ;  /* 0x0005700001e47983 */ /* 0x000ea80000300a00 */
[----:B-1----:R-:W2:Y:S04]  /*11cb0*/  LDL.LU.64 R220, [R1+0x578] ;  /* 0x0005780001dc7983 */ /* 0x002ea80000300a00 */
[----:B------:R-:W-:Y:S04]  /*11cc0*/  LDGSTS.E [R82+0x33400], desc[UR16][R88.64], !P6 ;  /* 0x3340000058527fae */ /* 0x000fe8000f1a1010 */
[----:B------:R1:W-:Y:S01]  /*11cd0*/  LDGSTS.E [R82+0x33600], desc[UR16][R84.64], !P6 ;  /* 0x3360000054527fae */ /* 0x0003e2000f1a1010 */
[----:B------:R-:W-:Y:S01]  /*11ce0*/  ISETP.GE.U32.AND P5, PT, R93, 0x7ffffeb0, PT ;  /* 0x7ffffeb05d00780c */ /* 0x000fe20003fa6070 */
[C---:B------:R-:W-:Y:S01]  /*11cf0*/  IMAD.WIDE R232, R2.reuse, 0x4, R232 ;  /* 0x0000000402e87825 */ /* 0x040fe200078e02e8 */
[----:B-1----:R-:W1:Y:S03]  /*11d00*/  LDC R85, c[0x0][0x3a0] ;  /* 0x0000e800ff557b82 */ /* 0x002e660000000800 */
[C---:B------:R-:W-:Y:S01]  /*11d10*/  IMAD.WIDE R224, R2.reuse, 0x4, R224 ;  /* 0x0000000402e07825 */ /* 0x040fe200078e02e0 */
[----:B------:R4:W-:Y:S04]  /*11d20*/  STL.64 [R1+0x178], R232 ;  /* 0x000178e801007387 */ /* 0x0009e80000100a00 */
[----:B------:R4:W-:Y:S01]  /*11d30*/  STL.64 [R1+0x180], R224 ;  /* 0x000180e001007387 */ /* 0x0009e20000100a00 */
[----:B------:R-:W1:Y:S03]  /*11d40*/  LDC R84, c[0x0][0x3a0] ;  /* 0x0000e800ff547b82 */ /* 0x000e660000000800 */
[----:B------:R-:W-:Y:S01]  /*11d50*/  LDGSTS.E [R82+0x33800], desc[UR16][R232.64], !P3 ;  /* 0x33800000e8527fae */ /* 0x000fe2000d9a1010 */
[----:B------:R-:W-:-:S03]  /*11d60*/  IMAD.WIDE R198, R2, 0x4, R90 ;  /* 0x0000000402c67825 */ /* 0x000fc600078e025a */
[----:B------:R-:W-:Y:S01]  /*11d70*/  LDGSTS.E [R82+0x33a00], desc[UR16][R224.64], !P3 ;  /* 0x33a00000e0527fae */ /* 0x000fe2000d9a1010 */
[----:B----4-:R-:W-:-:S03]  /*11d80*/  IMAD.WIDE R88, R2, 0x4, R222 ;  /* 0x0000000402587825 */ /* 0x010fc600078e02de */
[----:B------:R4:W-:Y:S04]  /*11d90*/  LDGSTS.E [R82+0x33c00], desc[UR16][R198.64], !P4 ;  /* 0x33c00000c6527fae */ /* 0x0009e8000e1a1010 */
[----:B------:R-:W2:Y:S04]  /*11da0*/  LDL.LU.64 R222, [R1+0x580] ;  /* 0x0005800001de7983 */ /* 0x000ea80000300a00 */
[----:B------:R-:W2:Y:S04]  /*11db0*/  LDL.LU.64 R90, [R1+0x588] ;  /* 0x00058800015a7983 */ /* 0x000ea80000300a00 */
[----:B------:R4:W-:Y:S04]  /*11dc0*/  STL.64 [R1+0x190], R198 ;  /* 0x000190c601007387 */ /* 0x0009e80000100a00 */
[----:B------:R1:W-:Y:S04]  /*11dd0*/  STL.64 [R1+0x198], R88 ;  /* 0x0001985801007387 */ /* 0x0003e80000100a00 */
[----:B------:R-:W2:Y:S04]  /*11de0*/  LDL.LU.64 R232, [R1+0x590] ;  /* 0x0005900001e87983 */ /* 0x000ea80000300a00 */
[----:B------:R-:W2:Y:S01]  /*11df0*/  LDL.LU.64 R224, [R1+0x598] ;  /* 0x0005980001e07983 */ /* 0x000ea20000300a00 */
[----:B---3--:R-:W-:-:S03]  /*11e00*/  IMAD.WIDE R230, R2, 0x4, R230 ;  /* 0x0000000402e67825 */ /* 0x008fc600078e02e6 */
[----:B------:R1:W-:Y:S04]  /*11e10*/  LDGSTS.E [R82+0x33e00], desc[UR16][R88.64], !P4 ;  /* 0x33e0000058527fae */ /* 0x0003e8000e1a1010 */
[----:B------:R3:W-:Y:S04]  /*11e20*/  STL.64 [R1+0x1a8], R230 ;  /* 0x0001a8e601007387 */ /* 0x0007e80000100a00 */
[----:B------:R-:W-:Y:S01]  /*11e30*/  LDGSTS.E [R82+0x34000], desc[UR16][R230.64], !P5 ;  /* 0x34000000e6527fae */ /* 0x000fe2000e9a1010 */
[----:B--2---:R-:W-:-:S05]  /*11e40*/  IMAD.WIDE R226, R2, 0x4, R226 ;  /* 0x0000000402e27825 */ /* 0x004fca00078e02e2 */
[----:B------:R2:W-:Y:S04]  /*11e50*/  STL.64 [R1+0x1b0], R226 ;  /* 0x0001b0e201007387 */ /* 0x0005e80000100a00 */
[----:B------:R-:W-:Y:S01]  /*11e60*/  LDGSTS.E [R82+0x34200], desc[UR16][R226.64], !P5 ;  /* 0x34200000e2527fae */ /* 0x000fe2000e9a1010 */
[----:B----4-:R-:W-:-:S03]  /*11e70*/  IMAD.WIDE R198, R2, 0x4, R228 ;  /* 0x0000000402c67825 */ /* 0x010fc600078e02e4 */
[----:B------:R-:W4:Y:S01]  /*11e80*/  LDL.LU.64 R228, [R1+0x5a0] ;  /* 0x0005a00001e47983 */ /* 0x000f220000300a00 */
[----:B-1----:R-:W-:-:S03]  /*11e90*/  IMAD.WIDE R88, R2, 0x4, R220 ;  /* 0x0000000402587825 */ /* 0x002fc600078e02dc */
[----:B------:R-:W4:Y:S04]  /*11ea0*/  LDL.LU.64 R220, [R1+0x5a8] ;  /* 0x0005a80001dc7983 */ /* 0x000f280000300a00 */
[----:B------:R1:W-:Y:S04]  /*11eb0*/  STL.64 [R1+0x1b8], R198 ;  /* 0x0001b8c601007387 */ /* 0x0003e80000100a00 */
[----:B------:R1:W-:Y:S04]  /*11ec0*/  STL.64 [R1+0x1c0], R88 ;  /* 0x0001c05801007387 */ /* 0x0003e80000100a00 */
[----:B---3--:R-:W3:Y:S04]  /*11ed0*/  LDL.LU.64 R230, [R1+0x5b0] ;  /* 0x0005b00001e67983 */ /* 0x008ee80000300a00 */
[----:B--2---:R-:W2:Y:S01]  /*11ee0*/  LDL.LU.64 R226, [R1+0x5b8] ;  /* 0x0005b80001e27983 */ /* 0x004ea20000300a00 */
[----:B------:R-:W-:Y:S01]  /*11ef0*/  ISETP.GE.U32.AND P6, PT, R0, 0x7ffffeaf, PT ;  /* 0x7ffffeaf0000780c */ /* 0x000fe20003fc6070 */
[----:B------:R-:W-:Y:S01]  /*11f00*/  VIADD R0, R87, 0xffffff2c ;  /* 0xffffff2c57007836 */ /* 0x000fe20000000000 */
[----:B------:R-:W-:Y:S01]  /*11f10*/  IADD3 R93, PT, PT, R252, -0xd3, RZ ;  /* 0xffffff2dfc5d7810 */ /* 0x000fe20007ffe0ff */
[----:B------:R-:W1:Y:S03]  /*11f20*/  LDC R87, c[0x0][0x3a0] ;  /* 0x0000e800ff577b82 */ /* 0x000e660000000800 */
[----:B------:R-:W-:Y:S01]  /*11f30*/  ISETP.GE.U32.AND P3, PT, R93, 0x7ffffeae, PT ;  /* 0x7ffffeae5d00780c */ /* 0x000fe20003f66070 */
[----:B------:R-:W-:Y:S01]  /*11f40*/  VIADD R93, R201, 0xffffff2b ;  /* 0xffffff2bc95d7836 */ /* 0x000fe20000000000 */
[----:B------:R-:W-:-:S02]  /*11f50*/  ISETP.GE.U32.AND P4, PT, R0, 0x7ffffead, PT ;  /* 0x7ffffead0000780c */ /* 0x000fc40003f86070 */
[----:B------:R-:W-:Y:S01]  /*11f60*/  IADD3 R0, PT, PT, R86, -0xd6, RZ ;  /* 0xffffff2a56007810 */ /* 0x000fe20007ffe0ff */
[----:B------:R-:W1:Y:S02]  /*11f70*/  LDC R252, c[0x0][0x3a0] ;  /* 0x0000e800fffc7b82 */ /* 0x000e640000000800 */
[----:B------:R1:W-:Y:S01]  /*11f80*/  LDGSTS.E [R82+0x34400], desc[UR16][R198.64], !P6 ;  /* 0x34400000c6527fae */ /* 0x0003e2000f1a1010 */
[----:B------:R-:W-:Y:S01]  /*11f90*/  ISETP.GE.U32.AND P5, PT, R93, 0x7ffffeac, PT ;  /* 0x7ffffeac5d00780c */ /* 0x000fe20003fa6070 */
[----:B------:R-:W-:Y:S02]  /*11fa0*/  VIADD R93, R85, 0xffffff29 ;  /* 0xffffff29555d7836 */ /* 0x000fe40000000000 */
[----:B------:R1:W-:Y:S01]  /*11fb0*/  LDGSTS.E [R82+0x34600], desc[UR16][R88.64], !P6 ;  /* 0x3460000058527fae */ /* 0x0003e2000f1a1010 */
[----:B------:R-:W-:Y:S01]  /*11fc0*/  ISETP.GE.U32.AND P6, PT, R0, 0x7ffffeab, PT ;  /* 0x7ffffeab0000780c */ /* 0x000fe20003fc6070 */
[----:B------:R-:W-:Y:S01]  /*11fd0*/  VIADD R0, R84, 0xffffff28 ;  /* 0xffffff2854007836 */ /* 0x000fe20000000000 */
[----:B------:R-:W1:Y:S08]  /*11fe0*/  LDC R201, c[0x0][0x3a0] ;  /* 0x0000e800ffc97b82 */ /* 0x000e700000000800 */
[----:B------:R-:W1:Y:S01]  /*11ff0*/  LDC R86, c[0x0][0x3a0] ;  /* 0x0000e800ff567b82 */ /* 0x000e620000000800 */
[----:B------:R-:W-:-:S04]  /*12000*/  IMAD.WIDE R222, R2, 0x4, R222 ;  /* 0x0000000402de7825 */ /* 0x000fc800078e02de */
[C---:B-1----:R-:W-:Y:S01]  /*12010*/  IMAD.WIDE R198, R2.reuse, 0x4, R90 ;  /* 0x0000000402c67825 */ /* 0x042fe200078e025a */
[----:B------:R1:W-:Y:S04]  /*12020*/  STL.64 [R1+0x1c8], R222 ;  /* 0x0001c8de01007387 */ /* 0x0003e80000100a00 */
[----:B------:R3:W-:Y:S04]  /*12030*/  STL.64 [R1+0x1d0], R198 ;  /* 0x0001d0c601007387 */ /* 0x0007e80000100a00 */
[----:B------:R-:W2:Y:S01]  /*12040*/  LDL.LU.64 R90, [R1+0x5c0] ;  /* 0x0005c000015a7983 */ /* 0x000ea20000300a00 */
[----:B------:R-:W-:-:S03]  /*12050*/  IMAD.WIDE R88, R2, 0x4, R232 ;  /* 0x0000000402587825 */ /* 0x000fc600078e02e8 */
[----:B------:R-:W-:Y:S01]  /*12060*/  LDGSTS.E [R82+0x34800], desc[UR16][R222.64], !P3 ;  /* 0x34800000de527fae */ /* 0x000fe2000d9a1010 */
[----:B------:R-:W-:-:S03]  /*12070*/  IMAD.WIDE R84, R2, 0x4, R224 ;  /* 0x0000000402547825 */ /* 0x000fc600078e02e0 */
[----:B------:R3:W-:Y:S04]  /*12080*/  LDGSTS.E [R82+0x34a00], desc[UR16][R198.64], !P3 ;  /* 0x34a00000c6527fae */ /* 0x0007e8000d9a1010 */
[----:B------:R-:W2:Y:S04]  /*12090*/  LDL.LU.64 R224, [R1+0x5c8] ;  /* 0x0005c80001e07983 */ /* 0x000ea80000300a00 */
[----:B------:R-:W-:Y:S04]  /*120a0*/  STL.64 [R1+0x1d8], R88 ;  /* 0x0001d85801007387 */ /* 0x000fe80000100a00 */
[----:B------:R3:W-:Y:S04]  /*120b0*/  STL.64 [R1+0x1e8], R84 ;  /* 0x0001e85401007387 */ /* 0x0007e80000100a00 */
[----:B------:R-:W2:Y:S04]  /*120c0*/  LDL.LU.64 R232, [R1+0x5d0] ;  /* 0x0005d00001e87983 */ /* 0x000ea80000300a00 */
[----:B-1----:R-:W2:Y:S04]  /*120d0*/  LDL.LU.64 R222, [R1+0x5d8] ;  /* 0x0005d80001de7983 */ /* 0x002ea80000300a00 */
[----:B------:R-:W-:Y:S01]  /*120e0*/  LDGSTS.E [R82+0x34c00], desc[UR16][R88.64], !P4 ;  /* 0x34c0000058527fae */ /* 0x000fe2000e1a1010 */
[----:B----4-:R-:W-:-:S03]  /*120f0*/  IMAD.WIDE R228, R2, 0x4, R228 ;  /* 0x0000000402e47825 */ /* 0x010fc600078e02e4 */
[----:B------:R1:W-:Y:S01]  /*12100*/  LDGSTS.E [R82+0x34e00], desc[UR16][R84.64], !P4 ;  /* 0x34e0000054527fae */ /* 0x0003e2000e1a1010 */
[----:B------:R-:W-:-:S03]  /*12110*/  IMAD.WIDE R220, R2, 0x4, R220 ;  /* 0x0000000402dc7825 */ /* 0x000fc600078e02dc */
[----:B------:R4:W-:Y:S04]  /*12120*/  STL.64 [R1+0x1f0], R228 ;  /* 0x0001f0e401007387 */ /* 0x0009e80000100a00 */
[----:B------:R2:W-:Y:S04]  /*12130*/  STL.64 [R1+0x1f8], R220 ;  /* 0x0001f8dc01007387 */ /* 0x0005e80000100a00 */
[----:B------:R-:W-:Y:S01]  /*12140*/  LDGSTS.E [R82+0x35000], desc[UR16][R228.64], !P5 ;  /* 0x35000000e4527fae */ /* 0x000fe2000e9a1010 */
[----:B---3--:R-:W-:-:S03]  /*12150*/  IMAD.WIDE R198, R2, 0x4, R230 ;  /* 0x0000000402c67825 */ /* 0x008fc600078e02e6 */
[----:B------:R-:W-:Y:S01]  /*12160*/  LDGSTS.E [R82+0x35200], desc[UR16][R220.64], !P5 ;  /* 0x35200000dc527fae */ /* 0x000fe2000e9a1010 */
[----:B------:R-:W-:Y:S01]  /*12170*/  ISETP.GE.U32.AND P3, PT, R93, 0x7ffffeaa, PT ;  /* 0x7ffffeaa5d00780c */ /* 0x000fe20003f66070 */
[----:B-1----:R-:W1:Y:S01]  /*12180*/  LDC R85, c[0x0][0x3a0] ;  /* 0x0000e800ff557b82 */ /* 0x002e620000000800 */
[----:B--2---:R-:W-:Y:S01]  /*12190*/  IMAD.WIDE R88, R2, 0x4, R226 ;  /* 0x0000000402587825 */ /* 0x004fe200078e02e2 */
[----:B------:R2:W-:Y:S04]  /*121a0*/  LDGSTS.E [R82+0x35400], desc[UR16][R198.64], !P6 ;  /* 0x35400000c6527fae */ /* 0x0005e8000f1a1010 */
[----:B------:R-:W3:Y:S02]  /*121b0*/  LDL.LU.64 R226, [R1+0x5e0] ;  /* 0x0005e00001e27983 */ /* 0x000ee40000300a00 */
[----:B------:R-:W1:Y:S02]  /*121c0*/  LDC R84, c[0x0][0x3a0] ;  /* 0x0000e800ff547b82 */ /* 0x000e640000000800 */
[----:B------:R-:W3:Y:S04]  /*121d0*/  LDL.LU.64 R230, [R1+0x5e8] ;  /* 0x0005e80001e67983 */ /* 0x000ee80000300a00 */
[----:B------:R2:W-:Y:S04]  /*121e0*/  STL.64 [R1+0x200], R198 ;  /* 0x000200c601007387 */ /* 0x0005e80000100a00 */
[----:B------:R1:W-:Y:S04]  /*121f0*/  STL.64 [R1+0x208], R88 ;  /* 0x0002085801007387 */ /* 0x0003e80000100a00 */
[----:B----4-:R-:W4:Y:S04]  /*12200*/  LDL.LU.64 R228, [R1+0x5f0] ;  /* 0x0005f00001e47983 */ /* 0x010f280000300a00 */
[----:B------:R-:W4:Y:S04]  /*12210*/  LDL.LU.64 R220, [R1+0x5f8] ;  /* 0x0005f80001dc7983 */ /* 0x000f280000300a00 */
        /* <DEDUP_REMOVED lines=9> */
[----:B------:R-:W1:Y:S08]  /*122b0*/  LDC R252, c[0x0][0x3a0] ;  /* 0x0000e800fffc7b82 */ /* 0x000e700000000800 */
        /* <DEDUP_REMOVED lines=8> */
[----:B--2---:R-:W-:-:S03]  /*12340*/  IMAD.WIDE R198, R2, 0x4, R232 ;  /* 0x0000000402c67825 */ /* 0x004fc600078e02e8 */
[----:B------:R-:W2:Y:S01]  /*12350*/  LDL.LU.64 R232, [R1+0x600] ;  /* 0x0006000001e87983 */ /* 0x000ea20000300a00 */
[----:B-1----:R-:W-:-:S03]  /*12360*/  IMAD.WIDE R88, R2, 0x4, R222 ;  /* 0x0000000402587825 */ /* 0x002fc600078e02de */
[----:B------:R-:W2:Y:S04]  /*12370*/  LDL.LU.64 R222, [R1+0x608] ;  /* 0x0006080001de7983 */ /* 0x000ea80000300a00 */
[----:B------:R1:W-:Y:S04]  /*12380*/  STL.64 [R1+0x220], R198 ;  /* 0x000220c601007387 */ /* 0x0003e80000100a00 */
[----:B------:R4:W-:Y:S04]  /*12390*/  STL.64 [R1+0x228], R88 ;  /* 0x0002285801007387 */ /* 0x0009e80000100a00 */
[----:B------:R-:W2:Y:S04]  /*123a0*/  LDL.LU.64 R90, [R1+0x610] ;  /* 0x00061000015a7983 */ /* 0x000ea80000300a00 */
[----:B------:R-:W2:Y:S04]  /*123b0*/  LDL.LU.64 R224, [R1+0x618] ;  /* 0x0006180001e07983 */ /* 0x000ea80000300a00 */
        /* <DEDUP_REMOVED lines=11> */
[----:B----4-:R-:W-:-:S03]  /*12470*/  IMAD.WIDE R88, R2, 0x4, R228 ;  /* 0x0000000402587825 */ /* 0x010fc600078e02e4 */
[----:B------:R-:W-:Y:S01]  /*12480*/  LDGSTS.E [R82+0x36000], desc[UR16][R226.64], !P5 ;  /* 0x36000000e2527fae */ /* 0x000fe2000e9a1010 */
[----:B------:R-:W-:-:S03]  /*12490*/  IMAD.WIDE R84, R2, 0x4, R220 ;  /* 0x0000000402547825 */ /* 0x000fc600078e02dc */
[----:B------:R-:W-:Y:S04]  /*124a0*/  LDGSTS.E [R82+0x36200], desc[UR16][R198.64], !P5 ;  /* 0x36200000c6527fae */ /* 0x000fe8000e9a1010 */
[----:B------:R-:W4:Y:S04]  /*124b0*/  LDL.LU.64 R220, [R1+0x628] ;  /* 0x0006280001dc7983 */ /* 0x000f280000300a00 */
[----:B------:R-:W-:Y:S04]  /*124c0*/  STL.64 [R1+0x248], R88 ;  /* 0x0002485801007387 */ /* 0x000fe80000100a00 */
[----:B------:R2:W-:Y:S04]  /*124d0*/  STL.64 [R1+0x250], R84 ;  /* 0x0002505401007387 */ /* 0x0005e80000100a00 */
[----:B------:R-:W4:Y:S04]  /*124e0*/  LDL.LU.64 R228, [R1+0x630] ;  /* 0x0006300001e47983 */ /* 0x000f280000300a00 */
[----:B-1----:R-:W4:Y:S04]  /*124f0*/  LDL.LU.64 R226, [R1+0x638] ;  /* 0x0006380001e27983 */ /* 0x002f280000300a00 */
[----:B------:R-:W-:Y:S04]  /*12500*/  LDGSTS.E [R82+0x36400], desc[UR16][R88.64], !P6 ;  /* 0x3640000058527fae */ /* 0x000fe8000f1a1010 */
[----:B------:R1:W-:Y:S01]  /*12510*/  LDGSTS.E [R82+0x36600], desc[UR16][R84.64], !P6 ;  /* 0x3660000054527fae */ /* 0x0003e2000f1a1010 */
[----:B------:R-:W-:Y:S01]  /*12520*/  ISETP.GE.U32.AND P5, PT, R93, 0x7ffffea4, PT ;  /* 0x7ffffea45d00780c */ /* 0x000fe20003fa6070 */
[C---:B--2---:R-:W-:Y:S01]  /*12530*/  IMAD.WIDE R232, R2.reuse, 0x4, R232 ;  /* 0x0000000402e87825 */ /* 0x044fe200078e02e8 */
        /* <DEDUP_REMOVED lines=8> */
[----:B------:R-:W-:-:S03]  /*125c0*/  IMAD.WIDE R88, R2, 0x4, R224 ;  /* 0x0000000402587825 */ /* 0x000fc600078e02e0 */
[----:B------:R1:W-:Y:S04]  /*125d0*/  LDGSTS.E [R82+0x36c00], desc[UR16][R198.64], !P4 ;  /* 0x36c00000c6527fae */ /* 0x0003e8000e1a1010 */
[----:B------:R-:W4:Y:S04]  /*125e0*/  LDL.LU.64 R224, [R1+0x640] ;  /* 0x0006400001e07983 */ /* 0x000f280000300a00 */
[----:B------:R-:W4:Y:S04]  /*125f0*/  LDL.LU.64 R90, [R1+0x648] ;  /* 0x00064800015a7983 */ /* 0x000f280000300a00 */
[----:B------:R1:W-:Y:S04]  /*12600*/  STL.64 [R1+0x278], R198 ;  /* 0x000278c601007387 */ /* 0x0003e80000100a00 */
[----:B------:R1:W-:Y:S04]  /*12610*/  STL.64 [R1+0x280], R88 ;  /* 0x0002805801007387 */ /* 0x0003e80000100a00 */
[----:B--2---:R-:W2:Y:S04]  /*12620*/  LDL.LU.64 R232, [R1+0x650] ;  /* 0x0006500001e87983 */ /* 0x004ea80000300a00 */
[----:B------:R-:W2:Y:S01]  /*12630*/  LDL.LU.64 R222, [R1+0x658] ;  /* 0x0006580001de7983 */ /* 0x000ea20000300a00 */
[----:B---3--:R-:W-:-:S03]  /*12640*/  IMAD.WIDE R230, R2, 0x4, R230 ;  /* 0x0000000402e67825 */ /* 0x008fc600078e02e6 */
[----:B------:R3:W-:Y:S04]  /*12650*/  LDGSTS.E [R82+0x36e00], desc[UR16][R88.64], !P4 ;  /* 0x36e0000058527fae */ /* 0x0007e8000e1a1010 */
[----:B------:R1:W-:Y:S04]  /*12660*/  STL.64 [R1+0x290], R230 ;  /* 0x000290e601007387 */ /* 0x0003e80000100a00 */
[----:B------:R-:W-:Y:S01]  /*12670*/  LDGSTS.E [R82+0x37000], desc[UR16][R230.64], !P5 ;  /* 0x37000000e6527fae */ /* 0x000fe2000e9a1010 */
[----:B----4-:R-:W-:-:S05]  /*12680*/  IMAD.WIDE R220, R2, 0x4, R220 ;  /* 0x0000000402dc7825 */ /* 0x010fca00078e02dc */
[----:B------:R4:W-:Y:S04]  /*12690*/  STL.64 [R1+0x2a0], R220 ;  /* 0x0002a0dc01007387 */ /* 0x0009e80000100a00 */
[----:B------:R-:W-:Y:S01]  /*126a0*/  LDGSTS.E [R82+0x37200], desc[UR16][R220.64], !P5 ;  /* 0x37200000dc527fae */ /* 0x000fe2000e9a1010 */
[----:B-1----:R-:W-:-:S03]  /*126b0*/  IMAD.WIDE R198, R2, 0x4, R228 ;  /* 0x0000000402c67825 */ /* 0x002fc600078e02e4 */
[----:B------:R-:W2:Y:S01]  /*126c0*/  LDL.LU.64 R228, [R1+0x660] ;  /* 0x0006600001e47983 */ /* 0x000ea20000300a00 */
[----:B---3--:R-:W-:-:S03]  /*126d0*/  IMAD.WIDE R88, R2, 0x4, R226 ;  /* 0x0000000402587825 */ /* 0x008fc600078e02e2 */
[----:B------:R-:W3:Y:S04]  /*126e0*/  LDL.LU.64 R226, [R1+0x668] ;  /* 0x0006680001e27983 */ /* 0x000ee80000300a00 */
[----:B------:R1:W-:Y:S04]  /*126f0*/  STL.64 [R1+0x2a8], R198 ;  /* 0x0002a8c601007387 */ /* 0x0003e80000100a00 */
[----:B------:R2:W-:Y:S04]  /*12700*/  STL.64 [R1+0x2b8], R88 ;  /* 0x0002b85801007387 */ /* 0x0005e80000100a00 */
[----:B------:R-:W3:Y:S04]  /*12710*/  LDL.LU.64 R230, [R1+0x670] ;  /* 0x0006700001e67983 */ /* 0x000ee80000300a00 */
[----:B----4-:R-:W4:Y:S01]  /*12720*/  LDL.LU.64 R220, [R1+0x678] ;  /* 0x0006780001dc7983 */ /* 0x010f220000300a00 */
        /* <DEDUP_REMOVED lines=21> */
[----:B------:R-:W4:Y:S01]  /*12880*/  LDL.LU.64 R90, [R1+0x680] ;  /* 0x00068000015a7983 */ /* 0x000f220000300a00 */
[----:B--2---:R-:W-:-:S03]  /*12890*/  IMAD.WIDE R88, R2, 0x4, R232 ;  /* 0x0000000402587825 */ /* 0x004fc600078e02e8 */
[----:B------:R-:W-:Y:S01]  /*128a0*/  LDGSTS.E [R82+0x37800], desc[UR16][R224.64], !P3 ;  /* 0x37800000e0527fae */ /* 0x000fe2000d9a1010 */
[----:B------:R-:W-:-:S03]  /*128b0*/  IMAD.WIDE R84, R2, 0x4, R222 ;  /* 0x0000000402547825 */ /* 0x000fc600078e02de */
[----:B------:R2:W-:Y:S04]  /*128c0*/  LDGSTS.E [R82+0x37a00], desc[UR16][R198.64], !P3 ;  /* 0x37a00000c6527fae */ /* 0x0005e8000d9a1010 */
[----:B------:R-:W4:Y:S04]  /*128d0*/  LDL.LU.64 R222, [R1+0x688] ;  /* 0x0006880001de7983 */ /* 0x000f280000300a00 */
[----:B------:R-:W-:Y:S04]  /*128e0*/  STL.64 [R1+0x2d8], R88 ;  /* 0x0002d85801007387 */ /* 0x000fe80000100a00 */
[----:B------:R2:W-:Y:S04]  /*128f0*/  STL.64 [R1+0x2e8], R84 ;  /* 0x0002e85401007387 */ /* 0x0005e80000100a00 */
[----:B------:R-:W4:Y:S04]  /*12900*/  LDL.LU.64 R232, [R1+0x690] ;  /* 0x0006900001e87983 */ /* 0x000f280000300a00 */
[----:B-1----:R-:W4:Y:S04]  /*12910*/  LDL.LU.64 R224, [R1+0x698] ;  /* 0x0006980001e07983 */ /* 0x002f280000300a00 */
[----:B------:R-:W-:Y:S01]  /*12920*/  LDGSTS.E [R82+0x37c00], desc[UR16][R88.64], !P4 ;  /* 0x37c0000058527fae */ /* 0x000fe2000e1a1010 */
[----:B------:R-:W-:-:S03]  /*12930*/  IMAD.WIDE R228, R2, 0x4, R228 ;  /* 0x0000000402e47825 */ /* 0x000fc600078e02e4 */
[----:B------:R1:W-:Y:S01]  /*12940*/  LDGSTS.E [R82+0x37e00], desc[UR16][R84.64], !P4 ;  /* 0x37e0000054527fae */ /* 0x0003e2000e1a1010 */
[----:B---3--:R-:W-:-:S03]  /*12950*/  IMAD.WIDE R226, R2, 0x4, R226 ;  /* 0x0000000402e27825 */ /* 0x008fc600078e02e2 */
[----:B------:R3:W-:Y:S04]  /*12960*/  STL.64 [R1+0x2f0], R228 ;  /* 0x0002f0e401007387 */ /* 0x0007e80000100a00 */
[----:B------:R3:W-:Y:S04]  /*12970*/  STL.64 [R1+0x300], R226 ;  /* 0x000300e201007387 */ /* 0x0007e80000100a00 */
[----:B------:R-:W-:Y:S01]  /*12980*/  LDGSTS.E [R82+0x38000], desc[UR16][R228.64], !P5 ;  /* 0x38000000e4527fae */ /* 0x000fe2000e9a1010 */
[----:B--2---:R-:W-:-:S03]  /*12990*/  IMAD.WIDE R198, R2, 0x4, R230 ;  /* 0x0000000402c67825 */ /* 0x004fc600078e02e6 */
[----:B------:R-:W-:Y:S01]  /*129a0*/  LDGSTS.E [R82+0x38200], desc[UR16][R226.64], !P5 ;  /* 0x38200000e2527fae */ /* 0x000fe2000e9a1010 */
[----:B------:R-:W-:Y:S01]  /*129b0*/  ISETP.GE.U32.AND P3, PT, R93, 0x7ffffe9e, PT ;  /* 0x7ffffe9e5d00780c */ /* 0x000fe20003f66070 */
[----:B-1----:R-:W1:Y:S01]  /*129c0*/  LDC R85, c[0x0][0x3a0] ;  /* 0x0000e800ff557b82 */ /* 0x002e620000000800 */
[----:B----4-:R-:W-:Y:S01]  /*129d0*/  IMAD.WIDE R88, R2, 0x4, R220 ;  /* 0x0000000402587825 */ /* 0x010fe200078e02dc */
[----:B------:R2:W-:Y:S04]  /*129e0*/  LDGSTS.E [R82+0x38400], desc[UR16][R198.64], !P6 ;  /* 0x38400000c6527fae */ /* 0x0005e8000f1a1010 */
[----:B------:R-:W4:Y:S02]  /*129f0*/  LDL.LU.64 R220, [R1+0x6a0] ;  /* 0x0006a00001dc7983 */ /* 0x000f240000300a00 */
[----:B------:R-:W1:Y:S02]  /*12a00*/  LDC R84, c[0x0][0x3a0] ;  /* 0x0000e800ff547b82 */ /* 0x000e640000000800 */
[----:B------:R-:W4:Y:S04]  /*12a10*/  LDL.LU.64 R230, [R1+0x6a8] ;  /* 0x0006a80001e67983 */ /* 0x000f280000300a00 */
[----:B------:R2:W-:Y:S04]  /*12a20*/  STL.64 [R1+0x308], R198 ;  /* 0x000308c601007387 */ /* 0x0005e80000100a00 */
[----:B------:R1:W-:Y:S04]  /*12a30*/  STL.64 [R1+0x318], R88 ;  /* 0x0003185801007387 */ /* 0x0003e80000100a00 */
[----:B---3--:R-:W3:Y:S04]  /*12a40*/  LDL.LU.64 R228, [R1+0x6b0] ;  /* 0x0006b00001e47983 */ /* 0x008ee80000300a00 */
[----:B------:R-:W3:Y:S04]  /*12a50*/  LDL.LU.64 R226, [R1+0x6b8] ;  /* 0x0006b80001e27983 */ /* 0x000ee80000300a00 */
        /* <DEDUP_REMOVED lines=31> */
[----:B----4-:R-:W-:-:S04]  /*12c50*/  IMAD.WIDE R220, R2, 0x4, R220 ;  /* 0x0000000402dc7825 */ /* 0x010fc800078e02dc */
[----:B-1----:R-:W-:Y:S01]  /*12c60*/  IMAD.WIDE R198, R2, 0x4, R230 ;  /* 0x0000000402c67825 */ /* 0x002fe200078e02e6 */
[----:B------:R1:W-:Y:S03]  /*12c70*/  STL.64 [R1+0x350], R220 ;  /* 0x000350dc01007387 */ /* 0x0003e60000100a00 */
[----:B------:R-:W-:Y:S01]  /*12c80*/  VIADD R0, R84, 0xffffff16 ;  /* 0xffffff1654007836 */ /* 0x000fe20000000000 */
[----:B------:R-:W-:Y:S04]  /*12c90*/  STL.64 [R1+0x360], R198 ;  /* 0x000360c601007387 */ /* 0x000fe80000100a00 */
[----:B------:R-:W4:Y:S01]  /*12ca0*/  LDL.LU.64 R230, [R1+0x6e0] ;  /* 0x0006e00001e67983 */ /* 0x000f220000300a00 */
[----:B---3--:R-:W-:-:S03]  /*12cb0*/  IMAD.WIDE R88, R2, 0x4, R228 ;  /* 0x0000000402587825 */ /* 0x008fc600078e02e4 */
[----:B------:R-:W-:Y:S01]  /*12cc0*/  LDGSTS.E [R82+0x39000], desc[UR16][R220.64], !P5 ;  /* 0x39000000dc527fae */ /* 0x000fe2000e9a1010 */
[----:B------:R-:W-:-:S03]  /*12cd0*/  IMAD.WIDE R84, R2, 0x4, R226 ;  /* 0x0000000402547825 */ /* 0x000fc600078e02e2 */
[----:B------:R-:W-:Y:S04]  /*12ce0*/  LDGSTS.E [R82+0x39200], desc[UR16][R198.64], !P5 ;  /* 0x39200000c6527fae */ /* 0x000fe8000e9a1010 */
[----:B------:R-:W3:Y:S04]  /*12cf0*/  LDL.LU.64 R226, [R1+0x6e8] ;  /* 0x0006e80001e27983 */ /* 0x000ee80000300a00 */
[----:B------:R-:W-:Y:S04]  /*12d00*/  STL.64 [R1+0x368], R88 ;  /* 0x0003685801007387 */ /* 0x000fe80000100a00 */
[----:B------:R2:W-:Y:S04]  /*12d10*/  STL.64 [R1+0x378], R84 ;  /* 0x0003785401007387 */ /* 0x0005e80000100a00 */
[----:B------:R-:W3:Y:S04]  /*12d20*/  LDL.LU.64 R228, [R1+0x6f0] ;  /* 0x0006f00001e47983 */ /* 0x000ee80000300a00 */
[----:B-1----:R-:W3:Y:S04]  /*12d30*/  LDL.LU.64 R220, [R1+0x6f8] ;  /* 0x0006f80001dc7983 */ /* 0x002ee80000300a00 */
        /* <DEDUP_REMOVED lines=14> */
[----:B------:R-:W3:Y:S04]  /*12e20*/  LDL.LU.64 R222, [R1+0x700] ;  /* 0x0007000001de7983 */ /* 0x000ee80000300a00 */
[----:B------:R-:W3:Y:S04]  /*12e30*/  LDL.LU.64 R90, [R1+0x708] ;  /* 0x00070800015a7983 */ /* 0x000ee80000300a00 */
[----:B------:R1:W-:Y:S04]  /*12e40*/  STL.64 [R1+0x398], R198 ;  /* 0x000398c601007387 */ /* 0x0003e80000100a00 */
[----:B------:R1:W-:Y:S04]  /*12e50*/  STL.64 [R1+0x3a8], R88 ;  /* 0x0003a85801007387 */ /* 0x0003e80000100a00 */
[----:B--2---:R-:W2:Y:S04]  /*12e60*/  LDL.LU.64 R232, [R1+0x710] ;  /* 0x0007100001e87983 */ /* 0x004ea80000300a00 */
[----:B------:R-:W2:Y:S01]  /*12e70*/  LDL.LU.64 R224, [R1+0x718] ;  /* 0x0007180001e07983 */ /* 0x000ea20000300a00 */
[----:B----4-:R-:W-:-:S03]  /*12e80*/  IMAD.WIDE R230, R2, 0x4, R230 ;  /* 0x0000000402e67825 */ /* 0x010fc600078e02e6 */
[----:B------:R4:W-:Y:S04]  /*12e90*/  LDGSTS.E [R82+0x39e00], desc[UR16][R88.64], !P4 ;  /* 0x39e0000058527fae */ /* 0x0009e8000e1a1010 */
[----:B------:R1:W-:Y:S04]  /*12ea0*/  STL.64 [R1+0x3b0], R230 ;  /* 0x0003b0e601007387 */ /* 0x0003e80000100a00 */
[----:B------:R-:W-:Y:S01]  /*12eb0*/  LDGSTS.E [R82+0x3a000], desc[UR16][R230.64], !P5 ;  /* 0x3a000000e6527fae */ /* 0x000fe2000e9a1010 */
[----:B---3--:R-:W-:-:S05]  /*12ec0*/  IMAD.WIDE R226, R2, 0x4, R226 ;  /* 0x0000000402e27825 */ /* 0x008fca00078e02e2 */
[----:B------:R3:W-:Y:S04]  /*12ed0*/  STL.64 [R1+0x3c0], R226 ;  /* 0x0003c0e201007387 */ /* 0x0007e80000100a00 */
[----:B------:R-:W-:Y:S01]  /*12ee0*/  LDGSTS.E [R82+0x3a200], desc[UR16][R226.64], !P5 ;  /* 0x3a200000e2527fae */ /* 0x000fe2000e9a1010 */
[----:B-1----:R-:W-:-:S03]  /*12ef0*/  IMAD.WIDE R198, R2, 0x4, R228 ;  /* 0x0000000402c67825 */ /* 0x002fc600078e02e4 */
[----:B------:R-:W2:Y:S01]  /*12f00*/  LDL.LU.64 R228, [R1+0x720] ;  /* 0x0007200001e47983 */ /* 0x000ea20000300a00 */
[----:B----4-:R-:W-:-:S03]  /*12f10*/  IMAD.WIDE R88, R2, 0x4, R220 ;  /* 0x0000000402587825 */ /* 0x010fc600078e02dc */
[----:B------:R-:W4:Y:S04]  /*12f20*/  LDL.LU.64 R220, [R1+0x728] ;  /* 0x0007280001dc7983 */ /* 0x000f280000300a00 */
[----:B------:R1:W-:Y:S04]  /*12f30*/  STL.64 [R1+0x3c8], R198 ;  /* 0x0003c8c601007387 */ /* 0x0003e80000100a00 */
[----:B------:R2:W-:Y:S04]  /*12f40*/  STL.64 [R1+0x3d8], R88 ;  /* 0x0003d85801007387 */ /* 0x0005e80000100a00 */
[----:B------:R-:W4:Y:S04]  /*12f50*/  LDL.LU.64 R230, [R1+0x730] ;  /* 0x0007300001e67983 */ /* 0x000f280000300a00 */
[----:B---3--:R-:W3:Y:S01]  /*12f60*/  LDL.LU.64 R226, [R1+0x738] ;  /* 0x0007380001e27983 */ /* 0x008ee20000300a00 */
        /* <DEDUP_REMOVED lines=21> */
[----:B------:R-:W3:Y:S01]  /*130c0*/  LDL.LU.64 R90, [R1+0x740] ;  /* 0x00074000015a7983 */ /* 0x000ee20000300a00 */
[----:B--2---:R-:W-:-:S03]  /*130d0*/  IMAD.WIDE R88, R2, 0x4, R232 ;  /* 0x0000000402587825 */ /* 0x004fc600078e02e8 */
[----:B------:R-:W-:Y:S01]  /*130e0*/  LDGSTS.E [R82+0x3a800], desc[UR16][R222.64], !P3 ;  /* 0x3a800000de527fae */ /* 0x000fe2000d9a1010 */
[----:B------:R-:W-:-:S03]  /*130f0*/  IMAD.WIDE R84, R2, 0x4, R224 ;  /* 0x0000000402547825 */ /* 0x000fc600078e02e0 */
[----:B------:R-:W2:Y:S04]  /*13100*/  LDL.LU.64 R232, [R1+0x748] ;  /* 0x0007480001e87983 */ /* 0x000ea80000300a00 */
[----:B------:R-:W-:Y:S04]  /*13110*/  STL.64 [R1+0x400], R88 ;  /* 0x0004005801007387 */ /* 0x000fe80000100a00 */
[----:B------:R4:W-:Y:S04]  /*13120*/  STL.64 [R1+0x408], R84 ;  /* 0x0004085401007387 */ /* 0x0009e80000100a00 */
[----:B------:R-:W2:Y:S04]  /*13130*/  LDL.LU.64 R224, [R1+0x750] ;  /* 0x0007500001e07983 */ /* 0x000ea80000300a00 */
[----:B-1----:R-:W2:Y:S04]  /*13140*/  LDL.LU.64 R222, [R1+0x758] ;  /* 0x0007580001de7983 */ /* 0x002ea80000300a00 */
[----:B------:R1:W-:Y:S04]  /*13150*/  LDGSTS.E [R82+0x3aa00], desc[UR16][R198.64], !P3 ;  /* 0x3aa00000c6527fae */ /* 0x0003e8000d9a1010 */
[----:B------:R-:W-:Y:S01]  /*13160*/  LDGSTS.E [R82+0x3ac00], desc[UR16][R88.64], !P4 ;  /* 0x3ac0000058527fae */ /* 0x000fe2000e1a1010 */
[----:B------:R-:W-:-:S03]  /*13170*/  IMAD.WIDE R228, R2, 0x4, R228 ;  /* 0x0000000402e47825 */ /* 0x000fc600078e02e4 */
[----:B------:R1:W-:Y:S01]  /*13180*/  LDGSTS.E [R82+0x3ae00], desc[UR16][R84.64], !P4 ;  /* 0x3ae0000054527fae */ /* 0x0003e2000e1a1010 */
[----:B----4-:R-:W-:-:S03]  /*13190*/  IMAD.WIDE R220, R2, 0x4, R220 ;  /* 0x0000000402dc7825 */ /* 0x010fc600078e02dc */
[----:B------:R4:W-:Y:S04]  /*131a0*/  STL.64 [R1+0x420], R228 ;  /* 0x000420e401007387 */ /* 0x0009e80000100a00 */
[----:B------:R3:W-:Y:S04]  /*131b0*/  STL.64 [R1+0x440], R220 ;  /* 0x000440dc01007387 */ /* 0x0007e80000100a00 */
[----:B------:R-:W-:Y:S01]  /*131c0*/  LDGSTS.E [R82+0x3b000], desc[UR16][R228.64], !P5 ;  /* 0x3b000000e4527fae */ /* 0x000fe2000e9a1010 */
[----:B-1----:R-:W-:-:S03]  /*131d0*/  IMAD.WIDE R198, R2, 0x4, R230 ;  /* 0x0000000402c67825 */ /* 0x002fc600078e02e6 */
[----:B------:R-:W-:Y:S01]  /*131e0*/  LDGSTS.E [R82+0x3b200], desc[UR16][R220.64], !P5 ;  /* 0x3b200000dc527fae */ /* 0x000fe2000e9a1010 */
[----:B------:R-:W-:Y:S01]  /*131f0*/  ISETP.GE.U32.AND P3, PT, R93, 0x7ffffe92, PT ;  /* 0x7ffffe925d00780c */ /* 0x000fe20003f66070 */
[----:B------:R-:W1:Y:S01]  /*13200*/  LDC R85, c[0x0][0x3a0] ;  /* 0x0000e800ff557b82 */ /* 0x000e620000000800 */
[----:B---3--:R-:W-:Y:S01]  /*13210*/  IMAD.WIDE R88, R2, 0x4, R226 ;  /* 0x0000000402587825 */ /* 0x008fe200078e02e2 */
[----:B------:R-:W3:Y:S04]  /*13220*/  LDL.LU.64 R230, [R1+0x760] ;  /* 0x0007600001e67983 */ /* 0x000ee80000300a00 */
[----:B------:R-:W3:Y:S02]  /*13230*/  LDL.LU.64 R226, [R1+0x768] ;  /* 0x0007680001e27983 */ /* 0x000ee40000300a00 */
[----:B------:R-:W1:Y:S02]  /*13240*/  LDC R84, c[0x0][0x3a0] ;  /* 0x0000e800ff547b82 */ /* 0x000e640000000800 */
[----:B------:R-:W-:Y:S04]  /*13250*/  STL.64 [R1+0x450], R198 ;  /* 0x000450c601007387 */ /* 0x000fe80000100a00 */
[----:B------:R4:W-:Y:S04]  /*13260*/  STL.64 [R1+0x468], R88 ;  /* 0x0004685801007387 */ /* 0x0009e80000100a00 */
[----:B----4-:R-:W4:Y:S04]  /*13270*/  LDL.LU.64 R228, [R1+0x770] ;  /* 0x0007700001e47983 */ /* 0x010f280000300a00 */
[----:B------:R-:W4:Y:S04]  /*13280*/  LDL.LU.64 R220, [R1+0x778] ;  /* 0x0007780001dc7983 */ /* 0x000f280000300a00 */
[----:B------:R-:W-:Y:S04]  /*13290*/  LDGSTS.E [R82+0x3b400], desc[UR16][R198.64], !P6 ;  /* 0x3b400000c6527fae */ /* 0x000fe8000f1a1010 */
[----:B------:R1:W-:Y:S01]  /*132a0*/  LDGSTS.E [R82+0x3b600], desc[UR16][R88.64], !P6 ;  /* 0x3b60000058527fae */ /* 0x0003e2000f1a1010 */
[----:B------:R-:W-:Y:S01]  /*132b0*/  ISETP.GE.U32.AND P4, PT, R0, 0x7ffffe91, PT ;  /* 0x7ffffe910000780c */ /* 0x000fe20003f86070 */
[----:B------:R-:W-:Y:S01]  /*132c0*/  VIADD R0, R87, 0xffffff0e ;  /* 0xffffff0e57007836 */ /* 0x000fe20000000000 */
[----:B------:R-:W-:Y:S01]  /*132d0*/  IADD3 R93, PT, PT, R252, -0xf1, RZ ;  /* 0xffffff0ffc5d7810 */ /* 0x000fe20007ffe0ff */
[----:B------:R-:W2:Y:S03]  /*132e0*/  LDC R87, c[0x0][0x3a0] ;  /* 0x0000e800ff577b82 */ /* 0x000ea60000000800 */
[----:B------:R-:W-:Y:S01]  /*132f0*/  ISETP.GE.U32.AND P5, PT, R93, 0x7ffffe90, PT ;  /* 0x7ffffe905d00780c */ /* 0x000fe20003fa6070 */
[----:B------:R-:W-:Y:S01]  /*13300*/  VIADD R93, R201, 0xffffff0d ;  /* 0xffffff0dc95d7836 */ /* 0x000fe20000000000 */
[----:B------:R-:W-:-:S02]  /*13310*/  ISETP.GE.U32.AND P6, PT, R0, 0x7ffffe8f, PT ;  /* 0x7ffffe8f0000780c */ /* 0x000fc40003fc6070 */
[----:B------:R-:W-:Y:S01]  /*13320*/  IADD3 R0, PT, PT, R86, -0xf4, RZ ;  /* 0xffffff0c56007810 */ /* 0x000fe20007ffe0ff */
[----:B-1----:R-:W1:Y:S08]  /*13330*/  LDC R88, c[0x0][0x3a0] ;  /* 0x0000e800ff587b82 */ /* 0x002e700000000800 */
[----:B------:R-:W1:Y:S08]  /*13340*/  LDC R252, c[0x0][0x3a0] ;  /* 0x0000e800fffc7b82 */ /* 0x000e700000000800 */
[----:B------:R-:W1:Y:S08]  /*13350*/  LDC R86, c[0x0][0x3a0] ;  /* 0x0000e800ff567b82 */ /* 0x000e700000000800 */
[----:B------:R-:W1:Y:S01]  /*13360*/  LDC R201, c[0x0][0x3a0] ;  /* 0x0000e800ffc97b82 */ /* 0x000e620000000800 */
[----:B------:R-:W-:-:S04]  /*13370*/  IMAD.WIDE R90, R2, 0x4, R90 ;  /* 0x00000004025a7825 */ /* 0x000fc800078e025a */
[C---:B--2---:R-:W-:Y:S01]  /*13380*/  IMAD.WIDE R232, R2.reuse, 0x4, R232 ;  /* 0x0000000402e87825 */ /* 0x044fe200078e02e8 */
[----:B------:R2:W-:Y:S04]  /*13390*/  STL.64 [R1+0x478], R90 ;  /* 0x0004785a01007387 */ /* 0x0005e80000100a00 */
[----:B------:R1:W-:Y:S04]  /*133a0*/  STL.64 [R1+0x498], R232 ;  /* 0x000498e801007387 */ /* 0x0003e80000100a00 */
[----:B------:R-:W-:Y:S01]  /*133b0*/  LDGSTS.E [R82+0x3b800], desc[UR16][R90.64], !P3 ;  /* 0x3b8000005a527fae */ /* 0x000fe2000d9a1010 */
[----:B------:R-:W-:-:S03]  /*133c0*/  IMAD.WIDE R234, R2, 0x4, R224 ;  /* 0x0000000402ea7825 */ /* 0x000fc600078e02e0 */
[----:B------:R-:W-:Y:S01]  /*133d0*/  LDGSTS.E [R82+0x3ba00], desc[UR16][R232.64], !P3 ;  /* 0x3ba00000e8527fae */ /* 0x000fe2000d9a1010 */
[----:B------:R-:W-:-:S03]  /*133e0*/  IMAD.WIDE R198, R2, 0x4, R222 ;  /* 0x0000000402c67825 */ /* 0x000fc600078e02de */
[----:B------:R-:W-:Y:S04]  /*133f0*/  LDGSTS.E [R82+0x3bc00], desc[UR16][R234.64], !P4 ;  /* 0x3bc00000ea527fae */ /* 0x000fe8000e1a1010 */
[----:B------:R-:W4:Y:S04]  /*13400*/  LDL.LU.64 R222, [R1+0x780] ;  /* 0x0007800001de7983 */ /* 0x000f280000300a00 */
[----:B------:R-:W4:Y:S04]  /*13410*/  LDL.LU.64 R224, [R1+0x788] ;  /* 0x0007880001e07983 */ /* 0x000f280000300a00 */
[----:B------:R-:W-:Y:S04]  /*13420*/  STL.64 [R1+0x4b8], R234 ;  /* 0x0004b8ea01007387 */ /* 0x000fe80000100a00 */
[----:B------:R4:W-:Y:S04]  /*13430*/  STL.64 [R1+0x4e0], R198 ;  /* 0x0004e0c601007387 */ /* 0x0009e80000100a00 */
[----:B--2---:R-:W2:Y:S04]  /*13440*/  LDL.LU.64 R90, [R1+0x790] ;  /* 0x00079000015a7983 */ /* 0x004ea80000300a00 */
[----:B-1----:R-:W2:Y:S01]  /*13450*/  LDL.LU.64 R232, [R1+0x798] ;  /* 0x0007980001e87983 */ /* 0x002ea20000300a00 */
[----:B------:R-:W-:Y:S01]  /*13460*/  ISETP.GE.U32.AND P3, PT, R93, 0x7ffffe8e, PT ;  /* 0x7ffffe8e5d00780c */ /* 0x000fe20003f66070 */
[----:B------:R-:W-:-:S02]  /*13470*/  VIADD R93, R85, 0xffffff0b ;  /* 0xffffff0b555d7836 */ /* 0x000fc40000000000 */
[----:B------:R4:W-:Y:S01]  /*13480*/  LDGSTS.E [R82+0x3be00], desc[UR16][R198.64], !P4 ;  /* 0x3be00000c6527fae */ /* 0x0009e2000e1a1010 */
[----:B---3--:R-:W-:Y:S01]  /*13490*/  IMAD.WIDE R230, R2, 0x4, R230 ;  /* 0x0000000402e67825 */ /* 0x008fe200078e02e6 */
[----:B------:R-:W-:-:S03]  /*134a0*/  ISETP.GE.U32.AND P4, PT, R0, 0x7ffffe8d, PT ;  /* 0x7ffffe8d0000780c */ /* 0x000fc60003f86070 */
[----:B------:R-:W-:Y:S01]  /*134b0*/  IMAD.WIDE R226, R2, 0x4, R226 ;  /* 0x0000000402e27825 */ /* 0x000fe200078e02e2 */
[----:B------:R1:W-:Y:S03]  /*134c0*/  STL.64 [R1+0x4f8], R230 ;  /* 0x0004f8e601007387 */ /* 0x0003e60000100a00 */
[----:B------:R-:W-:Y:S01]  /*134d0*/  VIADD R0, R84, 0xffffff0a ;  /* 0xffffff0a54007836 */ /* 0x000fe20000000000 */
[----:B------:R3:W-:Y:S04]  /*134e0*/  STL.64 [R1+0x508], R226 ;  /* 0x000508e201007387 */ /* 0x0007e80000100a00 */
[----:B------:R-:W-:Y:S01]  /*134f0*/  LDGSTS.E [R82+0x3c000], desc[UR16][R230.64], !P5 ;  /* 0x3c000000e6527fae */ /* 0x000fe2000e9a1010 */
[----:B----4-:R-:W-:-:S03]  /*13500*/  IMAD.WIDE R198, R2, 0x4, R228 ;  /* 0x0000000402c67825 */ /* 0x010fc600078e02e4 */
[----:B------:R-:W-:Y:S01]  /*13510*/  LDGSTS.E [R82+0x3c200], desc[UR16][R226.64], !P5 ;  /* 0x3c200000e2527fae */ /* 0x000fe2000e9a1010 */
[----:B------:R-:W-:Y:S01]  /*13520*/  IMAD.WIDE R84, R2, 0x4, R220 ;  /* 0x0000000402547825 */ /* 0x000fe200078e02dc */
[----:B------:R-:W-:Y:S02]  /*13530*/  ISETP.GE.U32.AND P5, PT, R93, 0x7ffffe8c, PT ;  /* 0x7ffffe8c5d00780c */ /* 0x000fe40003fa6070 */
[----:B------:R-:W4:Y:S04]  /*13540*/  LDL.LU.64 R220, [R1+0x7a0] ;  /* 0x0007a00001dc7983 */ /* 0x000f280000300a00 */
[----:B------:R-:W4:Y:S04]  /*13550*/  LDL.LU.64 R228, [R1+0x7a8] ;  /* 0x0007a80001e47983 */ /* 0x000f280000300a00 */
[----:B------:R-:W-:Y:S04]  /*13560*/  STL.64 [R1+0x518], R198 ;  /* 0x000518c601007387 */ /* 0x000fe80000100a00 */
[----:B------:R3:W-:Y:S04]  /*13570*/  STL.64 [R1+0x528], R84 ;  /* 0x0005285401007387 */ /* 0x0007e80000100a00 */
[----:B-1----:R-:W4:Y:S04]  /*13580*/  LDL.LU.64 R230, [R1+0x7b0] ;  /* 0x0007b00001e67983 */ /* 0x002f280000300a00 */
[----:B---3--:R-:W3:Y:S01]  /*13590*/  LDL.LU.64 R226, [R1+0x7b8] ;  /* 0x0007b80001e27983 */ /* 0x008ee20000300a00 */
[----:B------:R-:W-:-:S03]  /*135a0*/  IADD3 R93, PT, PT, R88, -0xf7, RZ ;  /* 0xffffff09585d7810 */ /* 0x000fc60007ffe0ff */
[----:B------:R-:W-:Y:S04]  /*135b0*/  LDGSTS.E [R82+0x3c400], desc[UR16][R198.64], !P6 ;  /* 0x3c400000c6527fae */ /* 0x000fe8000f1a1010 */
[----:B------:R1:W-:Y:S01]  /*135c0*/  LDGSTS.E [R82+0x3c600], desc[UR16][R84.64], !P6 ;  /* 0x3c60000054527fae */ /* 0x0003e2000f1a1010 */
[C---:B------:R-:W-:Y:S01]  /*135d0*/  IMAD.WIDE R222, R2.reuse, 0x4, R222 ;  /* 0x0000000402de7825 */ /* 0x040fe200078e02de */
[----:B-1----:R-:W1:Y:S03]  /*135e0*/  LDC R85, c[0x0][0x3a0] ;  /* 0x0000e800ff557b82 */ /* 0x002e660000000800 */
[C---:B------:R-:W-:Y:S01]  /*135f0*/  IMAD.WIDE R224, R2.reuse, 0x4, R224 ;  /* 0x0000000402e07825 */ /* 0x040fe200078e02e0 */
[----:B------:R2:W-:Y:S04]  /*13600*/  STL.64 [R1+0x538], R222 ;  /* 0x000538de01007387 */ /* 0x0005e80000100a00 */
[----:B------:R2:W-:Y:S01]  /*13610*/  STL.64 [R1+0x548], R224 ;  /* 0x000548e001007387 */ /* 0x0005e20000100a00 */
[----:B------:R-:W1:Y:S03]  /*13620*/  LDC R84, c[0x0][0x3a0] ;  /* 0x0000e800ff547b82 */ /* 0x000e660000000800 */
        /* <DEDUP_REMOVED lines=9> */
[----:B------:R-:W2:Y:S04]  /*136c0*/  LDL.LU.64 R224, [R1+0x7d8] ;  /* 0x0007d80001e07983 */ /* 0x000ea80000300a00 */
[----:B------:R3:W-:Y:S01]  /*136d0*/  LDGSTS.E [R82+0x3cc00], desc[UR16][R90.64], !P4 ;  /* 0x3cc000005a527fae */ /* 0x0007e2000e1a1010 */
[----:B----4-:R-:W-:-:S03]  /*136e0*/  IMAD.WIDE R220, R2, 0x4, R220 ;  /* 0x0000000402dc7825 */ /* 0x010fc600078e02dc */
[----:B------:R-:W-:Y:S01]  /*136f0*/  LDGSTS.E [R82+0x3ce00], desc[UR16][R88.64], !P4 ;  /* 0x3ce0000058527fae */ /* 0x000fe2000e1a1010 */
[----:B------:R-:W-:-:S04]  /*13700*/  IMAD.WIDE R236, R2, 0x4, R228 ;  /* 0x0000000402ec7825 */ /* 0x000fc800078e02e4 */
[C---:B------:R-:W-:Y:S01]  /*13710*/  IMAD.WIDE R234, R2.reuse, 0x4, R230 ;  /* 0x0000000402ea7825 */ /* 0x040fe200078e02e6 */
[----:B-1----:R-:W4:Y:S04]  /*13720*/  LDL.LU.64 R88, [R1+0x7e0] ;  /* 0x0007e00001587983 */ /* 0x002f280000300a00 */
[----:B------:R1:W-:Y:S01]  /*13730*/  STL.64 [R1+0x578], R220 ;  /* 0x000578dc01007387 */ /* 0x0003e20000100a00 */
[----:B---3--:R-:W-:-:S03]  /*13740*/  IMAD.WIDE R90, R2, 0x4, R226 ;  /* 0x00000004025a7825 */ /* 0x008fc600078e02e2 */
[----:B------:R-:W3:Y:S04]  /*13750*/  LDL.LU.64 R228, [R1+0x7e8] ;  /* 0x0007e80001e47983 */ /* 0x000ee80000300a00 */
[----:B------:R-:W-:Y:S04]  /*13760*/  STL.64 [R1+0x588], R236 ;  /* 0x000588ec01007387 */ /* 0x000fe80000100a00 */
[----:B------:R-:W3:Y:S04]  /*13770*/  LDL.LU.64 R230, [R1+0x7f0] ;  /* 0x0007f00001e67983 */ /* 0x000ee80000300a00 */
[----:B------:R-:W3:Y:S01]  /*13780*/  LDL.LU.64 R226, [R1+0x7f8] ;  /* 0x0007f80001e27983 */ /* 0x000ee20000300a00 */
[----:B------:R-:W-:Y:S01]  /*13790*/  ISETP.GE.U32.AND P6, PT, R0, 0x7ffffe8b, PT ;  /* 0x7ffffe8b0000780c */ /* 0x000fe20003fc6070 */
[----:B------:R-:W-:Y:S01]  /*137a0*/  VIADD R0, R87, 0xffffff08 ;  /* 0xffffff0857007836 */ /* 0x000fe20000000000 */
[----:B------:R-:W-:Y:S01]  /*137b0*/  ISETP.GE.U32.AND P3, PT, R93, 0x7ffffe8a, PT ;  /* 0x7ffffe8a5d00780c */ /* 0x000fe20003f66070 */
[----:B------:R-:W-:Y:S01]  /*137c0*/  LDGSTS.E [R82+0x3d000], desc[UR16][R220.64], !P5 ;  /* 0x3d000000dc527fae */ /* 0x000fe2000e9a1010 */
[----:B------:R-:W-:Y:S01]  /*137d0*/  VIADD R93, R252, 0xffffff07 ;  /* 0xffffff07fc5d7836 */ /* 0x000fe20000000000 */
[----:B------:R-:W2:Y:S01]  /*137e0*/  LDC R87, c[0x0][0x3a0] ;  /* 0x0000e800ff577b82 */ /* 0x000ea20000000800 */
[----:B------:R-:W-:Y:S01]  /*137f0*/  ISETP.GE.U32.AND P4, PT, R0, 0x7ffffe89, PT ;  /* 0x7ffffe890000780c */ /* 0x000fe20003f86070 */
[----:B------:R-:W-:Y:S01]  /*13800*/  LDGSTS.E [R82+0x3d200], desc[UR16][R236.64], !P5 ;  /* 0x3d200000ec527fae */ /* 0x000fe2000e9a1010 */
[----:B------:R-:W-:-:S03]  /*13810*/  IADD3 R0, PT, PT, R86, -0xfa, RZ ;  /* 0xffffff0656007810 */ /* 0x000fc60007ffe0ff */
[----:B------:R-:W-:Y:S01]  /*13820*/  STL.64 [R1+0x598], R234 ;  /* 0x000598ea01007387 */ /* 0x000fe20000100a00 */
[----:B------:R-:W-:Y:S01]  /*13830*/  ISETP.GE.U32.AND P5, PT, R93, 0x7ffffe88, PT ;  /* 0x7ffffe885d00780c */ /* 0x000fe20003fa6070 */
[----:B------:R-:W2:Y:S02]  /*13840*/  LDC R86, c[0x0][0x3a0] ;  /* 0x0000e800ff567b82 */ /* 0x000ea40000000800 */
[----:B------:R-:W-:Y:S01]  /*13850*/  LDGSTS.E [R82+0x3d400], desc[UR16][R234.64], !P6 ;  /* 0x3d400000ea527fae */ /* 0x000fe2000f1a1010 */
[----:B------:R-:W-:-:S03]  /*13860*/  VIADD R93, R85, 0xffffff05 ;  /* 0xffffff05555d7836 */ /* 0x000fc60000000000 */
[----:B-1----:R-:W3:Y:S02]  /*13870*/  LDL.LU.64 R220, [R1+0x17b8] ;  /* 0x0017b80001dc7983 */ /* 0x002ee40000300a00 */
[----:B------:R-:W1:Y:S02]  /*13880*/  LDC R252, c[0x0][0x3a0] ;  /* 0x0000e800fffc7b82 */ /* 0x000e640000000800 */
[----:B------:R1:W-:Y:S04]  /*13890*/  STL.64 [R1+0x5a8], R90 ;  /* 0x0005a85a01007387 */ /* 0x0003e80000100a00 */
[----:B------:R1:W-:Y:S01]  /*138a0*/  LDGSTS.E [R82+0x3d600], desc[UR16][R90.64], !P6 ;  /* 0x3d6000005a527fae */ /* 0x0003e2000f1a1010 */
[----:B------:R-:W-:Y:S01]  /*138b0*/  ISETP.GE.U32.AND P6, PT, R0, 0x7ffffe87, PT ;  /* 0x7ffffe870000780c */ /* 0x000fe20003fc6070 */
[----:B------:R-:W-:Y:S01]  /*138c0*/  VIADD R0, R84, 0xffffff04 ;  /* 0xffffff0454007836 */ /* 0x000fe20000000000 */
[----:B-1----:R-:W1:Y:S01]  /*138d0*/  LDC R90, c[0x0][0x3a0] ;  /* 0x0000e800ff5a7b82 */ /* 0x002e620000000800 */
[----:B------:R-:W-:-:S05]  /*138e0*/  IMAD.WIDE R236, R2, 0x4, R198 ;  /* 0x0000000402ec7825 */ /* 0x000fca00078e02c6 */
[----:B------:R-:W-:Y:S04]  /*138f0*/  STL.64 [R1+0x5b8], R236 ;  /* 0x0005b8ec01007387 */ /* 0x000fe80000100a00 */
[----:B------:R-:W-:Y:S01]  /*13900*/  LDGSTS.E [R82+0x3d800], desc[UR16][R236.64], !P3 ;  /* 0x3d800000ec527fae */ /* 0x000fe2000d9a1010 */
[----:B--2---:R-:W-:-:S03]  /*13910*/  IMAD.WIDE R234, R2, 0x4, R232 ;  /* 0x0000000402ea7825 */ /* 0x004fc600078e02e8 */
[----:B------:R-:W2:Y:S04]  /*13920*/  LDL.LU.64 R232, [R1+0x800] ;  /* 0x0008000001e87983 */ /* 0x000ea80000300a00 */
[----:B------:R-:W-:Y:S04]  /*13930*/  STL.64 [R1+0x5c8], R234 ;  /* 0x0005c8ea01007387 */ /* 0x000fe80000100a00 */
[----:B------:R1:W-:Y:S01]  /*13940*/  LDGSTS.E [R82+0x3da00], desc[UR16][R234.64], !P3 ;  /* 0x3da00000ea527fae */ /* 0x0003e2000d9a1010 */
[----:B------:R-:W-:-:S03]  /*13950*/  IMAD.WIDE R84, R2, 0x4, R222 ;  /* 0x0000000402547825 */ /* 0x000fc600078e02de */
[----:B------:R-:W2:Y:S01]  /*13960*/  LDL.LU.64 R222, [R1+0x808] ;  /* 0x0008080001de7983 */ /* 0x000ea20000300a00 */
[----:B------:R-:W-:-:S03]  /*13970*/  IMAD.WIDE R198, R2, 0x4, R224 ;  /* 0x0000000402c67825 */ /* 0x000fc600078e02e0 */
[----:B------:R1:W-:Y:S04]  /*13980*/  STL.64 [R1+0x5d8], R84 ;  /* 0x0005d85401007387 */ /* 0x0003e80000100a00 */
[----:B------:R-:W2:Y:S04]  /*13990*/  LDL.LU.64 R224, [R1+0x810] ;  /* 0x0008100001e07983 */ /* 0x000ea80000300a00 */
[----:B------:R1:W-:Y:S04]  /*139a0*/  STL.64 [R1+0x5e8], R198 ;  /* 0x0005e8c601007387 */ /* 0x0003e80000100a00 */
[----:B------:R-:W-:Y:S04]  /*139b0*/  LDGSTS.E [R82+0x3dc00], desc[UR16][R84.64], !P4 ;  /* 0x3dc0000054527fae */ /* 0x000fe8000e1a1010 */
[----:B------:R1:W-:Y:S01]  /*139c0*/  LDGSTS.E [R82+0x3de00], desc[UR16][R198.64], !P4 ;  /* 0x3de00000c6527fae */ /* 0x0003e2000e1a1010 */
[----:B----4-:R-:W-:-:S03]  /*139d0*/  IMAD.WIDE R88, R2, 0x4, R88 ;  /* 0x0000000402587825 */ /* 0x010fc600078e0258 */
[----:B-1----:R-:W4:Y:S01]  /*139e0*/  LDL.LU.64 R84, [R1+0x818] ;  /* 0x0008180001547983 */ /* 0x002f220000300a00 */
[----:B---3--:R-:W-:-:S03]  /*139f0*/  IMAD.WIDE R228, R2, 0x4, R228 ;  /* 0x0000000402e47825 */ /* 0x008fc600078e02e4 */
[----:B------:R1:W-:Y:S04]  /*13a00*/  STL.64 [R1+0x5f8], R88 ;  /* 0x0005f85801007387 */ /* 0x0003e80000100a00 */
[----:B------:R3:W-:Y:S01]  /*13a10*/  STL.64 [R1+0x608], R228 ;  /* 0x000608e401007387 */ /* 0x0007e20000100a00 */
[----:B------:R-:W-:-:S03]  /*13a20*/  IMAD.WIDE R234, R2, 0x4, R230 ;  /* 0x0000000402ea7825 */ /* 0x000fc600078e02e6 */
[----:B------:R-:W-:Y:S01]  /*13a30*/  LDGSTS.E [R82+0x3e000], desc[UR16][R88.64], !P5 ;  /* 0x3e00000058527fae */ /* 0x000fe2000e9a1010 */
[----:B------:R-:W-:-:S03]  /*13a40*/  IMAD.WIDE R198, R2, 0x4, R226 ;  /* 0x0000000402c67825 */ /* 0x000fc600078e02e2 */
[----:B------:R-:W-:Y:S01]  /*13a50*/  LDGSTS.E [R82+0x3e200], desc[UR16][R228.64], !P5 ;  /* 0x3e200000e4527fae */ /* 0x000fe2000e9a1010 */
[----:B------:R-:W-:-:S03]  /*13a60*/  ISETP.GE.U32.AND P4, PT, R0, 0x7ffffe85, PT ;  /* 0x7ffffe850000780c */ /* 0x000fc60003f86070 */
[----:B-1----:R-:W4:Y:S04]  /*13a70*/  LDL.LU.64 R88, [R1+0x820] ;  /* 0x0008200001587983 */ /* 0x002f280000300a00 */
[----:B------:R-:W-:Y:S04]  /*13a80*/  STL.64 [R1+0x618], R234 ;  /* 0x000618ea01007387 */ /* 0x000fe80000100a00 */
[----:B------:R-:W4:Y:S04]  /*13a90*/  LDL.LU.64 R226, [R1+0x828] ;  /* 0x0008280001e27983 */ /* 0x000f280000300a00 */
[----:B------:R1:W-:Y:S04]  /*13aa0*/  STL.64 [R1+0x628], R198 ;  /* 0x000628c601007387 */ /* 0x0003e80000100a00 */
[----:B---3--:R-:W3:Y:S04]  /*13ab0*/  LDL.LU.64 R228, [R1+0x830] ;  /* 0x0008300001e47983 */ /* 0x008ee80000300a00 */
[----:B------:R-:W3:Y:S01]  /*13ac0*/  LDL.LU.64 R230, [R1+0x838] ;  /* 0x0008380001e67983 */ /* 0x000ee20000300a00 */
[----:B------:R-:W-:Y:S01]  /*13ad0*/  VIADD R0, R87, 0xffffff02 ;  /* 0xffffff0257007836 */ /* 0x000fe20000000000 */
[----:B------:R-:W-:-:S02]  /*13ae0*/  ISETP.GE.U32.AND P3, PT, R93, 0x7ffffe86, PT ;  /* 0x7ffffe865d00780c */ /* 0x000fc40003f66070 */
[----:B------:R-:W-:Y:S04]  /*13af0*/  LDGSTS.E [R82+0x3e400], desc[UR16][R234.64], !P6 ;  /* 0x3e400000ea527fae */ /* 0x000fe8000f1a1010 */
[----:B------:R1:W-:Y:S01]  /*13b00*/  LDGSTS.E [R82+0x3e600], desc[UR16][R198.64], !P6 ;  /* 0x3e600000c6527fae */ /* 0x0003e2000f1a1010 */
[----:B------:R-:W-:Y:S01]  /*13b10*/  ISETP.GE.U32.AND P6, PT, R0, 0x7ffffe83, PT ;  /* 0x7ffffe830000780c */ /* 0x000fe20003fc6070 */
[----:B------:R-:W-:Y:S01]  /*13b20*/  VIADD R0, R86, 0xffffff01 ;  /* 0xffffff0156007836 */ /* 0x000fe20000000000 */
[----:B------:R-:W-:Y:S02]  /*13b30*/  IADD3 R93, PT, PT, R201, -0xfd, RZ ;  /* 0xffffff03c95d7810 */ /* 0x000fe40007ffe0ff */
[----:B------:R-:W2:Y:S02]  /*13b40*/  LDC R201, c[0x0][0x3a0] ;  /* 0x0000e800ffc97b82 */ /* 0x000ea40000000800 */
[----:B------:R-:W-:-:S02]  /*13b50*/  ISETP.GE.U32.AND P5, PT, R93, 0x7ffffe84, PT ;  /* 0x7ffffe845d00780c */ /* 0x000fc40003fa6070 */
[----:B------:R-:W-:Y:S01]  /*13b60*/  IADD3 R93, PT, PT, R90, -0x100, RZ ;  /* 0xffffff005a5d7810 */ /* 0x000fe20007ffe0ff */
[----:B------:R-:W-:-:S03]  /*13b70*/  IMAD.SHL.U32 R3, R3, 0x80, RZ ;  /* 0x0000008003037824 */ /* 0x000fc600078e00ff */
[----:B-1----:R-:W1:Y:S08]  /*13b80*/  LDC R199, c[0x0][0x3a0] ;  /* 0x0000e800ffc77b82 */ /* 0x002e700000000800 */
[----:B------:R-:W1:Y:S01]  /*13b90*/  LDC R198, c[0x0][0x3a0] ;  /* 0x0000e800ffc67b82 */ /* 0x000e620000000800 */
[----:B--2---:R-:W-:-:S05]  /*13ba0*/  IMAD.WIDE R86, R2, 0x4, R232 ;  /* 0x0000000402567825 */ /* 0x004fca00078e02e8 */
[----:B------:R2:W-:Y:S04]  /*13bb0*/  STL.64 [R1+0x638], R86 ;  /* 0x0006385601007387 */ /* 0x0005e80000100a00 */
[----:B------:R-:W3:Y:S01]  /*13bc0*/  LDL.LU.64 R232, [R1+0x840] ;  /* 0x0008400001e87983 */ /* 0x000ee20000300a00 */
[----:B------:R-:W-:-:S03]  /*13bd0*/  IMAD.WIDE R222, R2, 0x4, R222 ;  /* 0x0000000402de7825 */ /* 0x000fc600078e02de */
[----:B------:R2:W-:Y:S04]  /*13be0*/  LDGSTS.E [R82+0x3e800], desc[UR16][R86.64], !P3 ;  /* 0x3e80000056527fae */ /* 0x0005e8000d9a1010 */
[----:B------:R1:W-:Y:S04]  /*13bf0*/  STL.64 [R1+0x648], R222 ;  /* 0x000648de01007387 */ /* 0x0003e80000100a00 */
[----:B------:R-:W3:Y:S01]  /*13c00*/  LDL.LU.64 R90, [R1+0x848] ;  /* 0x00084800015a7983 */ /* 0x000ee20000300a00 */
[----:B--2---:R-:W2:Y:S01]  /*13c10*/  LDC R87, c[0x0][0x3a0] ;  /* 0x0000e800ff577b82 */ /* 0x004ea20000000800 */
[----:B------:R-:W-:-:S02]  /*13c20*/  IMAD.WIDE R224, R2, 0x4, R224 ;  /* 0x0000000402e07825 */ /* 0x000fc400078e02e0 */
[----:B------:R-:W-:Y:S04]  /*13c30*/  LDGSTS.E [R82+0x3ea00], desc[UR16][R222.64], !P3 ;  /* 0x3ea00000de527fae */ /* 0x000fe8000d9a1010 */
[----:B------:R1:W-:Y:S04]  /*13c40*/  STL.64 [R1+0x658], R224 ;  /* 0x000658e001007387 */ /* 0x0003e80000100a00 */
[----:B------:R-:W3:Y:S04]  /*13c50*/  LDL.LU.64 R236, [R1+0x850] ;  /* 0x0008500001ec7983 */ /* 0x000ee80000300a00 */
[----:B------:R-:W3:Y:S01]  /*13c60*/  LDL.LU.64 R234, [R1+0x858] ;  /* 0x0008580001ea7983 */ /* 0x000ee20000300a00 */
[----:B----4-:R-:W-:-:S03]  /*13c70*/  IMAD.WIDE R84, R2, 0x4, R84 ;  /* 0x0000000402547825 */ /* 0x010fc600078e0254 */
[----:B------:R-:W-:Y:S04]  /*13c80*/  LDGSTS.E [R82+0x3ec00], desc[UR16][R224.64], !P4 ;  /* 0x3ec00000e0527fae */ /* 0x000fe8000e1a1010 */
[----:B------:R4:W-:Y:S04]  /*13c90*/  STL.64 [R1+0x668], R84 ;  /* 0x0006685401007387 */ /* 0x0009e80000100a00 */
[----:B------:R4:W-:Y:S01]  /*13ca0*/  LDGSTS.E [R82+0x3ee00], desc[UR16][R84.64], !P4 ;  /* 0x3ee0000054527fae */ /* 0x0009e2000e1a1010 */
[----:B------:R-:W-:Y:S01]  /*13cb0*/  ISETP.GE.AND P3, PT, R83, R93, PT ;  /* 0x0000005d5300720c */ /* 0x000fe20003f66270 */
[----:B--2---:R-:W-:-:S02]  /*13cc0*/  VIADD R87, R87, 0x7f ;  /* 0x0000007f57577836 */ /* 0x004fc40000000000 */
[----:B-1----:R-:W2:Y:S01]  /*13cd0*/  LDL.LU.64 R222, [R1+0x17b0] ;  /* 0x0017b00001de7983 */ /* 0x002ea20000300a00 */
[----:B------:R-:W-:-:S03]  /*13ce0*/  ISETP.GE.U32.AND P4, PT, R0, 0x7ffffe82, PT ;  /* 0x7ffffe820000780c */ /* 0x000fc60003f86070 */
[----:B------:R-:W2:Y:S01]  /*13cf0*/  LDL.LU.64 R224, [R1+0x17a8] ;  /* 0x0017a80001e07983 */ /* 0x000ea20000300a00 */
[----:B------:R-:W-:Y:S01]  /*13d00*/  SEL R0, RZ, 0x4, P3 ;  /* 0x00000004ff007807 */ /* 0x000fe20001800000 */
[----:B----4-:R-:W-:Y:S01]  /*13d10*/  IMAD.WIDE R84, R2, 0x4, R88 ;  /* 0x0000000402547825 */ /* 0x010fe200078e0258 */
[----:B------:R-:W-:-:S03]  /*13d20*/  ISETP.GT.AND P3, PT, R87, 0x17f, PT ;  /* 0x0000017f5700780c */ /* 0x000fc60003f64270 */
[C---:B------:R-:W-:Y:S01]  /*13d30*/  IMAD.WIDE R226, R2.reuse, 0x4, R226 ;  /* 0x0000000402e27825 */ /* 0x040fe200078e02e2 */
[----:B------:R1:W-:Y:S04]  /*13d40*/  STL.64 [R1+0x678], R84 ;  /* 0x0006785401007387 */ /* 0x0003e80000100a00 */
[----:B------:R4:W-:Y:S01]  /*13d50*/  STL.64 [R1+0x688], R226 ;  /* 0x000688e201007387 */ /* 0x0009e20000100a00 */
[----:B---3--:R-:W-:-:S03]  /*13d60*/  IMAD.WIDE R228, R2, 0x4, R228 ;  /* 0x0000000402e47825 */ /* 0x008fc600078e02e4 */
[----:B------:R-:W-:Y:S01]  /*13d70*/  LDGSTS.E [R82+0x3f000], desc[UR16][R84.64], !P5 ;  /* 0x3f00000054527fae */ /* 0x000fe2000e9a1010 */
[----:B------:R-:W-:-:S03]  /*13d80*/  IMAD.WIDE R230, R2, 0x4, R230 ;  /* 0x0000000402e67825 */ /* 0x000fc600078e02e6 */
[----:B------:R-:W-:Y:S04]  /*13d90*/  LDGSTS.E [R82+0x3f200], desc[UR16][R226.64], !P5 ;  /* 0x3f200000e2527fae */ /* 0x000fe8000e9a1010 */
[----:B-1----:R-:W3:Y:S04]  /*13da0*/  LDL.LU.64 R84, [R1+0x10] ;  /* 0x0000100001547983 */ /* 0x002ee80000300a00 */
[----:B------:R1:W-:Y:S04]  /*13db0*/  STL.64 [R1+0x698], R228 ;  /* 0x000698e401007387 */ /* 0x0003e80000100a00 */
[----:B------:R-:W2:Y:S04]  /*13dc0*/  LDL.LU.64 R86, [R1+0x8] ;  /* 0x0000080001567983 */ /* 0x000ea80000300a00 */
[----:B------:R1:W-:Y:S04]  /*13dd0*/  STL.64 [R1+0x6a8], R230 ;  /* 0x0006a8e601007387 */ /* 0x0003e80000100a00 */
[----:B------:R-:W3:Y:S01]  /*13de0*/  LDL.LU.64 R88, [R1] ;  /* 0x0000000001587983 */ /* 0x000ee20000300a00 */
[----:B------:R-:W-:Y:S01]  /*13df0*/  ISETP.GE.U32.AND P5, PT, R93, 0x7ffffe81, PT ;  /* 0x7ffffe815d00780c */ /* 0x000fe20003fa6070 */
[----:B------:R-:W-:-:S02]  /*13e00*/  VIADD R93, R201, 0xfffffeff ;  /* 0xfffffeffc95d7836 */ /* 0x000fc40000000000 */
[----:B------:R-:W-:Y:S01]  /*13e10*/  LDGSTS.E [R82+0x3f400], desc[UR16][R228.64], !P6 ;  /* 0x3f400000e4527fae */ /* 0x000fe2000f1a1010 */
[----:B------:R-:W1:Y:S03]  /*13e20*/  LDC R201, c[0x0][0x3a0] ;  /* 0x0000e800ffc97b82 */ /* 0x000e660000000800 */
[----:B------:R-:W-:Y:S01]  /*13e30*/  LDGSTS.E [R82+0x3f600], desc[UR16][R230.64], !P6 ;  /* 0x3f600000e6527fae */ /* 0x000fe2000f1a1010 */
[----:B------:R-:W-:Y:S02]  /*13e40*/  ISETP.GE.U32.AND P6, PT, R93, 0x7ffffe80, PT ;  /* 0x7ffffe805d00780c */ /* 0x000fe40003fc6070 */
[----:B------:R-:W-:Y:S01]  /*13e50*/  IADD3 R93, PT, PT, R252, -0x102, RZ ;  /* 0xfffffefefc5d7810 */ /* 0x000fe20007ffe0ff */
[----:B----4-:R-:W4:Y:S01]  /*13e60*/  LDL.LU.64 R226, [R1+0x17a0] ;  /* 0x0017a00001e27983 */ /* 0x010f220000300a00 */
[----:B------:R-:W-:Y:S01]  /*13e70*/  IMAD.WIDE R4, R3, 0x4, R4 ;  /* 0x0000000403047825 */ /* 0x000fe200078e0204 */
[----:B------:R-:W-:Y:S01]  /*13e80*/  SEL R0, R0, RZ, P3 ;  /* 0x000000ff00007207 */ /* 0x000fe20001800000 */
[----:B------:R-:W2:Y:S01]  /*13e90*/  LDC R252, c[0x0][0x3a0] ;  /* 0x0000e800fffc7b82 */ /* 0x000ea20000000800 */
[----:B-1----:R-:W4:Y:S04]  /*13ea0*/  LDL.LU.64 R228, [R1+0x1798] ;  /* 0x0017980001e47983 */ /* 0x002f280000300a00 */
[----:B------:R-:W4:Y:S01]  /*13eb0*/  LDL.LU.64 R230, [R1+0x1790] ;  /* 0x0017900001e67983 */ /* 0x000f220000300a00 */
[----:B------:R-:W-:Y:S01]  /*13ec0*/  ISETP.NE.U32.AND P3, PT, R0, RZ, PT ;  /* 0x000000ff0000720c */ /* 0x000fe20003f65070 */
[----:B------:R-:W-:-:S02]  /*13ed0*/  VIADD R0, R199, 0xfffffefd ;  /* 0xfffffefdc7007836 */ /* 0x000fc40000000000 */
[----:B------:R-:W-:-:S04]  /*13ee0*/  IMAD.WIDE R60, R3, 0x4, R60 ;  /* 0x00000004033c7825 */ /* 0x000fc800078e023c */
[----:B------:R-:W-:-:S04]  /*13ef0*/  IMAD.WIDE R74, R3, 0x4, R74 ;  /* 0x00000004034a7825 */ /* 0x000fc800078e024a */
[----:B------:R-:W-:-:S04]  /*13f00*/  IMAD.WIDE R76, R3, 0x4, R76 ;  /* 0x00000004034c7825 */ /* 0x000fc800078e024c */
[----:B------:R-:W-:-:S04]  /*13f10*/  IMAD.WIDE R108, R3, 0x4, R108 ;  /* 0x00000004036c7825 */ /* 0x000fc800078e026c */
[----:B------:R-:W-:-:S05]  /*13f20*/  IMAD.WIDE R232, R2, 0x4, R232 ;  /* 0x0000000402e87825 */ /* 0x000fca00078e02e8 */
[----:B------:R-:W-:Y:S01]  /*13f30*/  LDGSTS.E [R82+0x3f800], desc[UR16][R232.64], !P4 ;  /* 0x3f800000e8527fae */ /* 0x000fe2000e1a1010 */
[----:B------:R-:W-:-:S05]  /*13f40*/  IMAD.WIDE R90, R2, 0x4, R90 ;  /* 0x00000004025a7825 */ /* 0x000fca00078e025a */
[----:B------:R-:W-:Y:S01]  /*13f50*/  LDGSTS.E [R82+0x3fa00], desc[UR16][R90.64], !P4 ;  /* 0x3fa000005a527fae */ /* 0x000fe2000e1a1010 */
[----:B------:R-:W-:Y:S02]  /*13f60*/  ISETP.GE.U32.AND P4, PT, R93, 0x7ffffe7f, PT ;  /* 0x7ffffe7f5d00780c */ /* 0x000fe40003f86070 */
[----:B------:R-:W1:Y:S01]  /*13f70*/  LDC R93, c[0x0][0x3a0] ;  /* 0x0000e800ff5d7b82 */ /* 0x000e620000000800 */
[----:B------:R1:W-:Y:S01]  /*13f80*/  STL.64 [R1+0x6b8], R232 ;  /* 0x0006b8e801007387 */ /* 0x0003e20000100a00 */
[----:B------:R-:W-:-:S03]  /*13f90*/  IMAD.WIDE R236, R2, 0x4, R236 ;  /* 0x0000000402ec7825 */ /* 0x000fc600078e02ec */
[----:B------:R1:W-:Y:S01]  /*13fa0*/  STL.64 [R1+0x6c8], R90 ;  /* 0x0006c85a01007387 */ /* 0x0003e20000100a00 */
[----:B------:R-:W-:-:S03]  /*13fb0*/  IMAD.WIDE R234, R2, 0x4, R234 ;  /* 0x0000000402ea7825 */ /* 0x000fc600078e02ea */
[----:B------:R1:W-:Y:S04]  /*13fc0*/  LDGSTS.E [R82+0x3fc00], desc[UR16][R236.64], !P5 ;  /* 0x3fc00000ec527fae */ /* 0x0003e8000e9a1010 */
[----:B-1----:R-:W4:Y:S04]  /*13fd0*/  LDL.LU.64 R232, [R1+0x1788] ;  /* 0x0017880001e87983 */ /* 0x002f280000300a00 */
[----:B------:R-:W4:Y:S04]  /*13fe0*/  LDL.LU.64 R90, [R1+0x1780] ;  /* 0x00178000015a7983 */ /* 0x000f280000300a00 */
[----:B------:R1:W-:Y:S04]  /*13ff0*/  STL.64 [R1+0x6d8], R236 ;  /* 0x0006d8ec01007387 */ /* 0x0003e80000100a00 */
[----:B------:R1:W-:Y:S04]  /*14000*/  STL.64 [R1+0x6e0], R234 ;  /* 0x0006e0ea01007387 */ /* 0x0003e80000100a00 */
[----:B------:R1:W-:Y:S04]  /*14010*/  LDGSTS.E [R82+0x3fe00], desc[UR16][R234.64], !P5 ;  /* 0x3fe00000ea527fae */ /* 0x0003e8000e9a1010 */
[----:B------:R3:W-:Y:S04]  /*14020*/  STL.64 [R1+0x1700], R82 ;  /* 0x0017005201007387 */ /* 0x0007e80000100a00 */
[----:B------:R-:W-:Y:S04]  /*14030*/  STL.64 [R1+0x1708], R92 ;  /* 0x0017085c01007387 */ /* 0x000fe80000100a00 */
[----:B------:R-:W-:Y:S01]  /*14040*/  STL.64 [R1+0x1710], R200 ;  /* 0x001710c801007387 */ /* 0x000fe20000100a00 */
[----:B-1----:R-:W-:-:S04]  /*14050*/  IMAD.WIDE R236, R3, 0x4, R242 ;  /* 0x0000000403ec7825 */ /* 0x002fc800078e02f2 */
[----:B--2---:R-:W-:-:S04]  /*14060*/  IMAD.WIDE R86, R3, 0x4, R86 ;  /* 0x0000000403567825 */ /* 0x004fc800078e0256 */
[C---:B------:R-:W-:Y:S01]  /*14070*/  IMAD.WIDE R234, R3.reuse, 0x4, R14 ;  /* 0x0000000403ea7825 */ /* 0x040fe200078e020e */
[----:B------:R-:W-:Y:S01]  /*14080*/  ISETP.GE.U32.AND P5, PT, R0, 0x7ffffe7e, PT ;  /* 0x7ffffe7e0000780c */ /* 0x000fe20003fa6070 */
[----:B------:R-:W0:Y:S02]  /*14090*/  LDGDEPBAR ;  /* 0x00000000000079af */ /* 0x000e240000000000 */
[----:B---3--:R-:W-:-:S04]  /*140a0*/  IMAD.WIDE R82, R3, 0x4, R84 ;  /* 0x0000000403527825 */ /* 0x008fc800078e0254 */
[C---:B------:R-:W-:Y:S01]  /*140b0*/  IMAD.WIDE R84, R3.reuse, 0x4, R88 ;  /* 0x0000000403547825 */ /* 0x040fe200078e0258 */
[----:B------:R1:W-:Y:S04]  /*140c0*/  STL.64 [R1+0x6d0], R82 ;  /* 0x0006d05201007387 */ /* 0x0003e80000100a00 */
[----:B------:R2:W-:Y:S04]  /*140d0*/  STL.64 [R1+0x6c0], R86 ;  /* 0x0006c05601007387 */ /* 0x0005e80000100a00 */
[----:B------:R3:W-:Y:S01]  /*140e0*/  STL.64 [R1+0x6b0], R84 ;  /* 0x0006b05401007387 */ /* 0x0007e20000100a00 */
[----:B-1----:R-:W-:-:S04]  /*140f0*/  IMAD.WIDE R82, R3, 0x4, R250 ;  /* 0x0000000403527825 */ /* 0x002fc800078e02fa */
[C---:B--2---:R-:W-:Y:S01]  /*14100*/  IMAD.WIDE R86, R3.reuse, 0x4, R248 ;  /* 0x0000000403567825 */ /* 0x044fe200078e02f8 */
[----:B------:R1:W-:Y:S03]  /*14110*/  STL.64 [R1+0x6a0], R82 ;  /* 0x0006a05201007387 */ /* 0x0003e60000100a00 */
[C---:B---3--:R-:W-:Y:S01]  /*14120*/  IMAD.WIDE R84, R3.reuse, 0x4, R246 ;  /* 0x0000000403547825 */ /* 0x048fe200078e02f6 */
[----:B------:R-:W-:Y:S04]  /*14130*/  STL.64 [R1+0x690], R86 ;  /* 0x0006905601007387 */ /* 0x000fe80000100a00 */
[----:B------:R2:W-:Y:S01]  /*14140*/  STL.64 [R1+0x680], R84 ;  /* 0x0006805401007387 */ /* 0x0005e20000100a00 */
[----:B-1----:R-:W-:-:S05]  /*14150*/  IMAD.WIDE R82, R3, 0x4, R244 ;  /* 0x0000000403527825 */ /* 0x002fca00078e02f4 */
[----:B------:R1:W-:Y:S01]  /*14160*/  STL.64 [R1+0x670], R82 ;  /* 0x0006705201007387 */ /* 0x0003e20000100a00 */
[----:B--2---:R-:W-:-:S05]  /*14170*/  IMAD.WIDE R84, R3, 0x4, R240 ;  /* 0x0000000403547825 */ /* 0x004fca00078e02f0 */
[----:B------:R-:W-:Y:S01]  /*14180*/  STL.64 [R1+0x650], R84 ;  /* 0x0006505401007387 */ /* 0x000fe20000100a00 */
[----:B-1----:R-:W-:-:S03]  /*14190*/  IMAD.WIDE R82, R3, 0x4, R238 ;  /* 0x0000000403527825 */ /* 0x002fc600078e02ee */
[----:B------:R-:W-:Y:S04]  /*141a0*/  STL.64 [R1+0x660], R236 ;  /* 0x000660ec01007387 */ /* 0x000fe80000100a00 */
[----:B------:R1:W-:Y:S04]  /*141b0*/  STL.64 [R1+0x640], R82 ;  /* 0x0006405201007387 */ /* 0x0003e80000100a00 */
[----:B------:R-:W-:Y:S04]  /*141c0*/  STL.64 [R1+0x1720], R236 ;  /* 0x001720ec01007387 */ /* 0x000fe80000100a00 */
[----:B------:R2:W-:Y:S01]  /*141d0*/  STL.64 [R1+0x630], R4 ;  /* 0x0006300401007387 */ /* 0x0005e20000100a00 */
[----:B-1----:R-:W-:-:S04]  /*141e0*/  IMAD.WIDE R82, R3, 0x4, R6 ;  /* 0x0000000403527825 */ /* 0x002fc800078e0206 */
[C---:B------:R-:W-:Y:S01]  /*141f0*/  IMAD.WIDE R6, R3.reuse, 0x4, R8 ;  /* 0x0000000403067825 */ /* 0x040fe200078e0208 */
[----:B------:R-:W-:Y:S03]  /*14200*/  STL.64 [R1+0x620], R82 ;  /* 0x0006205201007387 */ /* 0x000fe60000100a00 */
[C---:B--2---:R-:W-:Y:S01]  /*14210*/  IMAD.WIDE R4, R3.reuse, 0x4, R10 ;  /* 0x0000000403047825 */ /* 0x044fe200078e020a */
[----:B------:R1:W-:Y:S03]  /*14220*/  STL.64 [R1+0x610], R6 ;  /* 0x0006100601007387 */ /* 0x0003e60000100a00 */
[C---:B------:R-:W-:Y:S01]  /*14230*/  IMAD.WIDE R200, R3.reuse, 0x4, R12 ;  /* 0x0000000403c87825 */ /* 0x040fe200078e020c */
[----:B------:R2:W-:Y:S04]  /*14240*/  STL.64 [R1+0x600], R4 ;  /* 0x0006000401007387 */ /* 0x0005e80000100a00 */
[----:B------:R-:W-:Y:S01]  /*14250*/  STL.64 [R1+0x5f0], R200 ;  /* 0x0005f0c801007387 */ /* 0x000fe20000100a00 */
[----:B-1----:R-:W-:-:S04]  /*14260*/  IMAD.WIDE R6, R3, 0x4, R16 ;  /* 0x0000000403067825 */ /* 0x002fc800078e0210 */
[C---:B--2---:R-:W-:Y:S01]  /*14270*/  IMAD.WIDE R4, R3.reuse, 0x4, R18 ;  /* 0x0000000403047825 */ /* 0x044fe200078e0212 */
[----:B------:R1:W-:Y:S04]  /*14280*/  STL.64 [R1+0x5d0], R6 ;  /* 0x0005d00601007387 */ /* 0x0003e80000100a00 */
[----:B------:R-:W-:Y:S04]  /*14290*/  STL.64 [R1+0x1728], R200 ;  /* 0x001728c801007387 */ /* 0x000fe80000100a00 */
[----:B------:R2:W-:Y:S04]  /*142a0*/  STL.64 [R1+0x5c0], R4 ;  /* 0x0005c00401007387 */ /* 0x0005e80000100a00 */
[----:B------:R-:W-:Y:S01]  /*142b0*/  STL.64 [R1+0x5e0], R234 ;  /* 0x0005e0ea01007387 */ /* 0x000fe20000100a00 */
[----:B-1----:R-:W-:-:S03]  /*142c0*/  IMAD.WIDE R6, R3, 0x4, R22 ;  /* 0x0000000403067825 */ /* 0x002fc600078e0216 */
[----:B------:R-:W-:Y:S01]  /*142d0*/  STL.64 [R1+0x1730], R234 ;  /* 0x001730ea01007387 */ /* 0x000fe20000100a00 */
[----:B--2---:R-:W-:-:S05]  /*142e0*/  IMAD.WIDE R4, R3, 0x4, R20 ;  /* 0x0000000403047825 */ /* 0x004fca00078e0214 */
[----:B------:R1:W-:Y:S01]  /*142f0*/  STL.64 [R1+0x5b0], R4 ;  /* 0x0005b00401007387 */ /* 0x0003e20000100a00 */
[----:B------:R-:W-:-:S03]  /*14300*/  IMAD.WIDE R200, R3, 0x4, R26 ;  /* 0x0000000403c87825 */ /* 0x000fc600078e021a */
[----:B------:R-:W-:Y:S01]  /*14310*/  STL.64 [R1+0x5a0], R6 ;  /* 0x0005a00601007387 */ /* 0x000fe20000100a00 */
[----:B-1----:R-:W-:-:S05]  /*14320*/  IMAD.WIDE R4, R3, 0x4, R24 ;  /* 0x0000000403047825 */ /* 0x002fca00078e0218 */
[----:B------:R1:W-:Y:S01]  /*14330*/  STL.64 [R1+0x590], R4 ;  /* 0x0005900401007387 */ /* 0x0003e20000100a00 */
[----:B------:R-:W-:-:S03]  /*14340*/  IMAD.WIDE R92, R3, 0x4, R28 ;  /* 0x00000004035c7825 */ /* 0x000fc600078e021c */
[----:B------:R-:W-:Y:S04]  /*14350*/  STL.64 [R1+0x580], R200 ;  /* 0x000580c801007387 */ /* 0x000fe80000100a00 */
[----:B------:R-:W-:Y:S01]  /*14360*/  STL.64 [R1+0x1738], R200 ;  /* 0x001738c801007387 */ /* 0x000fe20000100a00 */
[----:B-1----:R-:W-:Y:S01]  /*14370*/  IMAD.WIDE R4, R3, 0x4, R32 ;  /* 0x0000000403047825 */ /* 0x002fe200078e0220 */
[----:B------:R-:W-:-:S04]  /*14380*/  IADD3 R0, PT, PT, R198, -0x104, RZ ;  /* 0xfffffefcc6007810 */ /* 0x000fc80007ffe0ff */
[----:B------:R1:W-:Y:S01]  /*14390*/  STL.64 [R1+0x550], R4 ;  /* 0x0005500401007387 */ /* 0x0003e20000100a00 */
[----:B------:R-:W-:-:S03]  /*143a0*/  IMAD.WIDE R198, R3, 0x4, R30 ;  /* 0x0000000403c67825 */ /* 0x000fc600078e021e */
[----:B------:R-:W-:Y:S04]  /*143b0*/  STL.64 [R1+0x570], R92 ;  /* 0x0005705c01007387 */ /* 0x000fe80000100a00 */
[----:B------:R-:W-:Y:S01]  /*143c0*/  STL.64 [R1+0x1740], R92 ;  /* 0x0017405c01007387 */ /* 0x000fe20000100a00 */
[----:B-1----:R-:W-:-:S05]  /*143d0*/  IMAD.WIDE R4, R3, 0x4, R34 ;  /* 0x0000000403047825 */ /* 0x002fca00078e0222 */
[----:B------:R1:W-:Y:S04]  /*143e0*/  STL.64 [R1+0x540], R4 ;  /* 0x0005400401007387 */ /* 0x0003e80000100a00 */
[----:B------:R-:W-:Y:S04]  /*143f0*/  STL.64 [R1+0x560], R198 ;  /* 0x000560c601007387 */ /* 0x000fe80000100a00 */
[----:B------:R-:W-:Y:S01]  /*14400*/  STL.64 [R1+0x1750], R198 ;  /* 0x001750c601007387 */ /* 0x000fe20000100a00 */
[----:B-1----:R-:W-:-:S05]  /*14410*/  IMAD.WIDE R4, R3, 0x4, R36 ;  /* 0x0000000403047825 */ /* 0x002fca00078e0224 */
[----:B------:R1:W-:Y:S01]  /*14420*/  STL.64 [R1+0x530], R4 ;  /* 0x0005300401007387 */ /* 0x0003e20000100a00 */
[----:B------:R-:W-:-:S04]  /*14430*/  IMAD.WIDE R92, R3, 0x4, R40 ;  /* 0x00000004035c7825 */ /* 0x000fc800078e0228 */
[----:B-1----:R-:W-:-:S05]  /*14440*/  IMAD.WIDE R4, R3, 0x4, R38 ;  /* 0x0000000403047825 */ /* 0x002fca00078e0226 */
[----:B------:R1:W-:Y:S01]  /*14450*/  STL.64 [R1+0x520], R4 ;  /* 0x0005200401007387 */ /* 0x0003e20000100a00 */
[----:B------:R-:W-:-:S03]  /*14460*/  IMAD.WIDE R236, R3, 0x4, R42 ;  /* 0x0000000403ec7825 */ /* 0x000fc600078e022a */
[----:B------:R-:W-:Y:S04]  /*14470*/  STL.64 [R1+0x510], R92 ;  /* 0x0005105c01007387 */ /* 0x000fe80000100a00 */
[----:B------:R-:W-:Y:S01]  /*14480*/  STL.64 [R1+0x1758], R92 ;  /* 0x0017585c01007387 */ /* 0x000fe20000100a00 */
[----:B-1----:R-:W-:-:S05]  /*14490*/  IMAD.WIDE R4, R3, 0x4, R46 ;  /* 0x0000000403047825 */ /* 0x002fca00078e022e */
[----:B------:R1:W-:Y:S01]  /*144a0*/  STL.64 [R1+0x4d8], R4 ;  /* 0x0004d80401007387 */ /* 0x0003e20000100a00 */
[----:B------:R-:W-:-:S03]  /*144b0*/  IMAD.WIDE R82, R3, 0x4, R44 ;  /* 0x0000000403527825 */ /* 0x000fc600078e022c */
[----:B------:R-:W-:Y:S04]  /*144c0*/  STL.64 [R1+0x500], R236 ;  /* 0x000500ec01007387 */ /* 0x000fe80000100a00 */
[----:B------:R2:W-:Y:S01]  /*144d0*/  STL.64 [R1+0x1760], R236 ;  /* 0x001760ec01007387 */ /* 0x0005e20000100a00 */
[----:B-1----:R-:W-:-:S05]  /*144e0*/  IMAD.WIDE R4, R3, 0x4, R48 ;  /* 0x0000000403047825 */ /* 0x002fca00078e0230 */
[----:B------:R1:W-:Y:S01]  /*144f0*/  STL.64 [R1+0x4b0], R4 ;  /* 0x0004b00401007387 */ /* 0x0003e20000100a00 */
[----:B------:R-:W-:-:S04]  /*14500*/  IMAD.WIDE R198, R3, 0x4, R54 ;  /* 0x0000000403c67825 */ /* 0x000fc800078e0236 */
[C---:B--2---:R-:W-:Y:S01]  /*14510*/  IMAD.WIDE R236, R3.reuse, 0x4, R52 ;  /* 0x0000000403ec7825 */ /* 0x044fe200078e0234 */
[----:B------:R-:W-:Y:S03]  /*14520*/  STL.64 [R1+0x4f0], R82 ;  /* 0x0004f05201007387 */ /* 0x000fe60000100a00 */
[C---:B-1----:R-:W-:Y:S01]  /*14530*/  IMAD.WIDE R4, R3.reuse, 0x4, R50 ;  /* 0x0000000403047825 */ /* 0x042fe200078e0232 */
[----:B------:R-:W-:Y:S03]  /*14540*/  STL.64 [R1+0x1770], R82 ;  /* 0x0017705201007387 */ /* 0x000fe60000100a00 */
[C---:B------:R-:W-:Y:S01]  /*14550*/  IMAD.WIDE R200, R3.reuse, 0x4, R56 ;  /* 0x0000000403c87825 */ /* 0x040fe200078e0238 */
[----:B------:R1:W-:Y:S03]  /*14560*/  STL.64 [R1+0x490], R4 ;  /* 0x0004900401007387 */ /* 0x0003e60000100a00 */
[C---:B------:R-:W-:Y:S01]  /*14570*/  IMAD.WIDE R84, R3.reuse, 0x4, R58 ;  /* 0x0000000403547825 */ /* 0x040fe200078e023a */
[----:B------:R-:W-:Y:S03]  /*14580*/  STL.64 [R1+0x470], R236 ;  /* 0x000470ec01007387 */ /* 0x000fe60000100a00 */
[C---:B------:R-:W-:Y:S01]  /*14590*/  IMAD.WIDE R42, R3.reuse, 0x4, R62 ;  /* 0x00000004032a7825 */ /* 0x040fe200078e023e */
[----:B------:R2:W-:Y:S03]  /*145a0*/  STL.64 [R1+0x1778], R236 ;  /* 0x001778ec01007387 */ /* 0x0005e60000100a00 */
[C---:B-1----:R-:W-:Y:S01]  /*145b0*/  IMAD.WIDE R4, R3.reuse, 0x4, R64 ;  /* 0x0000000403047825 */ /* 0x042fe200078e0240 */
[----:B------:R-:W-:Y:S03]  /*145c0*/  STL.64 [R1+0x460], R198 ;  /* 0x000460c601007387 */ /* 0x000fe60000100a00 */
[C---:B------:R-:W-:Y:S01]  /*145d0*/  IMAD.WIDE R82, R3.reuse, 0x4, R66 ;  /* 0x0000000403527825 */ /* 0x040fe200078e0242 */
[----:B------:R-:W-:Y:S03]  /*145e0*/  STL.64 [R1+0x458], R200 ;  /* 0x000458c801007387 */ /* 0x000fe60000100a00 */
[C---:B------:R-:W-:Y:S01]  /*145f0*/  IMAD.WIDE R92, R3.reuse, 0x4, R68 ;  /* 0x00000004035c7825 */ /* 0x040fe200078e0244 */
[----:B------:R-:W-:Y:S03]  /*14600*/  STL.64 [R1+0x430], R84 ;  /* 0x0004305401007387 */ /* 0x000fe60000100a00 */
[C---:B------:R-:W-:Y:S01]  /*14610*/  IMAD.WIDE R62, R3.reuse, 0x4, R70 ;  /* 0x00000004033e7825 */ /* 0x040fe200078e0246 */
[----:B------:R1:W-:Y:S03]  /*14620*/  STL.64 [R1+0x3f8], R4 ;  /* 0x0003f80401007387 */ /* 0x0003e60000100a00 */
[C---:B------:R-:W-:Y:S01]  /*14630*/  IMAD.WIDE R234, R3.reuse, 0x4, R72 ;  /* 0x0000000403ea7825 */ /* 0x040fe200078e0248 */
[----:B------:R-:W-:Y:S04]  /*14640*/  STL.64 [R1+0x418], R60 ;  /* 0x0004183c01007387 */ /* 0x000fe80000100a00 */
[----:B------:R-:W-:Y:S01]  /*14650*/  STL.64 [R1+0x410], R42 ;  /* 0x0004102a01007387 */ /* 0x000fe20000100a00 */
[----:B--2---:R-:W-:-:S03]  /*14660*/  IMAD.WIDE R236, R3, 0x4, R80 ;  /* 0x0000000403ec7825 */ /* 0x004fc600078e0250 */
[----:B------:R-:W-:Y:S01]  /*14670*/  STL.64 [R1+0x3e8], R82 ;  /* 0x0003e85201007387 */ /* 0x000fe20000100a00 */
[----:B------:R-:W-:-:S03]  /*14680*/  IMAD.WIDE R40, R3, 0x4, R78 ;  /* 0x0000000403287825 */ /* 0x000fc600078e024e */
[----:B------:R-:W-:Y:S01]  /*14690*/  STL.64 [R1+0x3d0], R92 ;  /* 0x0003d05c01007387 */ /* 0x000fe20000100a00 */
[----:B------:R-:W-:-:S03]  /*146a0*/  IMAD.WIDE R88, R3, 0x4, R94 ;  /* 0x0000000403587825 */ /* 0x000fc600078e025e */
[----:B------:R-:W-:Y:S01]  /*146b0*/  STL.64 [R1+0x3b8], R62 ;  /* 0x0003b83e01007387 */ /* 0x000fe20000100a00 */
[----:B------:R-:W-:-:S03]  /*146c0*/  IMAD.WIDE R8, R3, 0x4, R100 ;  /* 0x0000000403087825 */ /* 0x000fc600078e0264 */
[----:B------:R-:W-:Y:S04]  /*146d0*/  STL.64 [R1+0x3a0], R234 ;  /* 0x0003a0ea01007387 */ /* 0x000fe80000100a00 */
[----:B------:R-:W-:Y:S04]  /*146e0*/  STL.64 [R1+0x388], R74 ;  /* 0x0003884a01007387 */ /* 0x000fe80000100a00 */
[----:B------:R-:W-:Y:S04]  /*146f0*/  STL.64 [R1+0x370], R76 ;  /* 0x0003704c01007387 */ /* 0x000fe80000100a00 */
[----:B------:R-:W-:Y:S04]  /*14700*/  STL.64 [R1+0x340], R236 ;  /* 0x000340ec01007387 */ /* 0x000fe80000100a00 */
[----:B------:R-:W-:Y:S04]  /*14710*/  STL.64 [R1+0x358], R40 ;  /* 0x0003582801007387 */ /* 0x000fe80000100a00 */
[----:B------:R-:W-:Y:S04]  /*14720*/  STL.64 [R1+0x328], R88 ;  /* 0x0003285801007387 */ /* 0x000fe80000100a00 */
[----:B-1----:R-:W2:Y:S04]  /*14730*/  LDL.LU.64 R4, [R1+0x428] ;  /* 0x0004280001047983 */ /* 0x002ea80000300a00 */
[----:B------:R-:W3:Y:S04]  /*14740*/  LDL.LU.64 R6, [R1+0x438] ;  /* 0x0004380001067983 */ /* 0x000ee80000300a00 */
[----:B------:R1:W-:Y:S01]  /*14750*/  STL.64 [R1+0x2e0], R8 ;  /* 0x0002e00801007387 */ /* 0x0003e20000100a00 */
[----:B------:R-:W-:-:S04]  /*14760*/  IMAD.WIDE R78, R3, 0x4, R96 ;  /* 0x00000004034e7825 */ /* 0x000fc800078e0260 */
[C---:B------:R-:W-:Y:S01]  /*14770*/  IMAD.WIDE R86, R3.reuse, 0x4, R98 ;  /* 0x0000000403567825 */ /* 0x040fe200078e0262 */
[----:B-1----:R-:W2:Y:S04]  /*14780*/  LDL.LU.64 R8, [R1+0x448] ;  /* 0x0004480001087983 */ /* 0x002ea80000300a00 */
[----:B------:R-:W2:Y:S04]  /*14790*/  LDL.LU.64 R10, [R1+0x480] ;  /* 0x00048000010a7983 */ /* 0x000ea80000300a00 */
[----:B------:R-:W3:Y:S04]  /*147a0*/  LDL.LU.64 R12, [R1+0x488] ;  /* 0x00048800010c7983 */ /* 0x000ee80000300a00 */
[----:B------:R-:W3:Y:S01]  /*147b0*/  LDL.LU.64 R14, [R1+0x4a0] ;  /* 0x0004a000010e7983 */ /* 0x000ee20000300a00 */
[----:B------:R-:W-:-:S03]  /*147c0*/  IMAD.WIDE R58, R3, 0x4, R102 ;  /* 0x00000004033a7825 */ /* 0x000fc600078e0266 */
[----:B------:R-:W3:Y:S04]  /*147d0*/  LDL.LU.64 R16, [R1+0x4a8] ;  /* 0x0004a80001107983 */ /* 0x000ee80000300a00 */
[----:B------:R-:W3:Y:S01]  /*147e0*/  LDL.LU.64 R18, [R1+0x4c0] ;  /* 0x0004c00001127983 */ /* 0x000ee20000300a00 */
[----:B------:R-:W-:-:S03]  /*147f0*/  IMAD.WIDE R46, R3, 0x4, R104 ;  /* 0x00000004032e7825 */ /* 0x000fc600078e0268 */
[----:B------:R-:W3:Y:S01]  /*14800*/  LDL.LU.64 R20, [R1+0x4d0] ;  /* 0x0004d00001147983 */ /* 0x000ee20000300a00 */
[----:B------:R-:W-:-:S03]  /*14810*/  IMAD.WIDE R34, R3, 0x4, R106 ;  /* 0x0000000403227825 */ /* 0x000fc600078e026a */
[----:B------:R-:W3:Y:S04]  /*14820*/  LDL.LU.64 R22, [R1+0x4c8] ;  /* 0x0004c80001167983 */ /* 0x000ee80000300a00 */
[----:B------:R-:W3:Y:S01]  /*14830*/  LDL.LU.64 R24, [R1+0x4e8] ;  /* 0x0004e80001187983 */ /* 0x000ee20000300a00 */
[----:B------:R-:W-:-:S03]  /*14840*/  IMAD.WIDE R64, R3, 0x4, R110 ;  /* 0x0000000403407825 */ /* 0x000fc600078e026e */
[----:B------:R-:W-:Y:S01]  /*14850*/  STL.64 [R1+0x310], R78 ;  /* 0x0003104e01007387 */ /* 0x000fe20000100a00 */
[----:B------:R-:W-:-:S03]  /*14860*/  IMAD.WIDE R48, R3, 0x4, R112 ;  /* 0x0000000403307825 */ /* 0x000fc600078e0270 */
[----:B------:R-:W-:Y:S04]  /*14870*/  STL.64 [R1+0x2f8], R86 ;  /* 0x0002f85601007387 */ /* 0x000fe80000100a00 */
[----:B------:R-:W3:Y:S01]  /*14880*/  LDL.64 R106, [R1+0x3f8] ;  /* 0x0003f800016a7983 */ /* 0x000ee20000100a00 */
[----:B------:R-:W-:-:S03]  /*14890*/  IMAD.WIDE R114, R3, 0x4, R114 ;  /* 0x0000000403727825 */ /* 0x000fc600078e0272 */
[----:B------:R-:W-:Y:S04]  /*148a0*/  STL.64 [R1+0x2c8], R58 ;  /* 0x0002c83a01007387 */ /* 0x000fe80000100a00 */
[----:B------:R-:W3:Y:S01]  /*148b0*/  LDL.64 R110, [R1+0x4b0] ;  /* 0x0004b000016e7983 */ /* 0x000ee20000100a00 */
[----:B------:R-:W-:-:S03]  /*148c0*/  IMAD.WIDE R72, R3, 0x4, R116 ;  /* 0x0000000403487825 */ /* 0x000fc600078e0274 */
[----:B------:R-:W-:Y:S01]  /*148d0*/  STL.64 [R1+0x2b0], R46 ;  /* 0x0002b02e01007387 */ /* 0x000fe20000100a00 */
[----:B------:R-:W-:-:S03]  /*148e0*/  IMAD.WIDE R56, R3, 0x4, R118 ;  /* 0x0000000403387825 */ /* 0x000fc600078e0276 */
[----:B------:R1:W-:Y:S01]  /*148f0*/  STL.64 [R1+0x288], R108 ;  /* 0x0002886c01007387 */ /* 0x0003e20000100a00 */
[----:B------:R-:W-:-:S03]  /*14900*/  IMAD.WIDE R44, R3, 0x4, R120 ;  /* 0x00000004032c7825 */ /* 0x000fc600078e0278 */
[----:B------:R-:W-:Y:S01]  /*14910*/  STL.64 [R1+0x298], R34 ;  /* 0x0002982201007387 */ /* 0x000fe20000100a00 */
[----:B------:R-:W-:-:S03]  /*14920*/  IMAD.WIDE R32, R3, 0x4, R122 ;  /* 0x0000000403207825 */ /* 0x000fc600078e027a */
[----:B------:R-:W-:Y:S01]  /*14930*/  STL.64 [R1+0x268], R64 ;  /* 0x0002684001007387 */ /* 0x000fe20000100a00 */
[----:B------:R-:W-:-:S03]  /*14940*/  IMAD.WIDE R80, R3, 0x4, R124 ;  /* 0x0000000403507825 */ /* 0x000fc600078e027c */
[----:B------:R-:W-:Y:S04]  /*14950*/  STL.64 [R1+0x258], R48 ;  /* 0x0002583001007387 */ /* 0x000fe80000100a00 */
[----:B------:R-:W3:Y:S04]  /*14960*/  LDL.64 R118, [R1+0x550] ;  /* 0x0005500001767983 */ /* 0x000ee80000100a00 */
[----:B------:R-:W3:Y:S01]  /*14970*/  LDL.64 R120, [R1+0x5d0] ;  /* 0x0005d00001787983 */ /* 0x000ee20000100a00 */
[----:B------:R-:W-:-:S03]  /*14980*/  IMAD.WIDE R126, R3, 0x4, R126 ;  /* 0x00000004037e7825 */ /* 0x000fc600078e027e */
[----:B------:R-:W-:Y:S01]  /*14990*/  STL.64 [R1+0x238], R114 ;  /* 0x0002387201007387 */ /* 0x000fe20000100a00 */
[----:B------:R-:W-:-:S03]  /*149a0*/  IMAD.WIDE R128, R3, 0x4, R128 ;  /* 0x0000000403807825 */ /* 0x000fc600078e0280 */
[----:B------:R-:W3:Y:S01]  /*149b0*/  LDL.64 R122, [R1+0x650] ;  /* 0x00065000017a7983 */ /* 0x000ee20000100a00 */
[----:B------:R-:W-:-:S03]  /*149c0*/  IMAD.WIDE R98, R3, 0x4, R130 ;  /* 0x0000000403627825 */ /* 0x000fc600078e0282 */
[----:B------:R-:W-:Y:S01]  /*149d0*/  STL.64 [R1+0x1e0], R72 ;  /* 0x0001e04801007387 */ /* 0x000fe20000100a00 */
[----:B------:R-:W-:-:S03]  /*149e0*/  IMAD.WIDE R70, R3, 0x4, R132 ;  /* 0x0000000403467825 */ /* 0x000fc600078e0284 */
[----:B------:R-:W4:Y:S01]  /*149f0*/  LDL.64 R124, [R1+0x6d0] ;  /* 0x0006d000017c7983 */ /* 0x000f220000100a00 */
[----:B------:R-:W-:-:S03]  /*14a00*/  IMAD.WIDE R54, R3, 0x4, R134 ;  /* 0x0000000403367825 */ /* 0x000fc600078e0286 */
[----:B------:R-:W-:Y:S01]  /*14a10*/  STL.64 [R1+0x1a0], R56 ;  /* 0x0001a03801007387 */ /* 0x000fe20000100a00 */
        /* <DEDUP_REMOVED lines=39> */
[----:B------:R-:W-:Y:S04]  /*14c90*/  STL.64 [R1+0x10], R66 ;  /* 0x0000104201007387 */ /* 0x000fe80000100a00 */
[----:B------:R-:W-:Y:S04]  /*14ca0*/  STL.64 [R1+0x8], R50 ;  /* 0x0000083201007387 */ /* 0x000fe80000100a00 */
[----:B------:R-:W-:Y:S04]  /*14cb0*/  STL.64 [R1], R28 ;  /* 0x0000001c01007387 */ /* 0x000fe80000100a00 */
[----:B------:R-:W3:Y:S04]  /*14cc0*/  LDL.64 R116, [R1+0x6c0] ;  /* 0x0006c00001747983 */ /* 0x000ee80000100a00 */
[----:B------:R-:W3:Y:S04]  /*14cd0*/  LDL.64 R112, [R1+0x640] ;  /* 0x0006400001707983 */ /* 0x000ee80000100a00 */
[----:B------:R-:W3:Y:S04]  /*14ce0*/  LDL.64 R104, [R1+0x5c0] ;  /* 0x0005c00001687983 */ /* 0x000ee80000100a00 */
[----:B------:R-:W3:Y:S04]  /*14cf0*/  LDL.64 R102, [R1+0x540] ;  /* 0x0005400001667983 */ /* 0x000ee80000100a00 */
[----:B------:R-:W3:Y:S01]  /*14d00*/  LDL.64 R100, [R1+0x490] ;  /* 0x0004900001647983 */ /* 0x000ee20000100a00 */
[----:B------:R-:W-:-:S04]  /*14d10*/  IMAD.WIDE R248, R3, 0x4, R172 ;  /* 0x0000000403f87825 */ /* 0x000fc800078e02ac */
[----:B------:R-:W-:-:S04]  /*14d20*/  IMAD.WIDE R188, R3, 0x4, R188 ;  /* 0x0000000403bc7825 */ /* 0x000fc800078e02bc */
[----:B------:R-:W-:-:S04]  /*14d30*/  IMAD.WIDE R208, R3, 0x4, R208 ;  /* 0x0000000403d07825 */ /* 0x000fc800078e02d0 */
[----:B------:R-:W-:-:S04]  /*14d40*/  IMAD.WIDE R224, R3, 0x4, R224 ;  /* 0x0000000403e07825 */ /* 0x000fc800078e02e0 */
[C---:B--2---:R-:W-:Y:S01]  /*14d50*/  IMAD.WIDE R10, R3.reuse, 0x4, R10 ;  /* 0x00000004030a7825 */ /* 0x044fe200078e020a */
[----:B----4-:R-:W-:Y:S04]  /*14d60*/  LDGSTS.E [R91+-0x30000], desc[UR16][R124.64], P1 ;  /* 0xd00000007c5b7fae */ /* 0x010fe800089a1010 */
[----:B---3--:R-:W-:Y:S04]  /*14d70*/  LDGSTS.E [R91+-0x2fc00], desc[UR16][R122.64], P1 ;  /* 0xd04000007a5b7fae */ /* 0x008fe800089a1010 */
        /* <DEDUP_REMOVED lines=14> */
[----:B------:R-:W2:Y:S04]  /*14e60*/  LDL.LU.64 R236, [R1+0x1778] ;  /* 0x0017780001ec7983 */ /* 0x000ea80000300a00 */
[----:B------:R-:W3:Y:S04]  /*14e70*/  LDL.64 R110, [R1+0x6b0] ;  /* 0x0006b000016e7983 */ /* 0x000ee80000100a00 */
[----:B-1----:R-:W4:Y:S04]  /*14e80*/  LDL.64 R108, [R1+0x630] ;  /* 0x00063000016c7983 */ /* 0x002f280000100a00 */
[----:B------:R-:W2:Y:S04]  /*14e90*/  LDL.64 R106, [R1+0x5b0] ;  /* 0x0005b000016a7983 */ /* 0x000ea80000100a00 */
        /* <DEDUP_REMOVED lines=10> */
[----:B------:R-:W3:Y:S04]  /*14f40*/  LDL.LU.64 R88, [R1+0x1768] ;  /* 0x0017680001587983 */ /* 0x000ee80000300a00 */
[----:B------:R-:W2:Y:S04]  /*14f50*/  LDL.64 R104, [R1+0x6a0] ;  /* 0x0006a00001687983 */ /* 0x000ea80000100a00 */
[----:B------:R-:W2:Y:S04]  /*14f60*/  LDL.64 R102, [R1+0x620] ;  /* 0x0006200001667983 */ /* 0x000ea80000100a00 */
[----:B------:R-:W2:Y:S04]  /*14f70*/  LDL.64 R100, [R1+0x5a0] ;  /* 0x0005a00001647983 */ /* 0x000ea80000100a00 */
[----:B------:R-:W2:Y:S01]  /*14f80*/  LDL.64 R64, [R1+0x520] ;  /* 0x0005200001407983 */ /* 0x000ea20000100a00 */
[----:B------:R-:W-:-:S03]  /*14f90*/  IMAD.WIDE R246, R3, 0x4, R174 ;  /* 0x0000000403f67825 */ /* 0x000fc600078e02ae */
[----:B------:R-:W-:Y:S01]  /*14fa0*/  LDGSTS.E [R90+-0x2df80], desc[UR16][R126.64], P1 ;  /* 0xd20800007e5a7fae */ /* 0x000fe200089a1010 */
[----:B------:R-:W-:-:S03]  /*14fb0*/  IMAD.WIDE R190, R3, 0x4, R190 ;  /* 0x0000000403be7825 */ /* 0x000fc600078e02be */
[----:B------:R-:W-:Y:S01]  /*14fc0*/  LDGSTS.E [R90+-0x2db80], desc[UR16][R142.64], P1 ;  /* 0xd24800008e5a7fae */ /* 0x000fe200089a1010 */
[----:B------:R-:W-:-:S03]  /*14fd0*/  IMAD.WIDE R210, R3, 0x4, R210 ;  /* 0x0000000403d27825 */ /* 0x000fc600078e02d2 */
[----:B------:R-:W-:Y:S01]  /*14fe0*/  LDGSTS.E [R90+-0x2d780], desc[UR16][R158.64], P1 ;  /* 0xd28800009e5a7fae */ /* 0x000fe200089a1010 */
[----:B------:R-:W-:-:S03]  /*14ff0*/  IMAD.WIDE R226, R3, 0x4, R226 ;  /* 0x0000000403e27825 */ /* 0x000fc600078e02e2 */
[----:B------:R-:W-:Y:S01]  /*15000*/  LDGSTS.E [R90+-0x2d380], desc[UR16][R246.64], P1 ;  /* 0xd2c80000f65a7fae */ /* 0x000fe200089a1010 */
[----:B------:R-:W-:-:S03]  /*15010*/  IMAD.WIDE R12, R3, 0x4, R12 ;  /* 0x00000004030c7825 */ /* 0x000fc600078e020c */
[----:B------:R-:W-:Y:S04]  /*15020*/  LDGSTS.E [R90+-0x2cf80], desc[UR16][R190.64], P1 ;  /* 0xd3080000be5a7fae */ /* 0x000fe800089a1010 */
[----:B------:R-:W-:Y:S04]  /*15030*/  LDGSTS.E [R90+-0x2cb80], desc[UR16][R210.64], P1 ;  /* 0xd3480000d25a7fae */ /* 0x000fe800089a1010 */
[----:B------:R-:W-:Y:S04]  /*15040*/  LDGSTS.E [R90+-0x2c780], desc[UR16][R226.64], P1 ;  /* 0xd3880000e25a7fae */ /* 0x000fe800089a1010 */
[----:B------:R-:W-:Y:S01]  /*15050*/  LDGSTS.E [R90+-0x2c380], desc[UR16][R12.64], P1 ;  /* 0xd3c800000c5a7fae */ /* 0x000fe200089a1010 */
[----:B------:R-:W-:-:S04]  /*15060*/  IMAD.WIDE R244, R3, 0x4, R176 ;  /* 0x0000000403f47825 */ /* 0x000fc800078e02b0 */
[----:B------:R-:W-:-:S04]  /*15070*/  IMAD.WIDE R192, R3, 0x4, R192 ;  /* 0x0000000403c07825 */ /* 0x000fc800078e02c0 */
[----:B------:R-:W-:-:S04]  /*15080*/  IMAD.WIDE R212, R3, 0x4, R212 ;  /* 0x0000000403d47825 */ /* 0x000fc800078e02d4 */
[----:B------:R-:W-:-:S04]  /*15090*/  IMAD.WIDE R228, R3, 0x4, R228 ;  /* 0x0000000403e47825 */ /* 0x000fc800078e02e4 */
[C---:B------:R-:W-:Y:S01]  /*150a0*/  IMAD.WIDE R14, R3.reuse, 0x4, R14 ;  /* 0x00000004030e7825 */ /* 0x040fe200078e020e */
[----:B---3--:R-:W-:Y:S04]  /*150b0*/  LDGSTS.E [R89+-0x2ff00], desc[UR16][R110.64], P1 ;  /* 0xd01000006e597fae */ /* 0x008fe800089a1010 */
[----:B----4-:R-:W-:Y:S04]  /*150c0*/  LDGSTS.E [R89+-0x2fb00], desc[UR16][R108.64], P1 ;  /* 0xd05000006c597fae */ /* 0x010fe800089a1010 */
        /* <DEDUP_REMOVED lines=17> */
[----:B------:R-:W-:Y:S04]  /*151e0*/  LDGSTS.E [R88+-0x2f680], desc[UR16][R100.64], P1 ;  /* 0xd098000064587fae */ /* 0x000fe800089a1010 */
[----:B------:R-:W3:Y:S04]  /*151f0*/  LDL.LU.64 R92, [R1+0x1758] ;  /* 0x00175800015c7983 */ /* 0x000ee80000300a00 */
[----:B------:R-:W-:Y:S04]  /*15200*/  LDGSTS.E [R88+-0x2f280], desc[UR16][R64.64], P1 ;  /* 0xd0d8000040587fae */ /* 0x000fe800089a1010 */
[----:B------:R-:W4:Y:S04]  /*15210*/  LDL.64 R80, [R1+0x690] ;  /* 0x0006900001507983 */ /* 0x000f280000100a00 */
[----:B------:R-:W2:Y:S04]  /*15220*/  LDL.64 R78, [R1+0x610] ;  /* 0x00061000014e7983 */ /* 0x000ea80000100a00 */
[----:B------:R-:W2:Y:S04]  /*15230*/  LDL.64 R48, [R1+0x590] ;  /* 0x0005900001307983 */ /* 0x000ea80000100a00 */
[----:B------:R-:W-:Y:S04]  /*15240*/  LDGSTS.E [R88+-0x2ee80], desc[UR16][R198.64], P1 ;  /* 0xd1180000c6587fae */ /* 0x000fe800089a1010 */
[----:B------:R-:W-:Y:S04]  /*15250*/  LDGSTS.E [R88+-0x2ea80], desc[UR16][R62.64], P1 ;  /* 0xd15800003e587fae */ /* 0x000fe800089a1010 */
[----:B------:R-:W-:Y:S04]  /*15260*/  LDGSTS.E [R88+-0x2e680], desc[UR16][R86.64], P1 ;  /* 0xd198000056587fae */ /* 0x000fe800089a1010 */
[----:B------:R-:W2:Y:S04]  /*15270*/  LDL.LU.64 R198, [R1+0x1750] ;  /* 0x0017500001c67983 */ /* 0x000ea80000300a00 */
[----:B------:R-:W2:Y:S04]  /*15280*/  LDL.64 R64, [R1+0x680] ;  /* 0x0006800001407983 */ /* 0x000ea80000100a00 */
[----:B------:R-:W2:Y:S04]  /*15290*/  LDL.64 R62, [R1+0x600] ;  /* 0x00060000013e7983 */ /* 0x000ea80000100a00 */
[----:B------:R-:W4:Y:S01]  /*152a0*/  LDL.LU.64 R86, [R1+0x1748] ;  /* 0x0017480001567983 */ /* 0x000f220000300a00 */
[----:B------:R-:W-:-:S03]  /*152b0*/  IMAD.WIDE R242, R3, 0x4, R178 ;  /* 0x0000000403f27825 */ /* 0x000fc600078e02b2 */
[----:B------:R-:W-:Y:S01]  /*152c0*/  LDGSTS.E [R88+-0x2e280], desc[UR16][R114.64], P1 ;  /* 0xd1d8000072587fae */ /* 0x000fe200089a1010 */
[----:B------:R-:W-:-:S03]  /*152d0*/  IMAD.WIDE R194, R3, 0x4, R194 ;  /* 0x0000000403c27825 */ /* 0x000fc600078e02c2 */
[----:B------:R1:W-:Y:S01]  /*152e0*/  LDGSTS.E [R88+-0x2de80], desc[UR16][R98.64], P1 ;  /* 0xd218000062587fae */ /* 0x0003e200089a1010 */
[----:B------:R-:W-:-:S03]  /*152f0*/  IMAD.WIDE R214, R3, 0x4, R214 ;  /* 0x0000000403d67825 */ /* 0x000fc600078e02d6 */
[----:B------:R-:W-:Y:S01]  /*15300*/  LDGSTS.E [R88+-0x2da80], desc[UR16][R96.64], P1 ;  /* 0xd258000060587fae */ /* 0x000fe200089a1010 */
[----:B------:R-:W-:-:S03]  /*15310*/  IMAD.WIDE R230, R3, 0x4, R230 ;  /* 0x0000000403e67825 */ /* 0x000fc600078e02e6 */
[----:B------:R-:W-:Y:S01]  /*15320*/  LDGSTS.E [R88+-0x2d680], desc[UR16][R94.64], P1 ;  /* 0xd29800005e587fae */ /* 0x000fe200089a1010 */
[----:B------:R-:W-:-:S03]  /*15330*/  IMAD.WIDE R16, R3, 0x4, R16 ;  /* 0x0000000403107825 */ /* 0x000fc600078e0210 */
[----:B------:R-:W-:Y:S01]  /*15340*/  LDGSTS.E [R88+-0x2d280], desc[UR16][R242.64], P1 ;  /* 0xd2d80000f2587fae */ /* 0x000fe200089a1010 */
[C---:B------:R-:W-:Y:S01]  /*15350*/  IMAD.WIDE R240, R3.reuse, 0x4, R180 ;  /* 0x0000000403f07825 */ /* 0x040fe200078e02b4 */
[----:B-1----:R-:W1:Y:S02]  /*15360*/  LDC R98, c[0x0][0x3a0] ;  /* 0x0000e800ff627b82 */ /* 0x002e640000000800 */
[----:B------:R-:W-:Y:S04]  /*15370*/  LDGSTS.E [R88+-0x2ce80], desc[UR16][R194.64], P1 ;  /* 0xd3180000c2587fae */ /* 0x000fe800089a1010 */
[----:B------:R-:W-:Y:S04]  /*15380*/  LDGSTS.E [R88+-0x2ca80], desc[UR16][R214.64], P1 ;  /* 0xd3580000d6587fae */ /* 0x000fe800089a1010 */
[----:B------:R-:W-:Y:S04]  /*15390*/  LDGSTS.E [R88+-0x2c680], desc[UR16][R230.64], P1 ;  /* 0xd3980000e6587fae */ /* 0x000fe800089a1010 */
[----:B------:R-:W-:Y:S04]  /*153a0*/  LDGSTS.E [R88+-0x2c280], desc[UR16][R16.64], P1 ;  /* 0xd3d8000010587fae */ /* 0x000fe800089a1010 */
[----:B------:R1:W-:Y:S04]  /*153b0*/  STL.64 [R1+0x1658], R88 ;  /* 0x0016585801007387 */ /* 0x0003e80000100a00 */
[----:B-1----:R-:W3:Y:S04]  /*153c0*/  LDL.LU.64 R88, [R1+0x2e0] ;  /* 0x0002e00001587983 */ /* 0x002ee80000300a00 */
[----:B----4-:R-:W-:Y:S04]  /*153d0*/  LDGSTS.E [R87+-0x2fe00], desc[UR16][R80.64], P1 ;  /* 0xd020000050577fae */ /* 0x010fe800089a1010 */
[----:B--2---:R-:W-:Y:S04]  /*153e0*/  LDGSTS.E [R87+-0x2fa00], desc[UR16][R78.64], P1 ;  /* 0xd06000004e577fae */ /* 0x004fe800089a1010 */
[----:B------:R-:W-:Y:S04]  /*153f0*/  LDGSTS.E [R87+-0x2f600], desc[UR16][R48.64], P1 ;  /* 0xd0a0000030577fae */ /* 0x000fe800089a1010 */
[----:B---3--:R-:W-:Y:S04]  /*15400*/  LDGSTS.E [R87+-0x2f200], desc[UR16][R92.64], P1 ;  /* 0xd0e000005c577fae */ /* 0x008fe800089a1010 */
[----:B------:R-:W-:Y:S01]  /*15410*/  LDGSTS.E [R87+-0x2ee00], desc[UR16][R200.64], P1 ;  /* 0xd1200000c8577fae */ /* 0x000fe200089a1010 */
[----:B------:R-:W-:-:S03]  /*15420*/  IMAD.WIDE R196, R3, 0x4, R196 ;  /* 0x0000000403c47825 */ /* 0x000fc600078e02c4 */
[----:B------:R-:W-:Y:S04]  /*15430*/  LDGSTS.E [R87+-0x2ea00], desc[UR16][R234.64], P1 ;  /* 0xd1600000ea577fae */ /* 0x000fe800089a1010 */
[----:B------:R-:W2:Y:S04]  /*15440*/  LDL.LU.64 R92, [R1+0x1740] ;  /* 0x00174000015c7983 */ /* 0x000ea80000300a00 */
[----:B------:R-:W3:Y:S04]  /*15450*/  LDL.64 R48, [R1+0x670] ;  /* 0x0006700001307983 */ /* 0x000ee80000100a00 */
[----:B------:R-:W4:Y:S01]  /*15460*/  LDL.LU.64 R200, [R1+0x1738] ;  /* 0x0017380001c87983 */ /* 0x000f220000300a00 */
[----:B------:R-:W-:-:S03]  /*15470*/  IMAD.WIDE R216, R3, 0x4, R216 ;  /* 0x0000000403d87825 */ /* 0x000fc600078e02d8 */
[----:B------:R-:W2:Y:S01]  /*15480*/  LDL.LU.64 R234, [R1+0x1730] ;  /* 0x0017300001ea7983 */ /* 0x000ea20000300a00 */
[----:B------:R-:W-:-:S04]  /*15490*/  IMAD.WIDE R232, R3, 0x4, R232 ;  /* 0x0000000403e87825 */ /* 0x000fc800078e02e8 */
[C---:B------:R-:W-:Y:S01]  /*154a0*/  IMAD.WIDE R18, R3.reuse, 0x4, R18 ;  /* 0x0000000403127825 */ /* 0x040fe200078e0212 */
        /* <DEDUP_REMOVED lines=17> */
[----:B----4-:R-:W-:Y:S04]  /*155c0*/  LDGSTS.E [R86+-0x2f580], desc[UR16][R200.64], P1 ;  /* 0xd0a80000c8567fae */ /* 0x010fe800089a1010 */
[----:B------:R-:W-:Y:S04]  /*155d0*/  LDGSTS.E [R86+-0x2f180], desc[UR16][R236.64], P1 ;  /* 0xd0e80000ec567fae */ /* 0x000fe800089a1010 */
[----:B------:R-:W-:Y:S04]  /*155e0*/  LDGSTS.E [R86+-0x2ed80], desc[UR16][R84.64], P1 ;  /* 0xd128000054567fae */ /* 0x000fe800089a1010 */
[----:B------:R-:W4:Y:S04]  /*155f0*/  LDL.LU.64 R200, [R1+0x1728] ;  /* 0x0017280001c87983 */ /* 0x000f280000300a00 */
        /* <DEDUP_REMOVED lines=13> */
[----:B------:R1:W-:Y:S04]  /*156d0*/  STL.64 [R1+0x1590], R86 ;  /* 0x0015905601007387 */ /* 0x0003e80000100a00 */
[----:B-1----:R-:W2:Y:S01]  /*156e0*/  LDL.LU.64 R86, [R1+0x4d8] ;  /* 0x0004d80001567983 */ /* 0x002ea20000300a00 */
        /* <DEDUP_REMOVED lines=10> */
[----:B------:R1:W-:Y:S04]  /*15790*/  LDGSTS.E [R85+-0x2e900], desc[UR16][R76.64], P1 ;  /* 0xd17000004c557fae */ /* 0x0003e800089a1010 */
[----:B------:R-:W-:Y:S04]  /*157a0*/  LDGSTS.E [R85+-0x2e500], desc[UR16][R46.64], P1 ;  /* 0xd1b000002e557fae */ /* 0x000fe800089a1010 */
[----:B------:R-:W2:Y:S04]  /*157b0*/  LDL.LU.64 R200, [R1+0x1710] ;  /* 0x0017100001c87983 */ /* 0x000ea80000300a00 */
[----:B------:R-:W-:Y:S01]  /*157c0*/  LDGSTS.E [R85+-0x2e100], desc[UR16][R44.64], P1 ;  /* 0xd1f000002c557fae */ /* 0x000fe200089a1010 */
[C---:B------:R-:W-:Y:S01]  /*157d0*/  IMAD.WIDE R250, R3.reuse, 0x4, R170 ;  /* 0x0000000403fa7825 */ /* 0x040fe200078e02aa */
[----:B-1----:R-:W1:Y:S02]  /*157e0*/  LDC R76, c[0x0][0x3a0] ;  /* 0x0000e800ff4c7b82 */ /* 0x002e640000000800 */
[----:B------:R-:W3:Y:S04]  /*157f0*/  LDL.LU.64 R92, [R1+0x1708] ;  /* 0x00170800015c7983 */ /* 0x000ee80000300a00 */
[----:B------:R-:W-:Y:S01]  /*15800*/  LDGSTS.E [R85+-0x2dd00], desc[UR16][R38.64], P1 ;  /* 0xd230000026557fae */ /* 0x000fe200089a1010 */
[C---:B------:R-:W-:Y:S01]  /*15810*/  IMAD.WIDE R186, R3.reuse, 0x4, R186 ;  /* 0x0000000403ba7825 */ /* 0x040fe200078e02ba */
[----:B------:R-:W4:Y:S02]  /*15820*/  LDC R77, c[0x0][0x3a0] ;  /* 0x0000e800ff4d7b82 */ /* 0x000f240000000800 */
[----:B------:R-:W2:Y:S04]  /*15830*/  LDL.LU.64 R82, [R1+0x1700] ;  /* 0x0017000001527983 */ /* 0x000ea80000300a00 */
[----:B------:R-:W-:Y:S04]  /*15840*/  LDGSTS.E [R85+-0x2d900], desc[UR16][R36.64], P1 ;  /* 0xd270000024557fae */ /* 0x000fe800089a1010 */
[----:B------:R-:W-:Y:S04]  /*15850*/  LDGSTS.E [R85+-0x2d500], desc[UR16][R28.64], P1 ;  /* 0xd2b000001c557fae */ /* 0x000fe800089a1010 */
[----:B------:R-:W-:Y:S04]  /*15860*/  LDGSTS.E [R85+-0x2d100], desc[UR16][R184.64], P1 ;  /* 0xd2f00000b8557fae */ /* 0x000fe800089a1010 */
[----:B------:R-:W2:Y:S04]  /*15870*/  LDL.LU.64 R36, [R1+0xc68] ;  /* 0x000c680001247983 */ /* 0x000ea80000300a00 */
[----:B------:R-:W3:Y:S04]  /*15880*/  LDL.LU.64 R38, [R1+0xc70] ;  /* 0x000c700001267983 */ /* 0x000ee80000300a00 */
[----:B------:R-:W4:Y:S04]  /*15890*/  LDL.LU.64 R28, [R1+0xc58] ;  /* 0x000c5800011c7983 */ /* 0x000f280000300a00 */
[----:B------:R-:W-:Y:S04]  /*158a0*/  LDGSTS.E [R85+-0x2cd00], desc[UR16][R204.64], P1 ;  /* 0xd3300000cc557fae */ /* 0x000fe800089a1010 */
[----:B------:R-:W-:Y:S04]  /*158b0*/  LDGSTS.E [R85+-0x2c900], desc[UR16][R220.64], P1 ;  /* 0xd3700000dc557fae */ /* 0x000fe800089a1010 */
[----:B------:R-:W-:Y:S04]  /*158c0*/  LDGSTS.E [R85+-0x2c500], desc[UR16][R6.64], P1 ;  /* 0xd3b0000006557fae */ /* 0x000fe800089a1010 */
[----:B------:R-:W-:Y:S04]  /*158d0*/  LDGSTS.E [R85+-0x2c100], desc[UR16][R22.64], P1 ;  /* 0xd3f0000016557fae */ /* 0x000fe800089a1010 */
[----:B------:R-:W-:Y:S04]  /*158e0*/  LDGSTS.E [R84+-0x2fc80], desc[UR16][R236.64], P1 ;  /* 0xd0380000ec547fae */ /* 0x000fe800089a1010 */
[----:B------:R-:W-:Y:S04]  /*158f0*/  LDGSTS.E [R84+-0x2f880], desc[UR16][R234.64], P1 ;  /* 0xd0780000ea547fae */ /* 0x000fe800089a1010 */
[----:B------:R-:W-:Y:S04]  /*15900*/  LDGSTS.E [R84+-0x2f480], desc[UR16][R198.64], P1 ;  /* 0xd0b80000c6547fae */ /* 0x000fe800089a1010 */
[----:B------:R-:W4:Y:S04]  /*15910*/  LDL.LU.64 R236, [R1+0x16f8] ;  /* 0x0016f80001ec7983 */ /* 0x000f280000300a00 */
[----:B------:R-:W4:Y:S04]  /*15920*/  LDL.LU.64 R234, [R1+0x16f0] ;  /* 0x0016f00001ea7983 */ /* 0x000f280000300a00 */
[----:B------:R-:W-:Y:S04]  /*15930*/  LDGSTS.E [R84+-0x2f080], desc[UR16][R86.64], P1 ;  /* 0xd0f8000056547fae */ /* 0x000fe800089a1010 */
[----:B------:R-:W4:Y:S04]  /*15940*/  LDL.LU.64 R198, [R1+0x16e8] ;  /* 0x0016e80001c67983 */ /* 0x000f280000300a00 */
[----:B------:R-:W-:Y:S04]  /*15950*/  LDGSTS.E [R84+-0x2ec80], desc[UR16][R42.64], P1 ;  /* 0xd13800002a547fae */ /* 0x000fe800089a1010 */
[----:B------:R-:W-:Y:S04]  /*15960*/  LDGSTS.E [R84+-0x2e880], desc[UR16][R40.64], P1 ;  /* 0xd178000028547fae */ /* 0x000fe800089a1010 */
[----:B------:R-:W4:Y:S04]  /*15970*/  LDL.LU.64 R44, [R1+0xc50] ;  /* 0x000c5000012c7983 */ /* 0x000f280000300a00 */
[----:B------:R-:W-:Y:S04]  /*15980*/  LDGSTS.E [R84+-0x2e480], desc[UR16][R34.64], P1 ;  /* 0xd1b8000022547fae */ /* 0x000fe800089a1010 */
[----:B------:R-:W4:Y:S04]  /*15990*/  LDL.LU.64 R40, [R1+0xc48] ;  /* 0x000c480001287983 */ /* 0x000f280000300a00 */
[----:B------:R-:W-:Y:S04]  /*159a0*/  LDGSTS.E [R84+-0x2e080], desc[UR16][R32.64], P1 ;  /* 0xd1f8000020547fae */ /* 0x000fe800089a1010 */
[----:B------:R-:W4:Y:S01]  /*159b0*/  LDL.LU.64 R34, [R1+0xc40] ;  /* 0x000c400001227983 */ /* 0x000f220000300a00 */
[----:B------:R-:W-:-:S03]  /*159c0*/  IMAD.WIDE R206, R3, 0x4, R206 ;  /* 0x0000000403ce7825 */ /* 0x000fc600078e02ce */
[----:B------:R1:W-:Y:S04]  /*159d0*/  LDGSTS.E [R84+-0x2dc80], desc[UR16][R30.64], P1 ;  /* 0xd23800001e547fae */ /* 0x0003e800089a1010 */
[----:B------:R-:W4:Y:S01]  /*159e0*/  LDL.LU.64 R32, [R1+0xc38] ;  /* 0x000c380001207983 */ /* 0x000f220000300a00 */
[----:B------:R-:W-:-:S03]  /*159f0*/  IMAD.WIDE R222, R3, 0x4, R222 ;  /* 0x0000000403de7825 */ /* 0x000fc600078e02de */
[----:B------:R1:W-:Y:S01]  /*15a00*/  LDGSTS.E [R84+-0x2d880], desc[UR16][R26.64], P1 ;  /* 0xd27800001a547fae */ /* 0x0003e200089a1010 */
[----:B------:R-:W-:-:S03]  /*15a10*/  IMAD.WIDE R8, R3, 0x4, R8 ;  /* 0x0000000403087825 */ /* 0x000fc600078e0208 */
[----:B------:R-:W-:Y:S01]  /*15a20*/  LDGSTS.E [R84+-0x2d480], desc[UR16][R250.64], P1 ;  /* 0xd2b80000fa547fae */ /* 0x000fe200089a1010 */
[----:B------:R-:W-:Y:S01]  /*15a30*/  IMAD.WIDE R24, R3, 0x4, R24 ;  /* 0x0000000403187825 */ /* 0x000fe200078e0218 */
[----:B-1----:R-:W1:Y:S02]  /*15a40*/  LDC R30, c[0x0][0x3a0] ;  /* 0x0000e800ff1e7b82 */ /* 0x002e640000000800 */
[----:B------:R-:W-:Y:S04]  /*15a50*/  LDGSTS.E [R84+-0x2d080], desc[UR16][R186.64], P1 ;  /* 0xd2f80000ba547fae */ /* 0x000fe800089a1010 */
[----:B------:R-:W-:Y:S02]  /*15a60*/  LDGSTS.E [R84+-0x2cc80], desc[UR16][R206.64], P1 ;  /* 0xd3380000ce547fae */ /* 0x000fe400089a1010 */
[----:B------:R-:W1:Y:S02]  /*15a70*/  LDC R31, c[0x0][0x3a0] ;  /* 0x0000e800ff1f7b82 */ /* 0x000e640000000800 */
[----:B------:R-:W-:Y:S04]  /*15a80*/  LDGSTS.E [R84+-0x2c880], desc[UR16][R222.64], P1 ;  /* 0xd3780000de547fae */ /* 0x000fe800089a1010 */
[----:B------:R-:W-:Y:S02]  /*15a90*/  LDGSTS.E [R84+-0x2c480], desc[UR16][R8.64], P1 ;  /* 0xd3b8000008547fae */ /* 0x000fe400089a1010 */
[----:B------:R-:W1:Y:S02]  /*15aa0*/  LDC R27, c[0x0][0x3a0] ;  /* 0x0000e800ff1b7b82 */ /* 0x000e640000000800 */
[----:B------:R-:W-:Y:S04]  /*15ab0*/  LDGSTS.E [R84+-0x2c080], desc[UR16][R24.64], P1 ;  /* 0xd3f8000018547fae */ /* 0x000fe800089a1010 */
[----:B------:R-:W0:Y:S04]  /*15ac0*/  LDGDEPBAR ;  /* 0x00000000000079af */ /* 0x000e280000000000 */
[----:B------:R-:W-:Y:S01]  /*15ad0*/  STL.64 [R1+0x1508], R84 ;  /* 0x0015085401007387 */ /* 0x000fe20000100a00 */
[C---:B--2---:R-:W-:Y:S01]  /*15ae0*/  IMAD.WIDE R36, R2.reuse, 0x4, R36 ;  /* 0x0000000402247825 */ /* 0x044fe200078e0224 */
[----:B------:R-:W-:Y:S03]  /*15af0*/  BAR.SYNC.DEFER_BLOCKING 0x0 ;  /* 0x0000000000007b1d */ /* 0x000fe60000010000 */
[----:B---3--:R-:W-:-:S04]  /*15b00*/  IMAD.WIDE R48, R2, 0x4, R38 ;  /* 0x0000000402307825 */ /* 0x008fc800078e0226 */
[C---:B----4-:R-:W-:Y:S01]  /*15b10*/  IMAD.WIDE R28, R2.reuse, 0x4, R28 ;  /* 0x00000004021c7825 */ /* 0x050fe200078e021c */
[----:B------:R2:W-:Y:S04]  /*15b20*/  STL.64 [R1+0x6f0], R36 ;  /* 0x0006f02401007387 */ /* 0x0005e80000100a00 */
[----:B------:R3:W-:Y:S04]  /*15b30*/  STL.64 [R1+0xc68], R48 ;  /* 0x000c683001007387 */ /* 0x0007e80000100a00 */
[----:B------:R4:W-:Y:S04]  /*15b40*/  STL.64 [R1+0xc58], R28 ;  /* 0x000c581c01007387 */ /* 0x0009e80000100a00 */
[----:B------:R-:W4:Y:S04]  /*15b50*/  LDL.LU.64 R38, [R1+0xc30] ;  /* 0x000c300001267983 */ /* 0x000f280000300a00 */
[----:B------:R-:W-:Y:S01]  /*15b60*/  @!PT LDS RZ, [RZ] ;  /* 0x00000000fffff984 */ /* 0x000fe20000000800 */
[----:B------:R-:W-:Y:S01]  /*15b70*/  @!PT LDS RZ, [RZ] ;  /* 0x00000000fffff984 */ /* 0x000fe20000000800 */
[----:B------:R-:W-:Y:S01]  /*15b80*/  @!PT LDS RZ, [RZ] ;  /* 0x00000000fffff984 */ /* 0x000fe20000000800 */
[----:B------:R-:W-:Y:S04]  /*15b90*/  LDGSTS.E [R82+0x40000], desc[UR16][R36.64], !P6 ;  /* 0x4000000024527fae */ /* 0x000fe8000f1a1010 */
[----:B--2---:R-:W2:Y:S04]  /*15ba0*/  LDL.LU.64 R36, [R1+0xc28] ;  /* 0x000c280001247983 */ /* 0x004ea80000300a00 */
[----:B------:R-:W2:Y:S04]  /*15bb0*/  LDL.LU.64 R46, [R1+0xc20] ;  /* 0x000c2000012e7983 */ /* 0x000ea80000300a00 */
[----:B------:R-:W2:Y:S01]  /*15bc0*/  LDL.LU.64 R42, [R1+0xc18] ;  /* 0x000c1800012a7983 */ /* 0x000ea20000300a00 */
[----:B------:R-:W-:-:S05]  /*15bd0*/  IMAD.WIDE R198, R2, 0x4, R198 ;  /* 0x0000000402c67825 */ /* 0x000fca00078e02c6 */
[----:B------:R-:W-:Y:S04]  /*15be0*/  STL.64 [R1+0x1470], R198 ;  /* 0x001470c601007387 */ /* 0x000fe80000100a00 */
[----:B------:R-:W-:Y:S01]  /*15bf0*/  LDGSTS.E [R82+0x40200], desc[UR16][R198.64], !P6 ;  /* 0x40200000c6527fae */ /* 0x000fe2000f1a1010 */
[----:B------:R-:W-:-:S03]  /*15c00*/  IMAD.WIDE R44, R2, 0x4, R44 ;  /* 0x00000004022c7825 */ /* 0x000fc600078e022c */
[----:B------:R-:W-:Y:S01]  /*15c10*/  LDGSTS.E [R82+0x40400], desc[UR16][R48.64], !P4 ;  /* 0x4040000030527fae */ /* 0x000fe2000e1a1010 */
[----:B------:R-:W-:-:S03]  /*15c20*/  IMAD.WIDE R40, R2, 0x4, R40 ;  /* 0x0000000402287825 */ /* 0x000fc600078e0228 */
[----:B------:R1:W-:Y:S04]  /*15c30*/  STL.64 [R1+0xc50], R44 ;  /* 0x000c502c01007387 */ /* 0x0003e80000100a00 */
[----:B------:R1:W-:Y:S01]  /*15c40*/  STL.64 [R1+0xc48], R40 ;  /* 0x000c482801007387 */ /* 0x0003e20000100a00 */
[----:B------:R-:W-:-:S03]  /*15c50*/  IMAD.WIDE R50, R2, 0x4, R34 ;  /* 0x0000000402327825 */ /* 0x000fc600078e0222 */
[----:B---3--:R-:W3:Y:S04]  /*15c60*/  LDL.LU.64 R48, [R1+0xc10] ;  /* 0x000c100001307983 */ /* 0x008ee80000300a00 */
[----:B------:R-:W3:Y:S01]  /*15c70*/  LDL.LU.64 R34, [R1+0xc08] ;  /* 0x000c080001227983 */ /* 0x000ee20000300a00 */
[----:B------:R-:W-:-:S03]  /*15c80*/  IMAD.WIDE R32, R2, 0x4, R32 ;  /* 0x0000000402207825 */ /* 0x000fc600078e0220 */
[----:B------:R4:W-:Y:S04]  /*15c90*/  LDGSTS.E [R82+0x40600], desc[UR16][R28.64], !P4 ;  /* 0x406000001c527fae */ /* 0x0009e8000e1a1010 */
[----:B------:R-:W-:Y:S04]  /*15ca0*/  STL.64 [R1+0xc40], R50 ;  /* 0x000c403201007387 */ /* 0x000fe80000100a00 */
[----:B------:R-:W-:Y:S04]  /*15cb0*/  LDGSTS.E [R82+0x40800], desc[UR16][R44.64], !P5 ;  /* 0x408000002c527fae */ /* 0x000fe8000e9a1010 */
[----:B------:R4:W-:Y:S02]  /*15cc0*/  STL.64 [R1+0xc38], R32 ;  /* 0x000c382001007387 */ /* 0x0009e40000100a00 */
[----:B----4-:R-:W4:Y:S02]  /*15cd0*/  LDC R29, c[0x0][0x3a0] ;  /* 0x0000e800ff1d7b82 */ /* 0x010f240000000800 */
[----:B------:R-:W-:Y:S04]  /*15ce0*/  LDGSTS.E [R82+0x40a00], desc[UR16][R40.64], !P5 ;  /* 0x40a0000028527fae */ /* 0x000fe8000e9a1010 */
[----:B-1----:R-:W3:Y:S01]  /*15cf0*/  LDL.LU.64 R44, [R1+0xc00] ;  /* 0x000c0000012c7983 */ /* 0x002ee20000300a00 */
[----:B------:R-:W-:Y:S01]  /*15d00*/  ISETP.GE.U32.AND P1, PT, R0, 0x7ffffe7d, PT ;  /* 0x7ffffe7d0000780c */ /* 0x000fe20003f26070 */
[----:B------:R-:W-:Y:S01]  /*15d10*/  VIADD R26, R93, 0xfffffefb ;  /* 0xfffffefb5d1a7836 */ /* 0x000fe20000000000 */
[----:B------:R-:W1:Y:S01]  /*15d20*/  LDC R28, c[0x0][0x3a0] ;  /* 0x0000e800ff1c7b82 */ /* 0x000e620000000800 */
[----:B------:R-:W3:Y:S01]  /*15d30*/  LDL.LU.64 R40, [R1+0xbf8] ;  /* 0x000bf80001287983 */ /* 0x000ee20000300a00 */
[----:B------:R-:W-:-:S02]  /*15d40*/  VIADD R0, R201, 0xfffffefa ;  /* 0xfffffefac9007836 */ /* 0x000fc40000000000 */
[----:B------:R-:W-:-:S04]  /*15d50*/  ISETP.GE.U32.AND P6, PT, R26, 0x7ffffe7c, PT ;  /* 0x7ffffe7c1a00780c */ /* 0x000fc80003fc6070 */
[----:B------:R-:W1:Y:S01]  /*15d60*/  LDC R93, c[0x0][0x3a0] ;  /* 0x0000e800ff5d7b82 */ /* 0x000e620000000800 */
[----:B------:R-:W-:Y:S02]  /*15d70*/  ISETP.GE.U32.AND P4, PT, R0, 0x7ffffe7b, PT ;  /* 0x7ffffe7b0000780c */ /* 0x000fe40003f86070 */
[----:B------:R-:W-:Y:S01]  /*15d80*/  LDGSTS.E [R82+0x40c00], desc[UR16][R50.64], !P1 ;  /* 0x40c0000032527fae */ /* 0x000fe2000c9a1010 */
[----:B------:R-:W-:Y:S01]  /*15d90*/  IADD3 R26, PT, PT, R252, -0x107, RZ ;  /* 0xfffffef9fc1a7810 */ /* 0x000fe20007ffe0ff */
[----:B----4-:R-:W-:Y:S02]  /*15da0*/  VIADD R0, R29, 0xfffffef8 ;  /* 0xfffffef81d007836 */ /* 0x010fe40000000000 */
[----:B------:R4:W-:Y:S01]  /*15db0*/  LDGSTS.E [R82+0x40e00], desc[UR16][R32.64], !P1 ;  /* 0x40e0000020527fae */ /* 0x0009e2000c9a1010 */
[----:B------:R-:W-:Y:S01]  /*15dc0*/  ISETP.GE.U32.AND P5, PT, R26, 0x7ffffe7a, PT ;  /* 0x7ffffe7a1a00780c */ /* 0x000fe20003fa6070 */
[----:B------:R-:W1:Y:S01]  /*15dd0*/  LDC R29, c[0x0][0x3a0] ;  /* 0x0000e800ff1d7b82 */ /* 0x000e620000000800 */
[----:B------:R-:W-:-:S02]  /*15de0*/  ISETP.GE.U32.AND P1, PT, R0, 0x7ffffe79, PT ;  /* 0x7ffffe790000780c */ /* 0x000fc40003f26070 */
[----:B------:R-:W-:Y:S02]  /*15df0*/  IADD3 R0, PT, PT, R30, -0x10a, RZ ;  /* 0xfffffef61e007810 */ /* 0x000fe40007ffe0ff */
[----:B------:R-:W-:-:S03]  /*15e00*/  IADD3 R76, PT, PT, R76, -0x167, RZ ;  /* 0xfffffe994c4c7810 */ /* 0x000fc60007ffe0ff */
[----:B------:R-:W1:Y:S01]  /*15e10*/  LDC R201, c[0x0][0x3a0] ;  /* 0x0000e800ffc97b82 */ /* 0x000e620000000800 */
[----:B------:R-:W-:-:S07]  /*15e20*/  IMAD.WIDE R38, R2, 0x4, R38 ;  /* 0x0000000402267825 */ /* 0x000fce00078e0226 */
[----:B----4-:R-:W4:Y:S01]  /*15e30*/  LDC R33, c[0x0][0x3a0] ;  /* 0x0000e800ff217b82 */ /* 0x010f220000000800 */
[----:B------:R1:W-:Y:S04]  /*15e40*/  STL.64 [R1+0xc30], R38 ;  /* 0x000c302601007387 */ /* 0x0003e80000100a00 */
[----:B------:R-:W-:Y:S01]  /*15e50*/  LDGSTS.E [R82+0x41000], desc[UR16][R38.64], !P6 ;  /* 0x4100000026527fae */ /* 0x000fe2000f1a1010 */
[C---:B--2---:R-:W-:Y:S02]  /*15e60*/  IMAD.WIDE R36, R2.reuse, 0x4, R36 ;  /* 0x0000000402247825 */ /* 0x044fe400078e0224 */
[----:B------:R-:W2:Y:S02]  /*15e70*/  LDC R32, c[0x0][0x3a0] ;  /* 0x0000e800ff207b82 */ /* 0x000ea40000000800 */
[C---:B------:R-:W-:Y:S01]  /*15e80*/  IMAD.WIDE R52, R2.reuse, 0x4, R46 ;  /* 0x0000000402347825 */ /* 0x040fe200078e022e */
[----:B------:R1:W-:Y:S03]  /*15e90*/  STL.64 [R1+0xc28], R36 ;  /* 0x000c282401007387 */ /* 0x0003e60000100a00 */
[C---:B------:R-:W-:Y:S01]  /*15ea0*/  IMAD.WIDE R50, R2.reuse, 0x4, R42 ;  /* 0x0000000402327825 */ /* 0x040fe200078e022a */
[----:B------:R-:W2:Y:S01]  /*15eb0*/  LDL.LU.64 R46, [R1+0xbf0] ;  /* 0x000bf000012e7983 */ /* 0x000ea20000300a00 */
[----:B------:R-:W2:Y:S03]  /*15ec0*/  LDC R252, c[0x0][0x3a0] ;  /* 0x0000e800fffc7b82 */ /* 0x000ea60000000800 */
[----:B------:R-:W4:Y:S04]  /*15ed0*/  LDL.LU.64 R42, [R1+0xbe8] ;  /* 0x000be800012a7983 */ /* 0x000f280000300a00 */
[----:B------:R-:W-:Y:S04]  /*15ee0*/  STL.64 [R1+0xc20], R52 ;  /* 0x000c203401007387 */ /* 0x000fe80000100a00 */
[----:B------:R3:W-:Y:S04]  /*15ef0*/  STL.64 [R1+0xc18], R50 ;  /* 0x000c183201007387 */ /* 0x0007e80000100a00 */
[----:B------:R-:W-:Y:S04]  /*15f00*/  LDGSTS.E [R82+0x41200], desc[UR16][R36.64], !P6 ;  /* 0x4120000024527fae */ /* 0x000fe8000f1a1010 */
[----:B-1----:R-:W4:Y:S04]  /*15f10*/  LDL.LU.64 R38, [R1+0xbe0] ;  /* 0x000be00001267983 */ /* 0x002f280000300a00 */
[----:B------:R-:W-:Y:S04]  /*15f20*/  LDGSTS.E [R82+0x41400], desc[UR16][R52.64], !P4 ;  /* 0x4140000034527fae */ /* 0x000fe8000e1a1010 */
[----:B------:R-:W4:Y:S04]  /*15f30*/  LDL.LU.64 R36, [R1+0xbd8] ;  /* 0x000bd80001247983 */ /* 0x000f280000300a00 */
[----:B------:R1:W-:Y:S01]  /*15f40*/  LDGSTS.E [R82+0x41600], desc[UR16][R50.64], !P4 ;  /* 0x4160000032527fae */ /* 0x0003e2000e1a1010 */
[----:B---3--:R-:W-:Y:S01]  /*15f50*/  IMAD.WIDE R48, R2, 0x4, R48 ;  /* 0x0000000402307825 */ /* 0x008fe200078e0230 */
[----:B------:R-:W-:-:S03]  /*15f60*/  ISETP.GE.U32.AND P4, PT, R0, 0x7ffffe77, PT ;  /* 0x7ffffe770000780c */ /* 0x000fc60003f86070 */
[C---:B------:R-:W-:Y:S01]  /*15f70*/  IMAD.WIDE R34, R2.reuse, 0x4, R34 ;  /* 0x0000000402227825 */ /* 0x040fe200078e0222 */
[----:B------:R3:W-:Y:S03]  /*15f80*/  STL.64 [R1+0xc10], R48 ;  /* 0x000c103001007387 */ /* 0x0007e60000100a00 */
[----:B------:R-:W-:Y:S01]  /*15f90*/  VIADD R0, R31, 0xfffffef4 ;  /* 0xfffffef41f007836 */ /* 0x000fe20000000000 */
[----:B------:R1:W-:Y:S04]  /*15fa0*/  STL.64 [R1+0xc08], R34 ;  /* 0x000c082201007387 */ /* 0x0003e80000100a00 */
[----:B------:R-:W-:Y:S04]  /*15fb0*/  LDGSTS.E [R82+0x41800], desc[UR16][R48.64], !P5 ;  /* 0x4180000030527fae */ /* 0x000fe8000e9a1010 */
[----:B------:R-:W-:Y:S01]  /*15fc0*/  LDGSTS.E [R82+0x41a00], desc[UR16][R34.64], !P5 ;  /* 0x41a0000022527fae */ /* 0x000fe2000e9a1010 */
[----:B-1----:R-:W-:-:S03]  /*15fd0*/  IMAD.WIDE R50, R2, 0x4, R44 ;  /* 0x0000000402327825 */ /* 0x002fc600078e022c */
[----:B------:R-:W4:Y:S01]  /*15fe0*/  LDL.LU.64 R44, [R1+0xbd0] ;  /* 0x000bd000012c7983 */ /* 0x000f220000300a00 */
[----:B------:R-:W-:-:S03]  /*15ff0*/  VIADD R26, R27, 0xfffffef7 ;  /* 0xfffffef71b1a7836 */ /* 0x000fc60000000000 */
[----:B------:R-:W-:Y:S01]  /*16000*/  LDGSTS.E [R82+0x41c00], desc[UR16][R50.64], !P1 ;  /* 0x41c0000032527fae */ /* 0x000fe2000c9a1010 */
[----:B------:R-:W1:Y:S01]  /*16010*/  LDC R27, c[0x0][0x3a0] ;  /* 0x0000e800ff1b7b82 */ /* 0x000e620000000800 */
[----:B------:R-:W-:Y:S02]  /*16020*/  IMAD.WIDE R30, R2, 0x4, R40 ;  /* 0x00000004021e7825 */ /* 0x000fe400078e0228 */
[----:B------:R-:W4:Y:S04]  /*16030*/  LDL.LU.64 R40, [R1+0xbc8] ;  /* 0x000bc80001287983 */ /* 0x000f280000300a00 */
[----:B------:R-:W-:Y:S04]  /*16040*/  STL.64 [R1+0xc00], R50 ;  /* 0x000c003201007387 */ /* 0x000fe80000100a00 */
[----:B------:R1:W-:Y:S04]  /*16050*/  STL.64 [R1+0xbf8], R30 ;  /* 0x000bf81e01007387 */ /* 0x0003e80000100a00 */
[----:B---3--:R-:W3:Y:S04]  /*16060*/  LDL.LU.64 R48, [R1+0xbc0] ;  /* 0x000bc00001307983 */ /* 0x008ee80000300a00 */
[----:B------:R-:W3:Y:S01]  /*16070*/  LDL.LU.64 R34, [R1+0xbb8] ;  /* 0x000bb80001227983 */ /* 0x000ee20000300a00 */
[----:B------:R-:W-:Y:S01]  /*16080*/  ISETP.GE.U32.AND P6, PT, R26, 0x7ffffe78, PT ;  /* 0x7ffffe781a00780c */ /* 0x000fe20003fc6070 */
[----:B------:R-:W-:-:S02]  /*16090*/  VIADD R26, R28, 0xfffffef5 ;  /* 0xfffffef51c1a7836 */ /* 0x000fc40000000000 */
[----:B------:R1:W-:Y:S01]  /*160a0*/  LDGSTS.E [R82+0x41e00], desc[UR16][R30.64], !P1 ;  /* 0x41e000001e527fae */ /* 0x0003e2000c9a1010 */
[----:B------:R-:W1:Y:S02]  /*160b0*/  LDC R28, c[0x0][0x3a0] ;  /* 0x0000e800ff1c7b82 */ /* 0x000e640000000800 */
[----:B------:R-:W-:Y:S01]  /*160c0*/  ISETP.GE.U32.AND P5, PT, R26, 0x7ffffe76, PT ;  /* 0x7ffffe761a00780c */ /* 0x000fe20003fa6070 */
[----:B--2---:R-:W-:-:S05]  /*160d0*/  IMAD.WIDE R46, R2, 0x4, R46 ;  /* 0x00000004022e7825 */ /* 0x004fca00078e022e */
[----:B-1----:R-:W1:Y:S01]  /*160e0*/  LDC R30, c[0x0][0x3a0] ;  /* 0x0000e800ff1e7b82 */ /* 0x002e620000000800 */
[C---:B----4-:R-:W-:Y:S01]  /*160f0*/  IMAD.WIDE R42, R2.reuse, 0x4, R42 ;  /* 0x00000004022a7825 */ /* 0x050fe200078e022a */
[----:B------:R2:W-:Y:S04]  /*16100*/  STL.64 [R1+0xbf0], R46 ;  /* 0x000bf02e01007387 */ /* 0x0005e80000100a00 */
[----:B------:R4:W-:Y:S02]  /*16110*/  STL.64 [R1+0xbe8], R42 ;  /* 0x000be82a01007387 */ /* 0x0009e40000100a00 */
[----:B------:R-:W1:Y:S02]  /*16120*/  LDC R31, c[0x0][0x3a0] ;  /* 0x0000e800ff1f7b82 */ /* 0x000e640000000800 */
[----:B------:R-:W-:Y:S04]  /*16130*/  LDGSTS.E [R82+0x42000], desc[UR16][R46.64], !P6 ;  /* 0x420000002e527fae */ /* 0x000fe8000f1a1010 */
[----:B------:R-:W-:Y:S01]  /*16140*/  LDGSTS.E [R82+0x42200], desc[UR16][R42.64], !P6 ;  /* 0x422000002a527fae */ /* 0x000fe2000f1a1010 */
[----:B------:R-:W-:-:S03]  /*16150*/  IMAD.WIDE R52, R2, 0x4, R38 ;  /* 0x0000000402347825 */ /* 0x000fc600078e0226 */
[----:B------:R-:W3:Y:S04]  /*16160*/  LDL.LU.64 R38, [R1+0xbb0] ;  /* 0x000bb00001267983 */ /* 0x000ee80000300a00 */
[----:B------:R3:W-:Y:S01]  /*16170*/  LDGSTS.E [R82+0x42400], desc[UR16][R52.64], !P4 ;  /* 0x4240000034527fae */ /* 0x0007e2000e1a1010 */
[----:B------:R-:W-:-:S03]  /*16180*/  IMAD.WIDE R50, R2, 0x4, R36 ;  /* 0x0000000402327825 */ /* 0x000fc600078e0224 */
[----:B------:R-:W3:Y:S04]  /*16190*/  LDL.LU.64 R36, [R1+0xba8] ;  /* 0x000ba80001247983 */ /* 0x000ee80000300a00 */
[----:B------:R3:W-:Y:S04]  /*161a0*/  STL.64 [R1+0xbe0], R52 ;  /* 0x000be03401007387 */ /* 0x0007e80000100a00 */
[----:B------:R1:W-:Y:S04]  /*161b0*/  STL.64 [R1+0xbd8], R50 ;  /* 0x000bd83201007387 */ /* 0x0003e80000100a00 */
[----:B--2---:R-:W2:Y:S04]  /*161c0*/  LDL.LU.64 R46, [R1+0xba0] ;  /* 0x000ba000012e7983 */ /* 0x004ea80000300a00 */
[----:B----4-:R-:W4:Y:S04]  /*161d0*/  LDL.LU.64 R42, [R1+0xb98] ;  /* 0x000b9800012a7983 */ /* 0x010f280000300a00 */
[----:B------:R1:W-:Y:S01]  /*161e0*/  LDGSTS.E [R82+0x42600], desc[UR16][R50.64], !P4 ;  /* 0x4260000032527fae */ /* 0x0003e2000e1a1010 */
[----:B------:R-:W-:-:S04]  /*161f0*/  IMAD.WIDE R44, R2, 0x4, R44 ;  /* 0x00000004022c7825 */ /* 0x000fc800078e022c */
[C---:B------:R-:W-:Y:S01]  /*16200*/  IMAD.WIDE R40, R2.reuse, 0x4, R40 ;  /* 0x0000000402287825 */ /* 0x040fe200078e0228 */
[----:B------:R1:W-:Y:S04]  /*16210*/  STL.64 [R1+0xbd0], R44 ;  /* 0x000bd02c01007387 */ /* 0x0003e80000100a00 */
[----:B------:R3:W-:Y:S04]  /*16220*/  STL.64 [R1+0xbc8], R40 ;  /* 0x000bc82801007387 */ /* 0x0007e80000100a00 */
[----:B------:R-:W-:Y:S01]  /*16230*/  LDGSTS.E [R82+0x42800], desc[UR16][R44.64], !P5 ;  /* 0x428000002c527fae */ /* 0x000fe2000e9a1010 */
[----:B---3--:R-:W-:-:S03]  /*16240*/  IMAD.WIDE R52, R2, 0x4, R48 ;  /* 0x0000000402347825 */ /* 0x008fc600078e0230 */
[----:B------:R-:W-:Y:S01]  /*16250*/  LDGSTS.E [R82+0x42a00], desc[UR16][R40.64], !P5 ;  /* 0x42a0000028527fae */ /* 0x000fe2000e9a1010 */
[----:B-1----:R-:W-:-:S03]  /*16260*/  IMAD.WIDE R50, R2, 0x4, R34 ;  /* 0x0000000402327825 */ /* 0x002fc600078e0222 */
[----:B------:R-:W3:Y:S04]  /*16270*/  LDL.LU.64 R48, [R1+0xb90] ;  /* 0x000b900001307983 */ /* 0x000ee80000300a00 */
[----:B------:R-:W3:Y:S04]  /*16280*/  LDL.LU.64 R34, [R1+0xb88] ;  /* 0x000b880001227983 */ /* 0x000ee80000300a00 */
[----:B------:R2:W-:Y:S04]  /*16290*/  STL.64 [R1+0xbc0], R52 ;  /* 0x000bc03401007387 */ /* 0x0005e80000100a00 */
[----:B------:R4:W-:Y:S04]  /*162a0*/  STL.64 [R1+0xbb8], R50 ;  /* 0x000bb83201007387 */ /* 0x0009e80000100a00 */
[----:B------:R-:W3:Y:S04]  /*162b0*/  LDL.LU.64 R44, [R1+0xb80] ;  /* 0x000b8000012c7983 */ /* 0x000ee80000300a00 */
[----:B------:R-:W3:Y:S01]  /*162c0*/  LDL.LU.64 R40, [R1+0xb78] ;  /* 0x000b780001287983 */ /* 0x000ee20000300a00 */
[----:B------:R-:W-:Y:S01]  /*162d0*/  ISETP.GE.U32.AND P1, PT, R0, 0x7ffffe75, PT ;  /* 0x7ffffe750000780c */ /* 0x000fe20003f26070 */
[----:B------:R-:W-:-:S02]  /*162e0*/  VIADD R0, R33, 0xfffffef2 ;  /* 0xfffffef221007836 */ /* 0x000fc40000000000 */
[----:B------:R-:W1:Y:S01]  /*162f0*/  LDC R33, c[0x0][0x3a0] ;  /* 0x0000e800ff217b82 */ /* 0x000e620000000800 */
[----:B------:R-:W-:Y:S02]  /*16300*/  IADD3 R26, PT, PT, R29, -0x10d, RZ ;  /* 0xfffffef31d1a7810 */ /* 0x000fe40007ffe0ff */
[----:B------:R-:W-:Y:S02]  /*16310*/  ISETP.GE.U32.AND P4, PT, R0, 0x7ffffe73, PT ;  /* 0x7ffffe730000780c */ /* 0x000fe40003f86070 */
[----:B------:R-:W-:Y:S01]  /*16320*/  ISETP.GE.U32.AND P6, PT, R26, 0x7ffffe74, PT ;  /* 0x7ffffe741a00780c */ /* 0x000fe20003fc6070 */
[----:B------:R-:W-:Y:S01]  /*16330*/  VIADD R26, R27, 0xfffffef1 ;  /* 0xfffffef11b1a7836 */ /* 0x000fe20000000000 */
[----:B------:R-:W-:Y:S01]  /*16340*/  IADD3 R0, PT, PT, R32, -0x110, RZ ;  /* 0xfffffef020007810 */ /* 0x000fe20007ffe0ff */
[----:B------:R-:W1:Y:S02]  /*16350*/  LDC R29, c[0x0][0x3a0] ;  /* 0x0000e800ff1d7b82 */ /* 0x000e640000000800 */
[----:B------:R2:W-:Y:S01]  /*16360*/  LDGSTS.E [R82+0x42c00], desc[UR16][R52.64], !P1 ;  /* 0x42c0000034527fae */ /* 0x0005e2000c9a1010 */
[----:B------:R-:W-:-:S03]  /*16370*/  ISETP.GE.U32.AND P5, PT, R26, 0x7ffffe72, PT ;  /* 0x7ffffe721a00780c */ /* 0x000fc60003fa6070 */
[----:B------:R4:W-:Y:S01]  /*16380*/  LDGSTS.E [R82+0x42e00], desc[UR16][R50.64], !P1 ;  /* 0x42e0000032527fae */ /* 0x0009e2000c9a1010 */
[----:B------:R-:W-:Y:S01]  /*16390*/  ISETP.GE.U32.AND P1, PT, R0, 0x7ffffe71, PT ;  /* 0x7ffffe710000780c */ /* 0x000fe20003f26070 */
[----:B------:R-:W-:Y:S01]  /*163a0*/  VIADD R0, R30, 0xfffffeee ;  /* 0xfffffeee1e007836 */ /* 0x000fe20000000000 */
[----:B------:R-:W1:Y:S01]  /*163b0*/  LDC R27, c[0x0][0x3a0] ;  /* 0x0000e800ff1b7b82 */ /* 0x000e620000000800 */
[----:B------:R-:W-:-:S07]  /*163c0*/  IMAD.WIDE R38, R2, 0x4, R38 ;  /* 0x0000000402267825 */ /* 0x000fce00078e0226 */
[----:B------:R-:W1:Y:S01]  /*163d0*/  LDC R30, c[0x0][0x3a0] ;  /* 0x0000e800ff1e7b82 */ /* 0x000e620000000800 */
[C---:B------:R-:W-:Y:S01]  /*163e0*/  IMAD.WIDE R36, R2.reuse, 0x4, R36 ;  /* 0x0000000402247825 */ /* 0x040fe200078e0224 */
[----:B------:R4:W-:Y:S04]  /*163f0*/  STL.64 [R1+0xbb0], R38 ;  /* 0x000bb02601007387 */ /* 0x0009e80000100a00 */
[----:B------:R4:W-:Y:S04]  /*16400*/  STL.64 [R1+0xba8], R36 ;  /* 0x000ba82401007387 */ /* 0x0009e80000100a00 */
[----:B------:R-:W-:Y:S01]  /*16410*/  LDGSTS.E [R82+0x43000], desc[UR16][R38.64], !P6 ;  /* 0x4300000026527fae */ /* 0x000fe2000f1a1010 */
[----:B--2---:R-:W-:-:S03]  /*16420*/  IMAD.WIDE R52, R2, 0x4, R46 ;  /* 0x0000000402347825 */ /* 0x004fc600078e022e */
[----:B------:R-:W-:Y:S01]  /*16430*/  LDGSTS.E [R82+0x43200], desc[UR16][R36.64], !P6 ;  /* 0x4320000024527fae */ /* 0x000fe2000f1a1010 */
[----:B----4-:R-:W-:-:S03]  /*16440*/  IMAD.WIDE R50, R2, 0x4, R42 ;  /* 0x0000000402327825 */ /* 0x010fc600078e022a */
[----:B------:R-:W2:Y:S04]  /*16450*/  LDL.LU.64 R46, [R1+0xb70] ;  /* 0x000b7000012e7983 */ /* 0x000ea80000300a00 */
[----:B------:R-:W4:Y:S04]  /*16460*/  LDL.LU.64 R42, [R1+0xb68] ;  /* 0x000b6800012a7983 */ /* 0x000f280000300a00 */
[----:B------:R-:W-:Y:S04]  /*16470*/  STL.64 [R1+0xba0], R52 ;  /* 0x000ba03401007387 */ /* 0x000fe80000100a00 */
[----:B------:R1:W-:Y:S04]  /*16480*/  STL.64 [R1+0xb98], R50 ;  /* 0x000b983201007387 */ /* 0x0003e80000100a00 */
[----:B------:R-:W4:Y:S04]  /*16490*/  LDL.LU.64 R38, [R1+0xb60] ;  /* 0x000b600001267983 */ /* 0x000f280000300a00 */
[----:B------:R-:W-:Y:S04]  /*164a0*/  LDGSTS.E [R82+0x43400], desc[UR16][R52.64], !P4 ;  /* 0x4340000034527fae */ /* 0x000fe8000e1a1010 */
[----:B------:R-:W4:Y:S04]  /*164b0*/  LDL.LU.64 R36, [R1+0xb58] ;  /* 0x000b580001247983 */ /* 0x000f280000300a00 */
[----:B------:R3:W-:Y:S01]  /*164c0*/  LDGSTS.E [R82+0x43600], desc[UR16][R50.64], !P4 ;  /* 0x4360000032527fae */ /* 0x0007e2000e1a1010 */
[----:B------:R-:W-:Y:S01]  /*164d0*/  ISETP.GE.U32.AND P4, PT, R0, 0x7ffffe6f, PT ;  /* 0x7ffffe6f0000780c */ /* 0x000fe20003f86070 */
[----:B-1----:R-:W-:-:S02]  /*164e0*/  VIADD R0, R33, 0xfffffeec ;  /* 0xfffffeec21007836 */ /* 0x002fc40000000000 */
[----:B---3--:R-:W-:-:S04]  /*164f0*/  IMAD.WIDE R48, R2, 0x4, R48 ;  /* 0x0000000402307825 */ /* 0x008fc800078e0230 */
[C---:B------:R-:W-:Y:S01]  /*16500*/  IMAD.WIDE R34, R2.reuse, 0x4, R34 ;  /* 0x0000000402227825 */ /* 0x040fe200078e0222 */
[----:B------:R1:W-:Y:S04]  /*16510*/  STL.64 [R1+0xb90], R48 ;  /* 0x000b903001007387 */ /* 0x0003e80000100a00 */
[----:B------:R3:W-:Y:S04]  /*16520*/  STL.64 [R1+0xb88], R34 ;  /* 0x000b882201007387 */ /* 0x0007e80000100a00 */
[----:B------:R-:W-:Y:S01]  /*16530*/  LDGSTS.E [R82+0x43800], desc[UR16][R48.64], !P5 ;  /* 0x4380000030527fae */ /* 0x000fe2000e9a1010 */
[----:B------:R-:W-:-:S03]  /*16540*/  IMAD.WIDE R50, R2, 0x4, R44 ;  /* 0x0000000402327825 */ /* 0x000fc600078e022c */
[----:B------:R-:W-:Y:S01]  /*16550*/  LDGSTS.E [R82+0x43a00], desc[UR16][R34.64], !P5 ;  /* 0x43a0000022527fae */ /* 0x000fe2000e9a1010 */
[----:B------:R-:W-:-:S03]  /*16560*/  IMAD.WIDE R32, R2, 0x4, R40 ;  /* 0x0000000402207825 */ /* 0x000fc600078e0228 */
[----:B------:R-:W4:Y:S04]  /*16570*/  LDL.LU.64 R44, [R1+0xb50] ;  /* 0x000b5000012c7983 */ /* 0x000f280000300a00 */
[----:B------:R-:W4:Y:S04]  /*16580*/  LDL.LU.64 R40, [R1+0xb48] ;  /* 0x000b480001287983 */ /* 0x000f280000300a00 */
[----:B------:R-:W-:Y:S04]  /*16590*/  STL.64 [R1+0xb80], R50 ;  /* 0x000b803201007387 */ /* 0x000fe80000100a00 */
[----:B------:R3:W-:Y:S04]  /*165a0*/  STL.64 [R1+0xb78], R32 ;  /* 0x000b782001007387 */ /* 0x0007e80000100a00 */
[----:B-1----:R-:W4:Y:S04]  /*165b0*/  LDL.LU.64 R48, [R1+0xb40] ;  /* 0x000b400001307983 */ /* 0x002f280000300a00 */
[----:B---3--:R-:W3:Y:S01]  /*165c0*/  LDL.LU.64 R34, [R1+0xb38] ;  /* 0x000b380001227983 */ /* 0x008ee20000300a00 */
[----:B------:R-:W-:-:S02]  /*165d0*/  VIADD R26, R28, 0xfffffeef ;  /* 0xfffffeef1c1a7836 */ /* 0x000fc40000000000 */
[----:B------:R-:W1:Y:S01]  /*165e0*/  LDC R28, c[0x0][0x3a0] ;  /* 0x0000e800ff1c7b82 */ /* 0x000e620000000800 */
[----:B------:R-:W-:Y:S02]  /*165f0*/  LDGSTS.E [R82+0x43c00], desc[UR16][R50.64], !P1 ;  /* 0x43c0000032527fae */ /* 0x000fe4000c9a1010 */
[----:B------:R-:W-:Y:S02]  /*16600*/  ISETP.GE.U32.AND P6, PT, R26, 0x7ffffe70, PT ;  /* 0x7ffffe701a00780c */ /* 0x000fe40003fc6070 */
[----:B------:R-:W-:Y:S01]  /*16610*/  IADD3 R26, PT, PT, R29, -0x113, RZ ;  /* 0xfffffeed1d1a7810 */ /* 0x000fe20007ffe0ff */
[----:B------:R1:W-:Y:S02]  /*16620*/  LDGSTS.E [R82+0x43e00], desc[UR16][R32.64], !P1 ;  /* 0x43e0000020527fae */ /* 0x0003e4000c9a1010 */
[----:B------:R-:W2:Y:S01]  /*16630*/  LDC R29, c[0x0][0x3a0] ;  /* 0x0000e800ff1d7b82 */ /* 0x000ea20000000800 */
[----:B------:R-:W-:-:S07]  /*16640*/  ISETP.GE.U32.AND P5, PT, R26, 0x7ffffe6e, PT ;  /* 0x7ffffe6e1a00780c */ /* 0x000fce0003fa6070 */
[----:B-1----:R-:W1:Y:S01]  /*16650*/  LDC R32, c[0x0][0x3a0] ;  /* 0x0000e800ff207b82 */ /* 0x002e620000000800 */
[----:B--2---:R-:W-:-:S04]  /*16660*/  IMAD.WIDE R46, R2, 0x4, R46 ;  /* 0x00000004022e7825 */ /* 0x004fc800078e022e */
[C---:B----4-:R-:W-:Y:S01]  /*16670*/  IMAD.WIDE R42, R2.reuse, 0x4, R42 ;  /* 0x00000004022a7825 */ /* 0x050fe200078e022a */
[----:B------:R2:W-:Y:S04]  /*16680*/  STL.64 [R1+0xb70], R46 ;  /* 0x000b702e01007387 */ /* 0x0005e80000100a00 */
[----:B------:R4:W-:Y:S04]  /*16690*/  STL.64 [R1+0xb68], R42 ;  /* 0x000b682a01007387 */ /* 0x0009e80000100a00 */
[----:B------:R-:W-:Y:S01]  /*166a0*/  LDGSTS.E [R82+0x44000], desc[UR16][R46.64], !P6 ;  /* 0x440000002e527fae */ /* 0x000fe2000f1a1010 */
[----:B------:R-:W-:-:S03]  /*166b0*/  IMAD.WIDE R52, R2, 0x4, R38 ;  /* 0x0000000402347825 */ /* 0x000fc600078e0226 */
[----:B------:R-:W-:Y:S04]  /*166c0*/  LDGSTS.E [R82+0x44200], desc[UR16][R42.64], !P6 ;  /* 0x442000002a527fae */ /* 0x000fe8000f1a1010 */
[----:B------:R-:W3:Y:S01]  /*166d0*/  LDL.LU.64 R38, [R1+0xb30] ;  /* 0x000b300001267983 */ /* 0x000ee20000300a00 */
[----:B------:R-:W-:-:S03]  /*166e0*/  IMAD.WIDE R50, R2, 0x4, R36 ;  /* 0x0000000402327825 */ /* 0x000fc600078e0224 */
[----:B------:R1:W-:Y:S04]  /*166f0*/  LDGSTS.E [R82+0x44400], desc[UR16][R52.64], !P4 ;  /* 0x4440000034527fae */ /* 0x0003e8000e1a1010 */
        /* <DEDUP_REMOVED lines=11> */
[----:B-1----:R-:W-:-:S03]  /*167b0*/  IMAD.WIDE R52, R2, 0x4, R48 ;  /* 0x0000000402347825 */ /* 0x002fc600078e0230 */
[----:B------:R-:W-:Y:S01]  /*167c0*/  LDGSTS.E [R82+0x44a00], desc[UR16][R40.64], !P5 ;  /* 0x44a0000028527fae */ /* 0x000fe2000e9a1010 */
[----:B---3--:R-:W-:-:S03]  /*167d0*/  IMAD.WIDE R50, R2, 0x4, R34 ;  /* 0x0000000402327825 */ /* 0x008fc600078e0222 */
[----:B------:R-:W3:Y:S04]  /*167e0*/  LDL.LU.64 R48, [R1+0xb10] ;  /* 0x000b100001307983 */ /* 0x000ee80000300a00 */
[----:B------:R-:W3:Y:S04]  /*167f0*/  LDL.LU.64 R34, [R1+0xb08] ;  /* 0x000b080001227983 */ /* 0x000ee80000300a00 */
[----:B------:R-:W-:Y:S04]  /*16800*/  STL.64 [R1+0xb40], R52 ;  /* 0x000b403401007387 */ /* 0x000fe80000100a00 */
[----:B------:R2:W-:Y:S04]  /*16810*/  STL.64 [R1+0xb38], R50 ;  /* 0x000b383201007387 */ /* 0x0005e80000100a00 */
[----:B------:R-:W3:Y:S04]  /*16820*/  LDL.LU.64 R44, [R1+0xb00] ;  /* 0x000b0000012c7983 */ /* 0x000ee80000300a00 */
[----:B------:R-:W3:Y:S01]  /*16830*/  LDL.LU.64 R40, [R1+0xaf8] ;  /* 0x000af80001287983 */ /* 0x000ee20000300a00 */
[----:B------:R-:W-:Y:S01]  /*16840*/  ISETP.GE.U32.AND P1, PT, R0, 0x7ffffe6d, PT ;  /* 0x7ffffe6d0000780c */ /* 0x000fe20003f26070 */
[----:B------:R-:W-:Y:S01]  /*16850*/  VIADD R26, R27, 0xfffffeeb ;  /* 0xfffffeeb1b1a7836 */ /* 0x000fe20000000000 */
[----:B------:R-:W-:Y:S01]  /*16860*/  IADD3 R0, PT, PT, R31, -0x116, RZ ;  /* 0xfffffeea1f007810 */ /* 0x000fe20007ffe0ff */
[----:B------:R-:W1:Y:S03]  /*16870*/  LDC R27, c[0x0][0x3a0] ;  /* 0x0000e800ff1b7b82 */ /* 0x000e660000000800 */
[----:B------:R-:W-:-:S02]  /*16880*/  ISETP.GE.U32.AND P6, PT, R26, 0x7ffffe6c, PT ;  /* 0x7ffffe6c1a00780c */ /* 0x000fc40003fc6070 */
[----:B------:R-:W-:Y:S01]  /*16890*/  ISETP.GE.U32.AND P4, PT, R0, 0x7ffffe6b, PT ;  /* 0x7ffffe6b0000780c */ /* 0x000fe20003f86070 */
[----:B------:R-:W-:Y:S02]  /*168a0*/  VIADD R0, R30, 0xfffffee8 ;  /* 0xfffffee81e007836 */ /* 0x000fe40000000000 */
[----:B------:R-:W-:Y:S01]  /*168b0*/  VIADD R26, R28, 0xfffffee9 ;  /* 0xfffffee91c1a7836 */ /* 0x000fe20000000000 */
[----:B------:R-:W1:Y:S01]  /*168c0*/  LDC R31, c[0x0][0x3a0] ;  /* 0x0000e800ff1f7b82 */ /* 0x000e620000000800 */
[----:B------:R-:W-:Y:S04]  /*168d0*/  LDGSTS.E [R82+0x44c00], desc[UR16][R52.64], !P1 ;  /* 0x44c0000034527fae */ /* 0x000fe8000c9a1010 */
[----:B------:R2:W-:Y:S01]  /*168e0*/  LDGSTS.E [R82+0x44e00], desc[UR16][R50.64], !P1 ;  /* 0x44e0000032527fae */ /* 0x0005e2000c9a1010 */
[----:B------:R-:W-:Y:S01]  /*168f0*/  ISETP.GE.U32.AND P1, PT, R0, 0x7ffffe69, PT ;  /* 0x7ffffe690000780c */ /* 0x000fe20003f26070 */
[----:B------:R-:W-:Y:S01]  /*16900*/  VIADD R0, R32, 0xfffffee6 ;  /* 0xfffffee620007836 */ /* 0x000fe20000000000 */
[----:B------:R-:W-:Y:S01]  /*16910*/  ISETP.GE.U32.AND P5, PT, R26, 0x7ffffe6a, PT ;  /* 0x7ffffe6a1a00780c */ /* 0x000fe20003fa6070 */
[----:B------:R-:W1:Y:S08]  /*16920*/  LDC R30, c[0x0][0x3a0] ;  /* 0x0000e800ff1e7b82 */ /* 0x000e700000000800 */
[----:B------:R-:W1:Y:S01]  /*16930*/  LDC R28, c[0x0][0x3a0] ;  /* 0x0000e800ff1c7b82 */ /* 0x000e620000000800 */
[----:B------:R-:W-:-:S04]  /*16940*/  IMAD.WIDE R38, R2, 0x4, R38 ;  /* 0x0000000402267825 */ /* 0x000fc800078e0226 */
        /* <DEDUP_REMOVED lines=11> */
[----:B-1----:R-:W4:Y:S04]  /*16a00*/  LDL.LU.64 R38, [R1+0xae0] ;  /* 0x000ae00001267983 */ /* 0x002f280000300a00 */
[----:B------:R-:W4:Y:S04]  /*16a10*/  LDL.LU.64 R36, [R1+0xad8] ;  /* 0x000ad80001247983 */ /* 0x000f280000300a00 */
[----:B------:R-:W-:Y:S04]  /*16a20*/  LDGSTS.E [R82+0x45400], desc[UR16][R50.64], !P4 ;  /* 0x4540000032527fae */ /* 0x000fe8000e1a1010 */
[----:B------:R1:W-:Y:S01]  /*16a30*/  LDGSTS.E [R82+0x45600], desc[UR16][R32.64], !P4 ;  /* 0x4560000020527fae */ /* 0x0003e2000e1a1010 */
[C---:B---3--:R-:W-:Y:S01]  /*16a40*/  IMAD.WIDE R48, R2.reuse, 0x4, R48 ;  /* 0x0000000402307825 */ /* 0x048fe200078e0230 */
[----:B-1----:R-:W1:Y:S03]  /*16a50*/  LDC R32, c[0x0][0x3a0] ;  /* 0x0000e800ff207b82 */ /* 0x002e660000000800 */
        /* <DEDUP_REMOVED lines=9> */
[----:B------:R1:W-:Y:S04]  /*16af0*/  STL.64 [R1+0xb00], R52 ;  /* 0x000b003401007387 */ /* 0x0003e80000100a00 */
[----:B------:R1:W-:Y:S04]  /*16b00*/  STL.64 [R1+0xaf8], R50 ;  /* 0x000af83201007387 */ /* 0x0003e80000100a00 */
[----:B---3--:R-:W3:Y:S04]  /*16b10*/  LDL.LU.64 R48, [R1+0xac0] ;  /* 0x000ac00001307983 */ /* 0x008ee80000300a00 */
[----:B------:R-:W3:Y:S01]  /*16b20*/  LDL.LU.64 R34, [R1+0xab8] ;  /* 0x000ab80001227983 */ /* 0x000ee20000300a00 */
[----:B------:R-:W-:-:S02]  /*16b30*/  IADD3 R26, PT, PT, R29, -0x119, RZ ;  /* 0xfffffee71d1a7810 */ /* 0x000fc40007ffe0ff */
[----:B------:R-:W-:Y:S01]  /*16b40*/  ISETP.GE.U32.AND P4, PT, R0, 0x7ffffe67, PT ;  /* 0x7ffffe670000780c */ /* 0x000fe20003f86070 */
[----:B------:R1:W-:Y:S01]  /*16b50*/  LDGSTS.E [R82+0x45c00], desc[UR16][R52.64], !P1 ;  /* 0x45c0000034527fae */ /* 0x0003e2000c9a1010 */
[----:B------:R-:W-:Y:S01]  /*16b60*/  ISETP.GE.U32.AND P6, PT, R26, 0x7ffffe68, PT ;  /* 0x7ffffe681a00780c */ /* 0x000fe20003fc6070 */
[----:B------:R-:W-:Y:S01]  /*16b70*/  VIADD R26, R27, 0xfffffee5 ;  /* 0xfffffee51b1a7836 */ /* 0x000fe20000000000 */
[----:B------:R-:W-:Y:S01]  /*16b80*/  IADD3 R0, PT, PT, R31, -0x11c, RZ ;  /* 0xfffffee41f007810 */ /* 0x000fe20007ffe0ff */
[----:B------:R1:W-:Y:S01]  /*16b90*/  LDGSTS.E [R82+0x45e00], desc[UR16][R50.64], !P1 ;  /* 0x45e0000032527fae */ /* 0x0003e2000c9a1010 */
[----:B------:R-:W1:Y:S02]  /*16ba0*/  LDC R29, c[0x0][0x3a0] ;  /* 0x0000e800ff1d7b82 */ /* 0x000e640000000800 */
[----:B------:R-:W-:Y:S02]  /*16bb0*/  ISETP.GE.U32.AND P5, PT, R26, 0x7ffffe66, PT ;  /* 0x7ffffe661a00780c */ /* 0x000fe40003fa6070 */
[----:B------:R-:W-:Y:S01]  /*16bc0*/  ISETP.GE.U32.AND P1, PT, R0, 0x7ffffe65, PT ;  /* 0x7ffffe650000780c */ /* 0x000fe20003f26070 */
[----:B------:R-:W-:-:S03]  /*16bd0*/  VIADD R0, R30, 0xfffffee2 ;  /* 0xfffffee21e007836 */ /* 0x000fc60000000000 */
[----:B------:R-:W1:Y:S08]  /*16be0*/  LDC R27, c[0x0][0x3a0] ;  /* 0x0000e800ff1b7b82 */ /* 0x000e700000000800 */
[----:B------:R-:W1:Y:S01]  /*16bf0*/  LDC R31, c[0x0][0x3a0] ;  /* 0x0000e800ff1f7b82 */ /* 0x000e620000000800 */
[----:B--2---:R-:W-:-:S07]  /*16c00*/  IMAD.WIDE R46, R2, 0x4, R46 ;  /* 0x00000004022e7825 */ /* 0x004fce00078e022e */
[----:B------:R-:W2:Y:S01]  /*16c10*/  LDC R30, c[0x0][0x3a0] ;  /* 0x0000e800ff1e7b82 */ /* 0x000ea20000000800 */
[C---:B----4-:R-:W-:Y:S01]  /*16c20*/  IMAD.WIDE R42, R2.reuse, 0x4, R42 ;  /* 0x00000004022a7825 */ /* 0x050fe200078e022a */
[----:B------:R4:W-:Y:S04]  /*16c30*/  STL.64 [R1+0xaf0], R46 ;  /* 0x000af02e01007387 */ /* 0x0009e80000100a00 */
[----:B------:R4:W-:Y:S04]  /*16c40*/  STL.64 [R1+0xae8], R42 ;  /* 0x000ae82a01007387 */ /* 0x0009e80000100a00 */
[----:B------:R-:W-:Y:S01]  /*16c50*/  LDGSTS.E [R82+0x46000], desc[UR16][R46.64], !P6 ;  /* 0x460000002e527fae */ /* 0x000fe2000f1a1010 */
[----:B-1----:R-:W-:-:S03]  /*16c60*/  IMAD.WIDE R52, R2, 0x4, R38 ;  /* 0x0000000402347825 */ /* 0x002fc600078e0226 */
[----:B------:R-:W-:Y:S01]  /*16c70*/  LDGSTS.E [R82+0x46200], desc[UR16][R42.64], !P6 ;  /* 0x462000002a527fae */ /* 0x000fe2000f1a1010 */
[----:B------:R-:W-:-:S03]  /*16c80*/  IMAD.WIDE R50, R2, 0x4, R36 ;  /* 0x0000000402327825 */ /* 0x000fc600078e0224 */
[----:B------:R-:W2:Y:S04]  /*16c90*/  LDL.LU.64 R38, [R1+0xab0] ;  /* 0x000ab00001267983 */ /* 0x000ea80000300a00 */
[----:B------:R-:W2:Y:S04]  /*16ca0*/  LDL.LU.64 R36, [R1+0xaa8] ;  /* 0x000aa80001247983 */ /* 0x000ea80000300a00 */
[----:B------:R-:W-:Y:S04]  /*16cb0*/  STL.64 [R1+0xae0], R52 ;  /* 0x000ae03401007387 */ /* 0x000fe80000100a00 */
[----:B------:R3:W-:Y:S04]  /*16cc0*/  STL.64 [R1+0xad8], R50 ;  /* 0x000ad83201007387 */ /* 0x0007e80000100a00 */
[----:B----4-:R-:W4:Y:S04]  /*16cd0*/  LDL.LU.64 R46, [R1+0xaa0] ;  /* 0x000aa000012e7983 */ /* 0x010f280000300a00 */
[----:B------:R-:W-:Y:S04]  /*16ce0*/  LDGSTS.E [R82+0x46400], desc[UR16][R52.64], !P4 ;  /* 0x4640000034527fae */ /* 0x000fe8000e1a1010 */
[----:B------:R-:W4:Y:S04]  /*16cf0*/  LDL.LU.64 R42, [R1+0xa98] ;  /* 0x000a9800012a7983 */ /* 0x000f280000300a00 */
[----:B------:R3:W-:Y:S01]  /*16d00*/  LDGSTS.E [R82+0x46600], desc[UR16][R50.64], !P4 ;  /* 0x4660000032527fae */ /* 0x0007e2000e1a1010 */
[----:B------:R-:W-:Y:S01]  /*16d10*/  ISETP.GE.U32.AND P4, PT, R0, 0x7ffffe63, PT ;  /* 0x7ffffe630000780c */ /* 0x000fe20003f86070 */
[----:B------:R-:W-:-:S02]  /*16d20*/  VIADD R0, R32, 0xfffffee0 ;  /* 0xfffffee020007836 */ /* 0x000fc40000000000 */
[----:B------:R-:W-:-:S04]  /*16d30*/  IMAD.WIDE R44, R2, 0x4, R44 ;  /* 0x00000004022c7825 */ /* 0x000fc800078e022c */
[C---:B------:R-:W-:Y:S01]  /*16d40*/  IMAD.WIDE R40, R2.reuse, 0x4, R40 ;  /* 0x0000000402287825 */ /* 0x040fe200078e0228 */
[----:B------:R1:W-:Y:S04]  /*16d50*/  STL.64 [R1+0xad0], R44 ;  /* 0x000ad02c01007387 */ /* 0x0003e80000100a00 */
[----:B------:R1:W-:Y:S04]  /*16d60*/  STL.64 [R1+0xac8], R40 ;  /* 0x000ac82801007387 */ /* 0x0003e80000100a00 */
[----:B------:R-:W-:Y:S01]  /*16d70*/  LDGSTS.E [R82+0x46800], desc[UR16][R44.64], !P5 ;  /* 0x468000002c527fae */ /* 0x000fe2000e9a1010 */
[----:B---3--:R-:W-:-:S03]  /*16d80*/  IMAD.WIDE R50, R2, 0x4, R48 ;  /* 0x0000000402327825 */ /* 0x008fc600078e0230 */
[----:B------:R-:W-:Y:S01]  /*16d90*/  LDGSTS.E [R82+0x46a00], desc[UR16][R40.64], !P5 ;  /* 0x46a0000028527fae */ /* 0x000fe2000e9a1010 */
[----:B------:R-:W-:-:S03]  /*16da0*/  IMAD.WIDE R32, R2, 0x4, R34 ;  /* 0x0000000402207825 */ /* 0x000fc600078e0222 */
[----:B------:R-:W3:Y:S04]  /*16db0*/  LDL.LU.64 R48, [R1+0xa90] ;  /* 0x000a900001307983 */ /* 0x000ee80000300a00 */
[----:B------:R-:W3:Y:S04]  /*16dc0*/  LDL.LU.64 R34, [R1+0xa88] ;  /* 0x000a880001227983 */ /* 0x000ee80000300a00 */
[----:B------:R-:W-:Y:S04]  /*16dd0*/  STL.64 [R1+0xac0], R50 ;  /* 0x000ac03201007387 */ /* 0x000fe80000100a00 */
[----:B------:R1:W-:Y:S04]  /*16de0*/  STL.64 [R1+0xab8], R32 ;  /* 0x000ab82001007387 */ /* 0x0003e80000100a00 */
[----:B-1----:R-:W3:Y:S04]  /*16df0*/  LDL.LU.64 R44, [R1+0xa80] ;  /* 0x000a8000012c7983 */ /* 0x002ee80000300a00 */
[----:B------:R-:W3:Y:S01]  /*16e00*/  LDL.LU.64 R40, [R1+0xa78] ;  /* 0x000a780001287983 */ /* 0x000ee20000300a00 */
        /* <DEDUP_REMOVED lines=10> */
[C---:B------:R-:W-:Y:S01]  /*16eb0*/  IMAD.WIDE R36, R2.reuse, 0x4, R36 ;  /* 0x0000000402247825 */ /* 0x040fe200078e0224 */
[----:B------:R2:W-:Y:S04]  /*16ec0*/  STL.64 [R1+0xab0], R38 ;  /* 0x000ab02601007387 */ /* 0x0005e80000100a00 */
[----:B------:R1:W-:Y:S04]  /*16ed0*/  STL.64 [R1+0xaa8], R36 ;  /* 0x000aa82401007387 */ /* 0x0003e80000100a00 */
[----:B------:R-:W-:Y:S01]  /*16ee0*/  LDGSTS.E [R82+0x47000], desc[UR16][R38.64], !P6 ;  /* 0x4700000026527fae */ /* 0x000fe2000f1a1010 */
[----:B----4-:R-:W-:-:S03]  /*16ef0*/  IMAD.WIDE R52, R2, 0x4, R46 ;  /* 0x0000000402347825 */ /* 0x010fc600078e022e */
[----:B------:R-:W-:Y:S04]  /*16f00*/  LDGSTS.E [R82+0x47200], desc[UR16][R36.64], !P6 ;  /* 0x4720000024527fae */ /* 0x000fe8000f1a1010 */
[----:B------:R-:W4:Y:S01]  /*16f10*/  LDL.LU.64 R46, [R1+0xa70] ;  /* 0x000a7000012e7983 */ /* 0x000f220000300a00 */
[----:B------:R-:W-:-:S03]  /*16f20*/  IMAD.WIDE R50, R2, 0x4, R42 ;  /* 0x0000000402327825 */ /* 0x000fc600078e022a */
[----:B------:R1:W-:Y:S04]  /*16f30*/  LDGSTS.E [R82+0x47400], desc[UR16][R52.64], !P4 ;  /* 0x4740000034527fae */ /* 0x0003e8000e1a1010 */
[----:B------:R-:W4:Y:S04]  /*16f40*/  LDL.LU.64 R42, [R1+0xa68] ;  /* 0x000a6800012a7983 */ /* 0x000f280000300a00 */
[----:B------:R1:W-:Y:S04]  /*16f50*/  STL.64 [R1+0xaa0], R52 ;  /* 0x000aa03401007387 */ /* 0x0003e80000100a00 */
[----:B------:R3:W-:Y:S04]  /*16f60*/  STL.64 [R1+0xa98], R50 ;  /* 0x000a983201007387 */ /* 0x0007e80000100a00 */
[----:B--2---:R-:W2:Y:S04]  /*16f70*/  LDL.LU.64 R38, [R1+0xa60] ;  /* 0x000a600001267983 */ /* 0x004ea80000300a00 */
[----:B-1----:R-:W2:Y:S04]  /*16f80*/  LDL.LU.64 R36, [R1+0xa58] ;  /* 0x000a580001247983 */ /* 0x002ea80000300a00 */
[----:B------:R1:W-:Y:S01]  /*16f90*/  LDGSTS.E [R82+0x47600], desc[UR16][R50.64], !P4 ;  /* 0x4760000032527fae */ /* 0x0003e2000e1a1010 */
[----:B---3--:R-:W-:-:S04]  /*16fa0*/  IMAD.WIDE R48, R2, 0x4, R48 ;  /* 0x0000000402307825 */ /* 0x008fc800078e0230 */
[C---:B------:R-:W-:Y:S01]  /*16fb0*/  IMAD.WIDE R34, R2.reuse, 0x4, R34 ;  /* 0x0000000402227825 */ /* 0x040fe200078e0222 */
[----:B------:R3:W-:Y:S04]  /*16fc0*/  STL.64 [R1+0xa90], R48 ;  /* 0x000a903001007387 */ /* 0x0007e80000100a00 */
[----:B------:R3:W-:Y:S04]  /*16fd0*/  STL.64 [R1+0xa88], R34 ;  /* 0x000a882201007387 */ /* 0x0007e80000100a00 */
[----:B------:R-:W-:Y:S01]  /*16fe0*/  LDGSTS.E [R82+0x47800], desc[UR16][R48.64], !P5 ;  /* 0x4780000030527fae */ /* 0x000fe2000e9a1010 */
[----:B------:R-:W-:-:S03]  /*16ff0*/  IMAD.WIDE R52, R2, 0x4, R44 ;  /* 0x0000000402347825 */ /* 0x000fc600078e022c */
[----:B------:R-:W-:Y:S01]  /*17000*/  LDGSTS.E [R82+0x47a00], desc[UR16][R34.64], !P5 ;  /* 0x47a0000022527fae */ /* 0x000fe2000e9a1010 */
[----:B-1----:R-:W-:-:S03]  /*17010*/  IMAD.WIDE R50, R2, 0x4, R40 ;  /* 0x0000000402327825 */ /* 0x002fc600078e0228 */
[----:B------:R-:W2:Y:S04]  /*17020*/  LDL.LU.64 R44, [R1+0xa50] ;  /* 0x000a5000012c7983 */ /* 0x000ea80000300a00 */
[----:B------:R-:W2:Y:S04]  /*17030*/  LDL.LU.64 R40, [R1+0xa48] ;  /* 0x000a480001287983 */ /* 0x000ea80000300a00 */
[----:B------:R-:W-:Y:S04]  /*17040*/  STL.64 [R1+0xa80], R52 ;  /* 0x000a803401007387 */ /* 0x000fe80000100a00 */
[----:B------:R2:W-:Y:S04]  /*17050*/  STL.64 [R1+0xa78], R50 ;  /* 0x000a783201007387 */ /* 0x0005e80000100a00 */
[----:B---3--:R-:W3:Y:S04]  /*17060*/  LDL.LU.64 R48, [R1+0xa40] ;  /* 0x000a400001307983 */ /* 0x008ee80000300a00 */
        /* <DEDUP_REMOVED lines=17> */
[----:B----4-:R-:W-:-:S04]  /*17180*/  IMAD.WIDE R46, R2, 0x4, R46 ;  /* 0x00000004022e7825 */ /* 0x010fc800078e022e */
[C---:B------:R-:W-:Y:S01]  /*17190*/  IMAD.WIDE R42, R2.reuse, 0x4, R42 ;  /* 0x00000004022a7825 */ /* 0x040fe200078e022a */
[----:B------:R4:W-:Y:S04]  /*171a0*/  STL.64 [R1+0xa70], R46 ;  /* 0x000a702e01007387 */ /* 0x0009e80000100a00 */
[----:B------:R1:W-:Y:S04]  /*171b0*/  STL.64 [R1+0xa68], R42 ;  /* 0x000a682a01007387 */ /* 0x0003e80000100a00 */
[----:B------:R-:W-:Y:S01]  /*171c0*/  LDGSTS.E [R82+0x48000], desc[UR16][R46.64], !P6 ;  /* 0x480000002e527fae */ /* 0x000fe2000f1a1010 */
[----:B--2---:R-:W-:-:S03]  /*171d0*/  IMAD.WIDE R50, R2, 0x4, R38 ;  /* 0x0000000402327825 */ /* 0x004fc600078e0226 */
[----:B------:R-:W-:Y:S01]  /*171e0*/  LDGSTS.E [R82+0x48200], desc[UR16][R42.64], !P6 ;  /* 0x482000002a527fae */ /* 0x000fe2000f1a1010 */
[----:B------:R-:W-:-:S03]  /*171f0*/  IMAD.WIDE R32, R2, 0x4, R36 ;  /* 0x0000000402207825 */ /* 0x000fc600078e0224 */
[----:B------:R-:W2:Y:S04]  /*17200*/  LDL.LU.64 R38, [R1+0xa30] ;  /* 0x000a300001267983 */ /* 0x000ea80000300a00 */
[----:B------:R-:W2:Y:S04]  /*17210*/  LDL.LU.64 R36, [R1+0xa28] ;  /* 0x000a280001247983 */ /* 0x000ea80000300a00 */
[----:B------:R-:W-:Y:S04]  /*17220*/  STL.64 [R1+0xa60], R50 ;  /* 0x000a603201007387 */ /* 0x000fe80000100a00 */
[----:B------:R1:W-:Y:S04]  /*17230*/  STL.64 [R1+0xa58], R32 ;  /* 0x000a582001007387 */ /* 0x0003e80000100a00 */
[----:B----4-:R-:W4:Y:S04]  /*17240*/  LDL.LU.64 R46, [R1+0xa20] ;  /* 0x000a2000012e7983 */ /* 0x010f280000300a00 */
[----:B-1----:R-:W4:Y:S04]  /*17250*/  LDL.LU.64 R42, [R1+0xa18] ;  /* 0x000a1800012a7983 */ /* 0x002f280000300a00 */
[----:B------:R-:W-:Y:S04]  /*17260*/  LDGSTS.E [R82+0x48400], desc[UR16][R50.64], !P4 ;  /* 0x4840000032527fae */ /* 0x000fe8000e1a1010 */
[----:B------:R1:W-:Y:S01]  /*17270*/  LDGSTS.E [R82+0x48600], desc[UR16][R32.64], !P4 ;  /* 0x4860000020527fae */ /* 0x0003e2000e1a1010 */
[----:B------:R-:W-:-:S04]  /*17280*/  IMAD.WIDE R44, R2, 0x4, R44 ;  /* 0x00000004022c7825 */ /* 0x000fc800078e022c */
[C---:B------:R-:W-:Y:S01]  /*17290*/  IMAD.WIDE R40, R2.reuse, 0x4, R40 ;  /* 0x0000000402287825 */ /* 0x040fe200078e0228 */
[----:B------:R3:W-:Y:S01]  /*172a0*/  STL.64 [R1+0xa50], R44 ;  /* 0x000a502c01007387 */ /* 0x0007e20000100a00 */
[----:B-1----:R-:W1:Y:S03]  /*172b0*/  LDC R32, c[0x0][0x3a0] ;  /* 0x0000e800ff207b82 */ /* 0x002e660000000800 */
[----:B------:R3:W-:Y:S04]  /*172c0*/  STL.64 [R1+0xa48], R40 ;  /* 0x000a482801007387 */ /* 0x0007e80000100a00 */
[----:B------:R-:W-:Y:S01]  /*172d0*/  LDGSTS.E [R82+0x48800], desc[UR16][R44.64], !P5 ;  /* 0x488000002c527fae */ /* 0x000fe2000e9a1010 */
[----:B---3--:R-:W-:-:S03]  /*172e0*/  IMAD.WIDE R52, R2, 0x4, R48 ;  /* 0x0000000402347825 */ /* 0x008fc600078e0230 */
[----:B------:R-:W-:Y:S01]  /*172f0*/  LDGSTS.E [R82+0x48a00], desc[UR16][R40.64], !P5 ;  /* 0x48a0000028527fae */ /* 0x000fe2000e9a1010 */
[----:B------:R-:W-:-:S03]  /*17300*/  IMAD.WIDE R50, R2, 0x4, R34 ;  /* 0x0000000402327825 */ /* 0x000fc600078e0222 */
[----:B------:R-:W3:Y:S04]  /*17310*/  LDL.LU.64 R48, [R1+0xa10] ;  /* 0x000a100001307983 */ /* 0x000ee80000300a00 */
[----:B------:R-:W3:Y:S04]  /*17320*/  LDL.LU.64 R34, [R1+0xa08] ;  /* 0x000a080001227983 */ /* 0x000ee80000300a00 */
[----:B------:R4:W-:Y:S04]  /*17330*/  STL.64 [R1+0xa40], R52 ;  /* 0x000a403401007387 */ /* 0x0009e80000100a00 */
[----:B------:R1:W-:Y:S04]  /*17340*/  STL.64 [R1+0xa38], R50 ;  /* 0x000a383201007387 */ /* 0x0003e80000100a00 */
[----:B------:R-:W3:Y:S04]  /*17350*/  LDL.LU.64 R44, [R1+0xa00] ;  /* 0x000a0000012c7983 */ /* 0x000ee80000300a00 */
        /* <DEDUP_REMOVED lines=16> */
[C---:B------:R-:W-:Y:S01]  /*17460*/  IMAD.WIDE R36, R2.reuse, 0x4, R36 ;  /* 0x0000000402247825 */ /* 0x040fe200078e0224 */
[----:B------:R1:W-:Y:S04]  /*17470*/  STL.64 [R1+0xa30], R38 ;  /* 0x000a302601007387 */ /* 0x0003e80000100a00 */
[----:B------:R1:W-:Y:S04]  /*17480*/  STL.64 [R1+0xa28], R36 ;  /* 0x000a282401007387 */ /* 0x0003e80000100a00 */
[----:B------:R-:W-:Y:S01]  /*17490*/  LDGSTS.E [R82+0x49000], desc[UR16][R38.64], !P6 ;  /* 0x4900000026527fae */ /* 0x000fe2000f1a1010 */
[----:B----4-:R-:W-:-:S03]  /*174a0*/  IMAD.WIDE R52, R2, 0x4, R46 ;  /* 0x0000000402347825 */ /* 0x010fc600078e022e */
[----:B------:R-:W-:Y:S01]  /*174b0*/  LDGSTS.E [R82+0x49200], desc[UR16][R36.64], !P6 ;  /* 0x4920000024527fae */ /* 0x000fe2000f1a1010 */
[----:B-1----:R-:W-:-:S03]  /*174c0*/  IMAD.WIDE R50, R2, 0x4, R42 ;  /* 0x0000000402327825 */ /* 0x002fc600078e022a */
[----:B------:R-:W4:Y:S04]  /*174d0*/  LDL.LU.64 R46, [R1+0x9f0] ;  /* 0x0009f000012e7983 */ /* 0x000f280000300a00 */
[----:B------:R-:W2:Y:S04]  /*174e0*/  LDL.LU.64 R42, [R1+0x9e8] ;  /* 0x0009e800012a7983 */ /* 0x000ea80000300a00 */
[----:B------:R-:W-:Y:S04]  /*174f0*/  STL.64 [R1+0xa20], R52 ;  /* 0x000a203401007387 */ /* 0x000fe80000100a00 */
[----:B------:R1:W-:Y:S04]  /*17500*/  STL.64 [R1+0xa18], R50 ;  /* 0x000a183201007387 */ /* 0x0003e80000100a00 */
[----:B------:R-:W2:Y:S04]  /*17510*/  LDL.LU.64 R38, [R1+0x9e0] ;  /* 0x0009e00001267983 */ /* 0x000ea80000300a00 */
[----:B------:R-:W-:Y:S04]  /*17520*/  LDGSTS.E [R82+0x49400], desc[UR16][R52.64], !P4 ;  /* 0x4940000034527fae */ /* 0x000fe8000e1a1010 */
[----:B------:R-:W2:Y:S04]  /*17530*/  LDL.LU.64 R36, [R1+0x9d8] ;  /* 0x0009d80001247983 */ /* 0x000ea80000300a00 */
[----:B------:R1:W-:Y:S01]  /*17540*/  LDGSTS.E [R82+0x49600], desc[UR16][R50.64], !P4 ;  /* 0x4960000032527fae */ /* 0x0003e2000e1a1010 */
[----:B------:R-:W-:Y:S01]  /*17550*/  ISETP.GE.U32.AND P4, PT, R0, 0x7ffffe57, PT ;  /* 0x7ffffe570000780c */ /* 0x000fe20003f86070 */
[----:B------:R-:W-:-:S02]  /*17560*/  VIADD R0, R32, 0xfffffed4 ;  /* 0xfffffed420007836 */ /* 0x000fc40000000000 */
[----:B---3--:R-:W-:-:S04]  /*17570*/  IMAD.WIDE R48, R2, 0x4, R48 ;  /* 0x0000000402307825 */ /* 0x008fc800078e0230 */
[C---:B------:R-:W-:Y:S01]  /*17580*/  IMAD.WIDE R34, R2.reuse, 0x4, R34 ;  /* 0x0000000402227825 */ /* 0x040fe200078e0222 */
        /* <DEDUP_REMOVED lines=10> */
[----:B---3--:R-:W3:Y:S04]  /*17630*/  LDL.LU.64 R48, [R1+0x9c0] ;  /* 0x0009c00001307983 */ /* 0x008ee80000300a00 */
[----:B------:R-:W3:Y:S01]  /*17640*/  LDL.LU.64 R34, [R1+0x9b8] ;  /* 0x0009b80001227983 */ /* 0x000ee20000300a00 */
[----:B------:R-:W-:-:S02]  /*17650*/  VIADD R26, R28, 0xfffffed7 ;  /* 0xfffffed71c1a7836 */ /* 0x000fc40000000000 */
[----:B------:R-:W2:Y:S01]  /*17660*/  LDC R28, c[0x0][0x3a0] ;  /* 0x0000e800ff1c7b82 */ /* 0x000ea20000000800 */
[----:B------:R-:W-:Y:S02]  /*17670*/  LDGSTS.E [R82+0x49c00], desc[UR16][R50.64], !P1 ;  /* 0x49c0000032527fae */ /* 0x000fe4000c9a1010 */
[----:B------:R-:W-:Y:S02]  /*17680*/  ISETP.GE.U32.AND P6, PT, R26, 0x7ffffe58, PT ;  /* 0x7ffffe581a00780c */ /* 0x000fe40003fc6070 */
[----:B------:R-:W-:Y:S01]  /*17690*/  IADD3 R26, PT, PT, R29, -0x12b, RZ ;  /* 0xfffffed51d1a7810 */ /* 0x000fe20007ffe0ff */
[----:B------:R1:W-:Y:S02]  /*176a0*/  LDGSTS.E [R82+0x49e00], desc[UR16][R32.64], !P1 ;  /* 0x49e0000020527fae */ /* 0x0003e4000c9a1010 */
[----:B------:R-:W2:Y:S01]  /*176b0*/  LDC R29, c[0x0][0x3a0] ;  /* 0x0000e800ff1d7b82 */ /* 0x000ea20000000800 */
[----:B------:R-:W-:-:S07]  /*176c0*/  ISETP.GE.U32.AND P5, PT, R26, 0x7ffffe56, PT ;  /* 0x7ffffe561a00780c */ /* 0x000fce0003fa6070 */
[----:B-1----:R-:W1:Y:S01]  /*176d0*/  LDC R32, c[0x0][0x3a0] ;  /* 0x0000e800ff207b82 */ /* 0x002e620000000800 */
[----:B----4-:R-:W-:-:S04]  /*176e0*/  IMAD.WIDE R46, R2, 0x4, R46 ;  /* 0x00000004022e7825 */ /* 0x010fc800078e022e */
[C---:B--2---:R-:W-:Y:S01]  /*176f0*/  IMAD.WIDE R42, R2.reuse, 0x4, R42 ;  /* 0x00000004022a7825 */ /* 0x044fe200078e022a */
        /* <DEDUP_REMOVED lines=60> */
[----:B---3--:R-:W-:-:S04]  /*17ac0*/  IMAD.WIDE R48, R2, 0x4, R48 ;  /* 0x0000000402307825 */ /* 0x008fc800078e0230 */
[C---:B------:R-:W-:Y:S01]  /*17ad0*/  IMAD.WIDE R34, R2.reuse, 0x4, R34 ;  /* 0x0000000402227825 */ /* 0x040fe200078e0222 */
[----:B------:R3:W-:Y:S04]  /*17ae0*/  STL.64 [R1+0x830], R48 ;  /* 0x0008303001007387 */ /* 0x0007e80000100a00 */
[----:B------:R1:W-:Y:S01]  /*17af0*/  STL.64 [R1+0x828], R34 ;  /* 0x0008282201007387 */ /* 0x0003e20000100a00 */
[----:B------:R-:W-:-:S03]  /*17b00*/  IMAD.WIDE R52, R2, 0x4, R44 ;  /* 0x0000000402347825 */ /* 0x000fc600078e022c */
[----:B------:R-:W-:Y:S01]  /*17b10*/  LDGSTS.E [R82+0x4b800], desc[UR16][R48.64], !P5 ;  /* 0x4b80000030527fae */ /* 0x000fe2000e9a1010 */
[----:B------:R-:W-:Y:S01]  /*17b20*/  IADD3 R26, PT, PT, R29, -0x131, RZ ;  /* 0xfffffecf1d1a7810 */ /* 0x000fe20007ffe0ff */
[----:B-1----:R-:W1:Y:S01]  /*17b30*/  LDC R33, c[0x0][0x3a0] ;  /* 0x0000e800ff217b82 */ /* 0x002e620000000800 */
[----:B------:R-:W-:Y:S01]  /*17b40*/  IMAD.WIDE R50, R2, 0x4, R40 ;  /* 0x0000000402327825 */ /* 0x000fe200078e0228 */
[----:B------:R-:W-:Y:S04]  /*17b50*/  LDGSTS.E [R82+0x4ba00], desc[UR16][R34.64], !P5 ;  /* 0x4ba0000022527fae */ /* 0x000fe8000e9a1010 */
[----:B------:R-:W4:Y:S01]  /*17b60*/  LDL.LU.64 R40, [R1+0x950] ;  /* 0x0009500001287983 */ /* 0x000f220000300a00 */
[----:B------:R-:W-:Y:S01]  /*17b70*/  ISETP.GE.U32.AND P4, PT, R0, 0x7ffffe4f, PT ;  /* 0x7ffffe4f0000780c */ /* 0x000fe20003f86070 */
[----:B------:R-:W1:Y:S02]  /*17b80*/  LDC R29, c[0x0][0x3a0] ;  /* 0x0000e800ff1d7b82 */ /* 0x000e640000000800 */
[----:B------:R-:W4:Y:S04]  /*17b90*/  LDL.LU.64 R44, [R1+0x948] ;  /* 0x00094800012c7983 */ /* 0x000f280000300a00 */
[----:B------:R-:W-:Y:S02]  /*17ba0*/  STL.64 [R1+0x820], R52 ;  /* 0x0008203401007387 */ /* 0x000fe40000100a00 */
[----:B------:R-:W1:Y:S02]  /*17bb0*/  LDC R32, c[0x0][0x3a0] ;  /* 0x0000e800ff207b82 */ /* 0x000e640000000800 */
[----:B------:R1:W-:Y:S04]  /*17bc0*/  STL.64 [R1+0x818], R50 ;  /* 0x0008183201007387 */ /* 0x0003e80000100a00 */
[----:B---3--:R-:W3:Y:S04]  /*17bd0*/  LDL.LU.64 R48, [R1+0x940] ;  /* 0x0009400001307983 */ /* 0x008ee80000300a00 */
[----:B------:R-:W3:Y:S01]  /*17be0*/  LDL.LU.64 R34, [R1+0x938] ;  /* 0x0009380001227983 */ /* 0x000ee20000300a00 */
[----:B------:R-:W-:-:S02]  /*17bf0*/  ISETP.GE.U32.AND P6, PT, R26, 0x7ffffe50, PT ;  /* 0x7ffffe501a00780c */ /* 0x000fc40003fc6070 */
[----:B------:R-:W-:Y:S01]  /*17c00*/  IADD3 R0, PT, PT, R31, -0x134, RZ ;  /* 0xfffffecc1f007810 */ /* 0x000fe20007ffe0ff */
[----:B------:R-:W-:Y:S01]  /*17c10*/  LDGSTS.E [R82+0x4bc00], desc[UR16][R52.64], !P1 ;  /* 0x4bc0000034527fae */ /* 0x000fe2000c9a1010 */
[----:B------:R-:W-:Y:S02]  /*17c20*/  VIADD R26, R27, 0xfffffecd ;  /* 0xfffffecd1b1a7836 */ /* 0x000fe40000000000 */
[----:B------:R-:W1:Y:S01]  /*17c30*/  LDC R27, c[0x0][0x3a0] ;  /* 0x0000e800ff1b7b82 */ /* 0x000e620000000800 */
[----:B------:R1:W-:Y:S01]  /*17c40*/  LDGSTS.E [R82+0x4be00], desc[UR16][R50.64], !P1 ;  /* 0x4be0000032527fae */ /* 0x0003e2000c9a1010 */
[----:B------:R-:W-:Y:S01]  /*17c50*/  ISETP.GE.U32.AND P1, PT, R0, 0x7ffffe4d, PT ;  /* 0x7ffffe4d0000780c */ /* 0x000fe20003f26070 */
[----:B------:R-:W-:Y:S01]  /*17c60*/  VIADD R0, R30, 0xfffffeca ;  /* 0xfffffeca1e007836 */ /* 0x000fe20000000000 */
[----:B------:R-:W-:Y:S01]  /*17c70*/  ISETP.GE.U32.AND P5, PT, R26, 0x7ffffe4e, PT ;  /* 0x7ffffe4e1a00780c */ /* 0x000fe20003fa6070 */
[----:B--2---:R-:W-:-:S04]  /*17c80*/  IMAD.WIDE R46, R2, 0x4, R46 ;  /* 0x00000004022e7825 */ /* 0x004fc800078e022e */
[C---:B----4-:R-:W-:Y:S01]  /*17c90*/  IMAD.WIDE R42, R2.reuse, 0x4, R42 ;  /* 0x00000004022a7825 */ /* 0x050fe200078e022a */
[----:B------:R2:W-:Y:S04]  /*17ca0*/  STL.64 [R1+0x810], R46 ;  /* 0x0008102e01007387 */ /* 0x0005e80000100a00 */
[----:B------:R4:W-:Y:S04]  /*17cb0*/  STL.64 [R1+0x808], R42 ;  /* 0x0008082a01007387 */ /* 0x0009e80000100a00 */
[----:B------:R-:W-:Y:S01]  /*17cc0*/  LDGSTS.E [R82+0x4c000], desc[UR16][R46.64], !P6 ;  /* 0x4c0000002e527fae */ /* 0x000fe2000f1a1010 */
[----:B-1----:R-:W-:-:S03]  /*17cd0*/  IMAD.WIDE R50, R2, 0x4, R38 ;  /* 0x0000000402327825 */ /* 0x002fc600078e0226 */
[----:B------:R-:W-:Y:S01]  /*17ce0*/  LDGSTS.E [R82+0x4c200], desc[UR16][R42.64], !P6 ;  /* 0x4c2000002a527fae */ /* 0x000fe2000f1a1010 */
[----:B------:R-:W-:-:S03]  /*17cf0*/  IMAD.WIDE R30, R2, 0x4, R36 ;  /* 0x00000004021e7825 */ /* 0x000fc600078e0224 */
[----:B------:R-:W3:Y:S04]  /*17d00*/  LDL.LU.64 R38, [R1+0x930] ;  /* 0x0009300001267983 */ /* 0x000ee80000300a00 */
[----:B------:R-:W3:Y:S04]  /*17d10*/  LDL.LU.64 R36, [R1+0x928] ;  /* 0x0009280001247983 */ /* 0x000ee80000300a00 */
[----:B------:R-:W-:Y:S04]  /*17d20*/  STL.64 [R1+0x800], R50 ;  /* 0x0008003201007387 */ /* 0x000fe80000100a00 */
[----:B------:R1:W-:Y:S04]  /*17d30*/  STL.64 [R1+0x7f8], R30 ;  /* 0x0007f81e01007387 */ /* 0x0003e80000100a00 */
[----:B--2---:R-:W2:Y:S04]  /*17d40*/  LDL.LU.64 R46, [R1+0x920] ;  /* 0x00092000012e7983 */ /* 0x004ea80000300a00 */
[----:B----4-:R-:W4:Y:S04]  /*17d50*/  LDL.LU.64 R42, [R1+0x918] ;  /* 0x00091800012a7983 */ /* 0x010f280000300a00 */
        /* <DEDUP_REMOVED lines=10> */
[----:B------:R-:W-:-:S04]  /*17e00*/  IMAD.WIDE R50, R2, 0x4, R34 ;  /* 0x0000000402327825 */ /* 0x000fc800078e0222 */
[----:B------:R-:W-:Y:S01]  /*17e10*/  VIADD R26, R28, 0xfffffecb ;  /* 0xfffffecb1c1a7836 */ /* 0x000fe20000000000 */
[----:B------:R-:W3:Y:S01]  /*17e20*/  LDL.LU.64 R34, [R1+0x910] ;  /* 0x0009100001227983 */ /* 0x000ee20000300a00 */
[----:B------:R-:W1:Y:S03]  /*17e30*/  LDC R28, c[0x0][0x3a0] ;  /* 0x0000e800ff1c7b82 */ /* 0x000e660000000800 */
[----:B------:R-:W3:Y:S04]  /*17e40*/  LDL.LU.64 R48, [R1+0x908] ;  /* 0x0009080001307983 */ /* 0x000ee80000300a00 */
[----:B------:R2:W-:Y:S01]  /*17e50*/  STL.64 [R1+0x7e0], R52 ;  /* 0x0007e03401007387 */ /* 0x0005e20000100a00 */
[----:B------:R-:W1:Y:S03]  /*17e60*/  LDC R30, c[0x0][0x3a0] ;  /* 0x0000e800ff1e7b82 */ /* 0x000e660000000800 */
[----:B------:R4:W-:Y:S04]  /*17e70*/  STL.64 [R1+0x7d8], R50 ;  /* 0x0007d83201007387 */ /* 0x0009e80000100a00 */
[----:B------:R-:W3:Y:S04]  /*17e80*/  LDL.LU.64 R40, [R1+0x900] ;  /* 0x0009000001287983 */ /* 0x000ee80000300a00 */
[----:B------:R-:W3:Y:S01]  /*17e90*/  LDL.LU.64 R44, [R1+0x8f8] ;  /* 0x0008f800012c7983 */ /* 0x000ee20000300a00 */
[----:B------:R-:W-:-:S02]  /*17ea0*/  ISETP.GE.U32.AND P6, PT, R26, 0x7ffffe4c, PT ;  /* 0x7ffffe4c1a00780c */ /* 0x000fc40003fc6070 */
[----:B------:R-:W-:Y:S01]  /*17eb0*/  ISETP.GE.U32.AND P4, PT, R0, 0x7ffffe4b, PT ;  /* 0x7ffffe4b0000780c */ /* 0x000fe20003f86070 */
[----:B------:R2:W-:Y:S01]  /*17ec0*/  LDGSTS.E [R82+0x4cc00], desc[UR16][R52.64], !P1 ;  /* 0x4cc0000034527fae */ /* 0x0005e2000c9a1010 */
[----:B------:R-:W-:-:S03]  /*17ed0*/  IADD3 R26, PT, PT, R29, -0x137, RZ ;  /* 0xfffffec91d1a7810 */ /* 0x000fc60007ffe0ff */
[----:B------:R4:W-:Y:S01]  /*17ee0*/  LDGSTS.E [R82+0x4ce00], desc[UR16][R50.64], !P1 ;  /* 0x4ce0000032527fae */ /* 0x0009e2000c9a1010 */
[----:B------:R-:W-:Y:S01]  /*17ef0*/  VIADD R0, R33, 0xfffffec8 ;  /* 0xfffffec821007836 */ /* 0x000fe20000000000 */
[----:B------:R-:W-:Y:S01]  /*17f00*/  ISETP.GE.U32.AND P5, PT, R26, 0x7ffffe4a, PT ;  /* 0x7ffffe4a1a00780c */ /* 0x000fe20003fa6070 */
[----:B------:R-:W-:Y:S01]  /*17f10*/  VIADD R26, R27, 0xfffffec7 ;  /* 0xfffffec71b1a7836 */ /* 0x000fe20000000000 */
[----:B------:R-:W1:Y:S02]  /*17f20*/  LDC R33, c[0x0][0x3a0] ;  /* 0x0000e800ff217b82 */ /* 0x000e640000000800 */
[----:B------:R-:W-:Y:S01]  /*17f30*/  ISETP.GE.U32.AND P1, PT, R0, 0x7ffffe49, PT ;  /* 0x7ffffe490000780c */ /* 0x000fe20003f26070 */
[----:B------:R-:W-:-:S05]  /*17f40*/  IMAD.WIDE R38, R2, 0x4, R38 ;  /* 0x0000000402267825 */ /* 0x000fca00078e0226 */
[----:B------:R-:W3:Y:S01]  /*17f50*/  LDC R27, c[0x0][0x3a0] ;  /* 0x0000e800ff1b7b82 */ /* 0x000ee20000000800 */
        /* <DEDUP_REMOVED lines=10> */
[----:B------:R-:W-:Y:S01]  /*18000*/  LDGSTS.E [R82+0x4d400], desc[UR16][R52.64], !P4 ;  /* 0x4d40000034527fae */ /* 0x000fe2000e1a1010 */
[----:B------:R-:W-:-:S03]  /*18010*/  ISETP.GE.U32.AND P6, PT, R26, 0x7ffffe48, PT ;  /* 0x7ffffe481a00780c */ /* 0x000fc60003fc6070 */
[----:B------:R3:W-:Y:S04]  /*18020*/  STL.64 [R1+0x7b8], R50 ;  /* 0x0007b83201007387 */ /* 0x0007e80000100a00 */
[----:B------:R3:W-:Y:S01]  /*18030*/  LDGSTS.E [R82+0x4d600], desc[UR16][R50.64], !P4 ;  /* 0x4d60000032527fae */ /* 0x0007e2000e1a1010 */
[----:B-1----:R-:W-:-:S03]  /*18040*/  VIADD R26, R28, 0xfffffec5 ;  /* 0xfffffec51c1a7836 */ /* 0x002fc60000000000 */
[----:B------:R-:W4:Y:S04]  /*18050*/  LDL.LU.64 R38, [R1+0x8e0] ;  /* 0x0008e00001267983 */ /* 0x000f280000300a00 */
[----:B------:R-:W4:Y:S01]  /*18060*/  LDL.LU.64 R36, [R1+0x8d8] ;  /* 0x0008d80001247983 */ /* 0x000f220000300a00 */
[----:B---3--:R-:W-:-:S04]  /*18070*/  IMAD.WIDE R34, R2, 0x4, R34 ;  /* 0x0000000402227825 */ /* 0x008fc800078e0222 */
[C---:B------:R-:W-:Y:S01]  /*18080*/  IMAD.WIDE R50, R2.reuse, 0x4, R48 ;  /* 0x0000000402327825 */ /* 0x040fe200078e0230 */
[----:B------:R1:W-:Y:S04]  /*18090*/  STL.64 [R1+0x7b0], R34 ;  /* 0x0007b02201007387 */ /* 0x0003e80000100a00 */
[----:B------:R-:W-:Y:S04]  /*180a0*/  STL.64 [R1+0x7a8], R50 ;  /* 0x0007a83201007387 */ /* 0x000fe80000100a00 */
[----:B------:R-:W3:Y:S01]  /*180b0*/  LDL.LU.64 R48, [R1+0x8d0] ;  /* 0x0008d00001307983 */ /* 0x000ee20000300a00 */
[----:B------:R-:W-:-:S03]  /*180c0*/  IMAD.WIDE R40, R2, 0x4, R40 ;  /* 0x0000000402287825 */ /* 0x000fc600078e0228 */
[----:B------:R-:W-:Y:S01]  /*180d0*/  LDGSTS.E [R82+0x4d800], desc[UR16][R34.64], !P5 ;  /* 0x4d80000022527fae */ /* 0x000fe2000e9a1010 */
[----:B------:R-:W-:-:S03]  /*180e0*/  IMAD.WIDE R28, R2, 0x4, R44 ;  /* 0x00000004021c7825 */ /* 0x000fc600078e022c */
[----:B------:R-:W-:Y:S04]  /*180f0*/  LDGSTS.E [R82+0x4da00], desc[UR16][R50.64], !P5 ;  /* 0x4da0000032527fae */ /* 0x000fe8000e9a1010 */
[----:B------:R-:W3:Y:S04]  /*18100*/  LDL.LU.64 R44, [R1+0x8c8] ;  /* 0x0008c800012c7983 */ /* 0x000ee80000300a00 */
[----:B------:R1:W-:Y:S04]  /*18110*/  STL.64 [R1+0x7a0], R40 ;  /* 0x0007a02801007387 */ /* 0x0003e80000100a00 */
[----:B------:R2:W-:Y:S04]  /*18120*/  STL.64 [R1+0x798], R28 ;  /* 0x0007981c01007387 */ /* 0x0005e80000100a00 */
[----:B-1----:R-:W3:Y:S04]  /*18130*/  LDL.LU.64 R34, [R1+0x8c0] ;  /* 0x0008c00001227983 */ /* 0x002ee80000300a00 */
[----:B------:R-:W-:Y:S01]  /*18140*/  LDGSTS.E [R82+0x4dc00], desc[UR16][R40.64], !P1 ;  /* 0x4dc0000028527fae */ /* 0x000fe2000c9a1010 */
[----:B------:R-:W-:-:S02]  /*18150*/  IADD3 R0, PT, PT, R32, -0x13a, RZ ;  /* 0xfffffec620007810 */ /* 0x000fc40007ffe0ff */
[----:B------:R-:W-:Y:S01]  /*18160*/  ISETP.GE.U32.AND P5, PT, R26, 0x7ffffe46, PT ;  /* 0x7ffffe461a00780c */ /* 0x000fe20003fa6070 */
[----:B------:R1:W-:Y:S04]  /*18170*/  LDGSTS.E [R82+0x4de00], desc[UR16][R28.64], !P1 ;  /* 0x4de000001c527fae */ /* 0x0003e8000c9a1010 */
[----:B------:R-:W3:Y:S01]  /*18180*/  LDL.LU.64 R40, [R1+0x8b8] ;  /* 0x0008b80001287983 */ /* 0x000ee20000300a00 */
[----:B------:R-:W-:Y:S01]  /*18190*/  ISETP.GE.U32.AND P4, PT, R0, 0x7ffffe47, PT ;  /* 0x7ffffe470000780c */ /* 0x000fe20003f86070 */
[C---:B--2---:R-:W-:Y:S01]  /*181a0*/  IMAD.WIDE R52, R2.reuse, 0x4, R46 ;  /* 0x0000000402347825 */ /* 0x044fe200078e022e */
[----:B-1----:R-:W1:Y:S03]  /*181b0*/  LDC R29, c[0x0][0x3a0] ;  /* 0x0000e800ff1d7b82 */ /* 0x002e660000000800 */
[C---:B----4-:R-:W-:Y:S01]  /*181c0*/  IMAD.WIDE R50, R2.reuse, 0x4, R42 ;  /* 0x0000000402327825 */ /* 0x050fe200078e022a */
[----:B------:R2:W-:Y:S04]  /*181d0*/  STL.64 [R1+0x790], R52 ;  /* 0x0007903401007387 */ /* 0x0005e80000100a00 */
[----:B------:R-:W-:Y:S01]  /*181e0*/  STL.64 [R1+0x788], R50 ;  /* 0x0007883201007387 */ /* 0x000fe20000100a00 */
[----:B------:R-:W4:Y:S03]  /*181f0*/  LDC R32, c[0x0][0x3a0] ;  /* 0x0000e800ff207b82 */ /* 0x000f260000000800 */
[----:B------:R-:W4:Y:S04]  /*18200*/  LDL.LU.64 R42, [R1+0x8b0] ;  /* 0x0008b000012a7983 */ /* 0x000f280000300a00 */
[----:B------:R2:W-:Y:S01]  /*18210*/  LDGSTS.E [R82+0x4e000], desc[UR16][R52.64], !P6 ;  /* 0x4e00000034527fae */ /* 0x0005e2000f1a1010 */
[----:B------:R-:W-:-:S03]  /*18220*/  IMAD.WIDE R36, R2, 0x4, R36 ;  /* 0x0000000402247825 */ /* 0x000fc600078e0224 */
[----:B------:R1:W-:Y:S01]  /*18230*/  LDGSTS.E [R82+0x4e200], desc[UR16][R50.64], !P6 ;  /* 0x4e20000032527fae */ /* 0x0003e2000f1a1010 */
[----:B---3--:R-:W-:-:S04]  /*18240*/  IMAD.WIDE R48, R2, 0x4, R48 ;  /* 0x0000000402307825 */ /* 0x008fc800078e0230 */
[----:B------:R-:W-:Y:S01]  /*18250*/  IMAD.WIDE R54, R2, 0x4, R44 ;  /* 0x0000000402367825 */ /* 0x000fe200078e022c */
[----:B------:R-:W-:Y:S01]  /*18260*/  IADD3 R26, PT, PT, R30, -0x13d, RZ ;  /* 0xfffffec31e1a7810 */ /* 0x000fe20007ffe0ff */
[----:B------:R-:W3:Y:S02]  /*18270*/  LDC R28, c[0x0][0x3a0] ;  /* 0x0000e800ff1c7b82 */ /* 0x000ee40000000800 */
[C---:B------:R-:W-:Y:S02]  /*18280*/  IMAD.WIDE R46, R2.reuse, 0x4, R38 ;  /* 0x00000004022e7825 */ /* 0x040fe400078e0226 */
[----:B------:R-:W3:Y:S04]  /*18290*/  LDL.LU.64 R38, [R1+0x8a8] ;  /* 0x0008a80001267983 */ /* 0x000ee80000300a00 */
[----:B------:R1:W-:Y:S01]  /*182a0*/  STL.64 [R1+0x780], R46 ;  /* 0x0007802e01007387 */ /* 0x0003e20000100a00 */
[----:B------:R-:W-:Y:S01]  /*182b0*/  VIADD R0, R31, 0xfffffec4 ;  /* 0xfffffec41f007836 */ /* 0x000fe20000000000 */
[----:B------:R-:W3:Y:S02]  /*182c0*/  LDC R30, c[0x0][0x3a0] ;  /* 0x0000e800ff1e7b82 */ /* 0x000ee40000000800 */
[----:B------:R1:W-:Y:S01]  /*182d0*/  STL.64 [R1+0x778], R36 ;  /* 0x0007782401007387 */ /* 0x0003e20000100a00 */
[----:B--2---:R-:W-:-:S03]  /*182e0*/  IMAD.WIDE R52, R2, 0x4, R34 ;  /* 0x0000000402347825 */ /* 0x004fc600078e0222 */
[----:B------:R-:W-:Y:S02]  /*182f0*/  LDGSTS.E [R82+0x4e400], desc[UR16][R46.64], !P4 ;  /* 0x4e4000002e527fae */ /* 0x000fe4000e1a1010 */
[----:B------:R-:W2:Y:S02]  /*18300*/  LDC R31, c[0x0][0x3a0] ;  /* 0x0000e800ff1f7b82 */ /* 0x000ea40000000800 */
[----:B------:R-:W-:Y:S04]  /*18310*/  LDGSTS.E [R82+0x4e600], desc[UR16][R36.64], !P4 ;  /* 0x4e60000024527fae */ /* 0x000fe8000e1a1010 */
[----:B------:R-:W-:Y:S04]  /*18320*/  LDGSTS.E [R82+0x4e800], desc[UR16][R48.64], !P5 ;  /* 0x4e80000030527fae */ /* 0x000fe8000e9a1010 */
[----:B-1----:R-:W3:Y:S04]  /*18330*/  LDL.LU.64 R46, [R1+0x8a0] ;  /* 0x0008a000012e7983 */ /* 0x002ee80000300a00 */
[----:B------:R-:W3:Y:S04]  /*18340*/  LDL.LU.64 R36, [R1+0x898] ;  /* 0x0008980001247983 */ /* 0x000ee80000300a00 */
[----:B------:R1:W-:Y:S01]  /*18350*/  STL.64 [R1+0x770], R48 ;  /* 0x0007703001007387 */ /* 0x0003e20000100a00 */
[----:B------:R-:W-:-:S03]  /*18360*/  IMAD.WIDE R50, R2, 0x4, R40 ;  /* 0x0000000402327825 */ /* 0x000fc600078e0228 */
[----:B------:R-:W3:Y:S04]  /*18370*/  LDL.LU.64 R44, [R1+0x890] ;  /* 0x00089000012c7983 */ /* 0x000ee80000300a00 */
[----:B------:R1:W-:Y:S04]  /*18380*/  STL.64 [R1+0x768], R54 ;  /* 0x0007683601007387 */ /* 0x0003e80000100a00 */
[----:B------:R-:W3:Y:S04]  /*18390*/  LDL.LU.64 R34, [R1+0x888] ;  /* 0x0008880001227983 */ /* 0x000ee80000300a00 */
[----:B------:R3:W-:Y:S04]  /*183a0*/  STL.64 [R1+0x760], R52 ;  /* 0x0007603401007387 */ /* 0x0007e80000100a00 */
[----:B------:R-:W3:Y:S04]  /*183b0*/  LDL.LU.64 R40, [R1+0x880] ;  /* 0x0008800001287983 */ /* 0x000ee80000300a00 */
[----:B-1----:R-:W3:Y:S01]  /*183c0*/  LDL.LU.64 R48, [R1+0x878] ;  /* 0x0008780001307983 */ /* 0x002ee20000300a00 */
[----:B------:R-:W-:Y:S01]  /*183d0*/  ISETP.GE.U32.AND P1, PT, R0, 0x7ffffe45, PT ;  /* 0x7ffffe450000780c */ /* 0x000fe20003f26070 */
[----:B------:R-:W-:Y:S01]  /*183e0*/  VIADD R0, R33, 0xfffffec2 ;  /* 0xfffffec221007836 */ /* 0x000fe20000000000 */
[----:B------:R-:W-:Y:S01]  /*183f0*/  ISETP.GE.U32.AND P6, PT, R26, 0x7ffffe44, PT ;  /* 0x7ffffe441a00780c */ /* 0x000fe20003fc6070 */
[----:B------:R1:W-:Y:S01]  /*18400*/  LDGSTS.E [R82+0x4ea00], desc[UR16][R54.64], !P5 ;  /* 0x4ea0000036527fae */ /* 0x0003e2000e9a1010 */
[----:B------:R-:W-:Y:S01]  /*18410*/  VIADD R26, R27, 0xfffffec1 ;  /* 0xfffffec11b1a7836 */ /* 0x000fe20000000000 */
[----:B------:R-:W1:Y:S02]  /*18420*/  LDC R33, c[0x0][0x3a0] ;  /* 0x0000e800ff217b82 */ /* 0x000e640000000800 */
[----:B------:R1:W-:Y:S01]  /*18430*/  STL.64 [R1+0x758], R50 ;  /* 0x0007583201007387 */ /* 0x0003e20000100a00 */
[----:B------:R-:W-:-:S05]  /*18440*/  ISETP.GE.U32.AND P4, PT, R0, 0x7ffffe43, PT ;  /* 0x7ffffe430000780c */ /* 0x000fca0003f86070 */
[----:B------:R3:W-:Y:S01]  /*18450*/  LDGSTS.E [R82+0x4ec00], desc[UR16][R52.64], !P1 ;  /* 0x4ec0000034527fae */ /* 0x0007e2000c9a1010 */
[----:B------:R-:W-:Y:S01]  /*18460*/  ISETP.GE.U32.AND P5, PT, R26, 0x7ffffe42, PT ;  /* 0x7ffffe421a00780c */ /* 0x000fe20003fa6070 */
[----:B------:R-:W1:Y:S02]  /*18470*/  LDC R27, c[0x0][0x3a0] ;  /* 0x0000e800ff1b7b82 */ /* 0x000e640000000800 */
[----:B------:R1:W-:Y:S01]  /*18480*/  LDGSTS.E [R82+0x4ee00], desc[UR16][R50.64], !P1 ;  /* 0x4ee0000032527fae */ /* 0x0003e2000c9a1010 */
[----:B------:R-:W-:Y:S01]  /*18490*/  VIADD R26, R29, 0xfffffebf ;  /* 0xfffffebf1d1a7836 */ /* 0x000fe20000000000 */
[----:B----4-:R-:W-:-:S04]  /*184a0*/  IADD3 R0, PT, PT, R32, -0x140, RZ ;  /* 0xfffffec020007810 */ /* 0x010fc80007ffe0ff */
[----:B------:R-:W-:Y:S01]  /*184b0*/  ISETP.GE.U32.AND P1, PT, R0, 0x7ffffe41, PT ;  /* 0x7ffffe410000780c */ /* 0x000fe20003f26070 */
[----:B--2---:R-:W-:Y:S01]  /*184c0*/  VIADD R0, R31, 0xfffffebe ;  /* 0xfffffebe1f007836 */ /* 0x004fe20000000000 */
[----:B------:R-:W2:Y:S01]  /*184d0*/  LDC R32, c[0x0][0x3a0] ;  /* 0x0000e800ff207b82 */ /* 0x000ea20000000800 */
[C---:B-1----:R-:W-:Y:S02]  /*184e0*/  IMAD.WIDE R54, R2.reuse, 0x4, R42 ;  /* 0x0000000402367825 */ /* 0x042fe400078e022a */
[----:B------:R-:W4:Y:S04]  /*184f0*/  LDL.LU.64 R42, [R1+0x870] ;  /* 0x00087000012a7983 */ /* 0x000f280000300a00 */
[----:B------:R-:W-:Y:S01]  /*18500*/  LDGSTS.E [R82+0x4f000], desc[UR16][R54.64], !P6 ;  /* 0x4f00000036527fae */ /* 0x000fe2000f1a1010 */
[----:B---3--:R-:W-:-:S03]  /*18510*/  IMAD.WIDE R52, R2, 0x4, R38 ;  /* 0x0000000402347825 */ /* 0x008fc600078e0226 */
[----:B------:R-:W3:Y:S04]  /*18520*/  LDL.LU.64 R38, [R1+0x868] ;  /* 0x0008680001267983 */ /* 0x000ee80000300a00 */
[----:B------:R-:W-:Y:S04]  /*18530*/  STL.64 [R1+0x750], R54 ;  /* 0x0007503601007387 */ /* 0x000fe80000100a00 */
[----:B------:R1:W-:Y:S04]  /*18540*/  STL.64 [R1+0x748], R52 ;  /* 0x0007483401007387 */ /* 0x0003e80000100a00 */
[----:B------:R1:W-:Y:S01]  /*18550*/  LDGSTS.E [R82+0x4f200], desc[UR16][R52.64], !P6 ;  /* 0x4f20000034527fae */ /* 0x0003e2000f1a1010 */
[----:B------:R-:W-:Y:S01]  /*18560*/  ISETP.GE.U32.AND P6, PT, R26, 0x7ffffe40, PT ;  /* 0x7ffffe401a00780c */ /* 0x000fe20003fc6070 */
[----:B------:R-:W-:-:S02]  /*18570*/  IMAD.WIDE R50, R2, 0x4, R46 ;  /* 0x0000000402327825 */ /* 0x000fc400078e022e */
[----:B------:R-:W2:Y:S02]  /*18580*/  LDL.LU.64 R46, [R1+0x860] ;  /* 0x00086000012e7983 */ /* 0x000ea40000300a00 */
[----:B------:R-:W-:Y:S01]  /*18590*/  IMAD.WIDE R36, R2, 0x4, R36 ;  /* 0x0000000402247825 */ /* 0x000fe200078e0224 */
[----:B------:R-:W-:Y:S01]  /*185a0*/  IADD3 R26, PT, PT, R30, -0x143, RZ ;  /* 0xfffffebd1e1a7810 */ /* 0x000fe20007ffe0ff */
[----:B------:R1:W-:Y:S02]  /*185b0*/  STL.64 [R1+0x740], R50 ;  /* 0x0007403201007387 */ /* 0x0003e40000100a00 */
[----:B-1----:R-:W1:Y:S01]  /*185c0*/  LDC R52, c[0x0][0x3a0] ;  /* 0x0000e800ff347b82 */ /* 0x002e620000000800 */
[C---:B------:R-:W-:Y:S01]  /*185d0*/  IMAD.WIDE R44, R2.reuse, 0x4, R44 ;  /* 0x00000004022c7825 */ /* 0x040fe200078e022c */
[----:B------:R1:W-:Y:S06]  /*185e0*/  STL.64 [R1+0x738], R36 ;  /* 0x0007382401007387 */ /* 0x0003ec0000100a00 */
[----:B------:R-:W2:Y:S01]  /*185f0*/  LDC R53, c[0x0][0x3a0] ;  /* 0x0000e800ff357b82 */ /* 0x000ea20000000800 */
[C---:B------:R-:W-:Y:S01]  /*18600*/  IMAD.WIDE R34, R2.reuse, 0x4, R34 ;  /* 0x0000000402227825 */ /* 0x040fe200078e0222 */
[----:B------:R1:W-:Y:S04]  /*18610*/  STL.64 [R1+0x730], R44 ;  /* 0x0007302c01007387 */ /* 0x0003e80000100a00 */
[----:B------:R-:W-:Y:S01]  /*18620*/  LDGSTS.E [R82+0x4f400], desc[UR16][R50.64], !P4 ;  /* 0x4f40000032527fae */ /* 0x000fe2000e1a1010 */
[----:B------:R-:W-:-:S03]  /*18630*/  IMAD.WIDE R40, R2, 0x4, R40 ;  /* 0x0000000402287825 */ /* 0x000fc600078e0228 */
[----:B------:R1:W-:Y:S01]  /*18640*/  STL.64 [R1+0x728], R34 ;  /* 0x0007282201007387 */ /* 0x0003e20000100a00 */
[----:B------:R-:W-:-:S03]  /*18650*/  IMAD.WIDE R30, R2, 0x4, R48 ;  /* 0x00000004021e7825 */ /* 0x000fc600078e0230 */
[----:B------:R1:W-:Y:S04]  /*18660*/  LDGSTS.E [R82+0x4f600], desc[UR16][R36.64], !P4 ;  /* 0x4f60000024527fae */ /* 0x0003e8000e1a1010 */
[----:B------:R-:W2:Y:S04]  /*18670*/  LDL.LU.64 R50, [R1+0x70] ;  /* 0x0000700001327983 */ /* 0x000ea80000300a00 */
[----:B------:R1:W-:Y:S04]  /*18680*/  STL.64 [R1+0x720], R40 ;  /* 0x0007202801007387 */ /* 0x0003e80000100a00 */
[----:B------:R2:W-:Y:S01]  /*18690*/  STL.64 [R1+0x718], R30 ;  /* 0x0007181e01007387 */ /* 0x0005e20000100a00 */
[----:B-1----:R-:W1:Y:S03]  /*186a0*/  LDC R36, c[0x0][0x3a0] ;  /* 0x0000e800ff247b82 */ /* 0x002e660000000800 */
[----:B------:R-:W2:Y:S01]  /*186b0*/  LDL.LU.64 R48, [R1+0x78] ;  /* 0x0000780001307983 */ /* 0x000ea20000300a00 */
[----:B------:R-:W-:-:S03]  /*186c0*/  ISETP.GE.U32.AND P4, PT, R0, 0x7ffffe3f, PT ;  /* 0x7ffffe3f0000780c */ /* 0x000fc60003f86070 */
[----:B------:R1:W-:Y:S01]  /*186d0*/  LDGSTS.E [R82+0x4f800], desc[UR16][R44.64], !P5 ;  /* 0x4f8000002c527fae */ /* 0x0003e2000e9a1010 */
[----:B------:R-:W-:-:S03]  /*186e0*/  VIADD R0, R33, 0xfffffebc ;  /* 0xfffffebc21007836 */ /* 0x000fc60000000000 */
[----:B------:R-:W-:Y:S04]  /*186f0*/  LDGSTS.E [R82+0x4fa00], desc[UR16][R34.64], !P5 ;  /* 0x4fa0000022527fae */ /* 0x000fe8000e9a1010 */
[----:B------:R1:W-:Y:S04]  /*18700*/  LDGSTS.E [R82+0x4fc00], desc[UR16][R40.64], !P1 ;  /* 0x4fc0000028527fae */ /* 0x0003e8000c9a1010 */
[----:B------:R2:W-:Y:S01]  /*18710*/  LDGSTS.E [R82+0x4fe00], desc[UR16][R30.64], !P1 ;  /* 0x4fe000001e527fae */ /* 0x0005e2000c9a1010 */
[----:B-1----:R-:W1:Y:S03]  /*18720*/  LDC R44, c[0x0][0x3a0] ;  /* 0x0000e800ff2c7b82 */ /* 0x002e660000000800 */
[----:B------:R-:W2:Y:S01]  /*18730*/  LDL.LU.64 R34, [R1+0x80] ;  /* 0x0000800001227983 */ /* 0x000ea20000300a00 */
[----:B------:R-:W-:-:S02]  /*18740*/  ISETP.GE.U32.AND P1, PT, R0, 0x7ffffe3d, PT ;  /* 0x7ffffe3d0000780c */ /* 0x000fc40003f26070 */
[----:B------:R-:W-:Y:S02]  /*18750*/  ISETP.GE.U32.AND P5, PT, R26, 0x7ffffe3e, PT ;  /* 0x7ffffe3e1a00780c */ /* 0x000fe40003fa6070 */
[----:B------:R-:W-:Y:S01]  /*18760*/  IADD3 R0, PT, PT, R27, -0x146, RZ ;  /* 0xfffffeba1b007810 */ /* 0x000fe20007ffe0ff */
[C---:B------:R-:W-:Y:S01]  /*18770*/  IMAD.WIDE R26, R2.reuse, 0x4, R234 ;  /* 0x00000004021a7825 */ /* 0x040fe200078e02ea */
[----:B------:R-:W1:Y:S03]  /*18780*/  LDC R40, c[0x0][0x3a0] ;  /* 0x0000e800ff287b82 */ /* 0x000e660000000800 */
[----:B----4-:R-:W-:-:S05]  /*18790*/  IMAD.WIDE R42, R2, 0x4, R42 ;  /* 0x00000004022a7825 */ /* 0x010fca00078e022a */
[----:B------:R-:W-:Y:S04]  /*187a0*/  STL.64 [R1+0x710], R42 ;  /* 0x0007102a01007387 */ /* 0x000fe80000100a00 */
[----:B------:R-:W-:Y:S01]  /*187b0*/  LDGSTS.E [R82+0x50000], desc[UR16][R42.64], !P6 ;  /* 0x500000002a527fae */ /* 0x000fe2000f1a1010 */
[----:B---3--:R-:W-:-:S05]  /*187c0*/  IMAD.WIDE R38, R2, 0x4, R38 ;  /* 0x0000000402267825 */ /* 0x008fca00078e0226 */
[----:B------:R3:W-:Y:S04]  /*187d0*/  STL.64 [R1+0x708], R38 ;  /* 0x0007082601007387 */ /* 0x0007e80000100a00 */
[----:B------:R-:W-:Y:S01]  /*187e0*/  LDGSTS.E [R82+0x50200], desc[UR16][R38.64], !P6 ;  /* 0x5020000026527fae */ /* 0x000fe2000f1a1010 */
[----:B--2---:R-:W-:-:S04]  /*187f0*/  IMAD.WIDE R30, R2, 0x4, R46 ;  /* 0x00000004021e7825 */ /* 0x004fc800078e022e */
[----:B------:R-:W-:Y:S01]  /*18800*/  VIADD R28, R28, 0xfffffebb ;  /* 0xfffffebb1c1c7836 */ /* 0x000fe20000000000 */
[----:B------:R-:W-:Y:S01]  /*18810*/  STL.64 [R1+0x700], R30 ;  /* 0x0007001e01007387 */ /* 0x000fe20000100a00 */
[----:B------:R-:W-:Y:S01]  /*18820*/  VIADD R36, R36, 0xfffffeb9 ;  /* 0xfffffeb924247836 */ /* 0x000fe20000000000 */
[----:B-1----:R-:W-:Y:S01]  /*18830*/  IADD3 R44, PT, PT, R44, -0x149, RZ ;  /* 0xfffffeb72c2c7810 */ /* 0x002fe20007ffe0ff */
[----:B------:R-:W1:Y:S01]  /*18840*/  LDC R47, c[0x0][0x3a0] ;  /* 0x0000e800ff2f7b82 */ /* 0x000e620000000800 */
[----:B------:R-:W2:Y:S04]  /*18850*/  LDL.LU.64 R56, [R1+0x90] ;  /* 0x0000900001387983 */ /* 0x000ea80000300a00 */
[----:B---3--:R-:W3:Y:S03]  /*18860*/  LDL.LU.64 R38, [R1+0x98] ;  /* 0x0000980001267983 */ /* 0x008ee60000300a00 */
[----:B------:R-:W4:Y:S01]  /*18870*/  LDC R46, c[0x0][0x3a0] ;  /* 0x0000e800ff2e7b82 */ /* 0x000f220000000800 */
[----:B------:R-:W2:Y:S04]  /*18880*/  LDL.LU.64 R54, [R1+0xa0] ;  /* 0x0000a00001367983 */ /* 0x000ea80000300a00 */
[----:B------:R-:W4:Y:S04]  /*18890*/  LDL.LU.64 R42, [R1+0xb0] ;  /* 0x0000b000012a7983 */ /* 0x000f280000300a00 */
[----:B------:R-:W-:Y:S04]  /*188a0*/  LDGSTS.E [R82+0x50400], desc[UR16][R30.64], !P4 ;  /* 0x504000001e527fae */ /* 0x000fe8000e1a1010 */
[----:B------:R1:W-:Y:S01]  /*188b0*/  LDGSTS.E [R82+0x50600], desc[UR16][R26.64], !P4 ;  /* 0x506000001a527fae */ /* 0x0003e2000e1a1010 */
[----:B------:R-:W-:Y:S01]  /*188c0*/  ISETP.GE.U32.AND P4, PT, R0, 0x7ffffe3b, PT ;  /* 0x7ffffe3b0000780c */ /* 0x000fe20003f86070 */
[----:B------:R-:W-:-:S02]  /*188d0*/  VIADD R0, R32, 0xfffffeb8 ;  /* 0xfffffeb820007836 */ /* 0x000fc40000000000 */
[----:B------:R1:W-:Y:S04]  /*188e0*/  STL.64 [R1+0x1478], R26 ;  /* 0x0014781a01007387 */ /* 0x0003e80000100a00 */
[----:B------:R-:W4:Y:S01]  /*188f0*/  LDL.LU.64 R68, [R1+0xb8] ;  /* 0x0000b80001447983 */ /* 0x000f220000300a00 */
[----:B------:R-:W-:Y:S01]  /*18900*/  ISETP.GE.U32.AND P6, PT, R28, 0x7ffffe3c, PT ;  /* 0x7ffffe3c1c00780c */ /* 0x000fe20003fc6070 */
[C---:B------:R-:W-:Y:S01]  /*18910*/  IMAD.WIDE R32, R2.reuse, 0x4, R48 ;  /* 0x0000000402207825 */ /* 0x040fe200078e0230 */
[----:B-1----:R-:W1:Y:S01]  /*18920*/  LDC R26, c[0x0][0x3a0] ;  /* 0x0000e800ff1a7b82 */ /* 0x002e620000000800 */
[----:B------:R-:W4:Y:S04]  /*18930*/  LDL.LU.64 R48, [R1+0xc0] ;  /* 0x0000c00001307983 */ /* 0x000f280000300a00 */
[----:B------:R-:W4:Y:S01]  /*18940*/  LDL.LU.64 R60, [R1+0xd0] ;  /* 0x0000d000013c7983 */ /* 0x000f220000300a00 */
[----:B------:R-:W-:-:S02]  /*18950*/  IMAD.WIDE R28, R2, 0x4, R236 ;  /* 0x00000004021c7825 */ /* 0x000fc400078e02ec */
[----:B------:R-:W1:Y:S01]  /*18960*/  LDC R27, c[0x0][0x3a0] ;  /* 0x0000e800ff1b7b82 */ /* 0x000e620000000800 */
[----:B------:R-:W4:Y:S01]  /*18970*/  LDL.LU.64 R58, [R1+0xd8] ;  /* 0x0000d800013a7983 */ /* 0x000f220000300a00 */
[----:B------:R-:W-:-:S03]  /*18980*/  IMAD.WIDE R30, R2, 0x4, R50 ;  /* 0x00000004021e7825 */ /* 0x000fc600078e0232 */
[----:B------:R1:W-:Y:S03]  /*18990*/  LDGSTS.E [R82+0x50800], desc[UR16][R28.64], !P5 ;  /* 0x508000001c527fae */ /* 0x0003e6000e9a1010 */
[----:B------:R-:W1:Y:S01]  /*189a0*/  LDC R50, c[0x0][0x3a0] ;  /* 0x0000e800ff327b82 */ /* 0x000e620000000800 */
[----:B------:R-:W-:Y:S01]  /*189b0*/  IMAD.WIDE R34, R2, 0x4, R34 ;  /* 0x0000000402227825 */ /* 0x000fe200078e0222 */
[----:B------:R1:W-:Y:S04]  /*189c0*/  STL.64 [R1+0x1480], R28 ;  /* 0x0014801c01007387 */ /* 0x0003e80000100a00 */
[----:B------:R-:W-:Y:S01]  /*189d0*/  LDGSTS.E [R82+0x50a00], desc[UR16][R30.64], !P5 ;  /* 0x50a000001e527fae */ /* 0x000fe2000e9a1010 */
[----:B------:R-:W-:Y:S01]  /*189e0*/  ISETP.GE.U32.AND P5, PT, R36, 0x7ffffe3a, PT ;  /* 0x7ffffe3a2400780c */ /* 0x000fe20003fa6070 */
[----:B------:R-:W1:Y:S02]  /*189f0*/  LDC R51, c[0x0][0x3a0] ;  /* 0x0000e800ff337b82 */ /* 0x000e640000000800 */
[----:B------:R1:W-:Y:S04]  /*18a00*/  STL.64 [R1+0x1488], R30 ;  /* 0x0014881e01007387 */ /* 0x0003e80000100a00 */
[----:B------:R-:W-:Y:S01]  /*18a10*/  LDGSTS.E [R82+0x50c00], desc[UR16][R32.64], !P1 ;  /* 0x50c0000020527fae */ /* 0x000fe2000c9a1010 */
[----:B---3--:R-:W-:-:S03]  /*18a20*/  IMAD.WIDE R38, R2, 0x4, R38 ;  /* 0x0000000402267825 */ /* 0x008fc600078e0226 */
[----:B------:R-:W-:Y:S01]  /*18a30*/  STL.64 [R1+0x1490], R32 ;  /* 0x0014902001007387 */ /* 0x000fe20000100a00 */
[----:B-1----:R-:W1:Y:S01]  /*18a40*/  LDC R29, c[0x0][0x3a0] ;  /* 0x0000e800ff1d7b82 */ /* 0x002e620000000800 */
[----:B--2---:R-:W-:Y:S02]  /*18a50*/  IMAD.WIDE R36, R2, 0x4, R56 ;  /* 0x0000000402247825 */ /* 0x004fe400078e0238 */
[----:B------:R-:W-:Y:S01]  /*18a60*/  LDGSTS.E [R82+0x50e00], desc[UR16][R34.64], !P1 ;  /* 0x50e0000022527fae */ /* 0x000fe2000c9a1010 */
[----:B------:R-:W-:Y:S01]  /*18a70*/  ISETP.GE.U32.AND P1, PT, R0, 0x7ffffe39, PT ;  /* 0x7ffffe390000780c */ /* 0x000fe20003f26070 */
[----:B------:R-:W-:Y:S02]  /*18a80*/  VIADD R0, R40, 0xfffffeb6 ;  /* 0xfffffeb628007836 */ /* 0x000fe40000000000 */
[----:B------:R-:W-:Y:S01]  /*18a90*/  STL.64 [R1+0x1498], R34 ;  /* 0x0014982201007387 */ /* 0x000fe20000100a00 */
[C---:B------:R-:W-:Y:S01]  /*18aa0*/  IMAD.WIDE R40, R2.reuse, 0x4, R54 ;  /* 0x0000000402287825 */ /* 0x040fe200078e0236 */
[----:B------:R-:W2:Y:S02]  /*18ab0*/  LDC R28, c[0x0][0x3a0] ;  /* 0x0000e800ff1c7b82 */ /* 0x000ea40000000800 */
[----:B------:R-:W3:Y:S01]  /*18ac0*/  LDL.LU.64 R66, [R1+0xe8] ;  /* 0x0000e80001427983 */ /* 0x000ee20000300a00 */
[----:B----4-:R-:W-:-:S03]  /*18ad0*/  IMAD.WIDE R42, R2, 0x4, R42 ;  /* 0x00000004022a7825 */ /* 0x010fc600078e022a */
[----:B------:R-:W4:Y:S02]  /*18ae0*/  LDL.LU.64 R64, [R1+0xf0] ;  /* 0x0000f00001407983 */ /* 0x000f240000300a00 */
[----:B------:R-:W1:Y:S02]  /*18af0*/  LDC R54, c[0x0][0x3a0] ;  /* 0x0000e800ff367b82 */ /* 0x000e640000000800 */
[----:B------:R-:W2:Y:S04]  /*18b00*/  LDL.LU.64 R62, [R1+0x100] ;  /* 0x00010000013e7983 */ /* 0x000ea80000300a00 */
[----:B------:R-:W2:Y:S01]  /*18b10*/  LDL.LU.64 R56, [R1+0x108] ;  /* 0x0001080001387983 */ /* 0x000ea20000300a00 */
[----:B------:R-:W-:Y:S01]  /*18b20*/  VIADD R46, R46, 0xfffffeb5 ;  /* 0xfffffeb52e2e7836 */ /* 0x000fe20000000000 */
[----:B------:R-:W1:Y:S02]  /*18b30*/  LDC R55, c[0x0][0x3a0] ;  /* 0x0000e800ff377b82 */ /* 0x000e640000000800 */
[----:B------:R-:W-:Y:S04]  /*18b40*/  STL.64 [R1+0x14a0], R36 ;  /* 0x0014a02401007387 */ /* 0x000fe80000100a00 */
[----:B------:R-:W-:Y:S04]  /*18b50*/  LDGSTS.E [R82+0x51000], desc[UR16][R36.64], !P6 ;  /* 0x5100000024527fae */ /* 0x000fe8000f1a1010 */
[----:B------:R1:W-:Y:S04]  /*18b60*/  STL.64 [R1+0x14a8], R38 ;  /* 0x0014a82601007387 */ /* 0x0003e80000100a00 */
[----:B------:R-:W-:Y:S01]  /*18b70*/  LDGSTS.E [R82+0x51200], desc[UR16][R38.64], !P6 ;  /* 0x5120000026527fae */ /* 0x000fe2000f1a1010 */
[----:B------:R-:W-:Y:S01]  /*18b80*/  ISETP.GE.U32.AND P6, PT, R44, 0x7ffffe38, PT ;  /* 0x7ffffe382c00780c */ /* 0x000fe20003fc6070 */
[----:B------:R-:W-:-:S02]  /*18b90*/  IMAD.WIDE R44, R2, 0x4, R68 ;  /* 0x00000004022c7825 */ /* 0x000fc400078e0244 */
[----:B------:R1:W-:Y:S02]  /*18ba0*/  STL.64 [R1+0x14b0], R40 ;  /* 0x0014b02801007387 */ /* 0x0003e40000100a00 */
[C---:B------:R-:W-:Y:S02]  /*18bb0*/  IMAD.WIDE R100, R2.reuse, 0x4, R60 ;  /* 0x0000000402647825 */ /* 0x040fe400078e023c */
[----:B------:R-:W-:Y:S04]  /*18bc0*/  STL.64 [R1+0x14b8], R42 ;  /* 0x0014b82a01007387 */ /* 0x000fe80000100a00 */
[----:B------:R-:W2:Y:S04]  /*18bd0*/  LDL.LU.64 R70, [R1+0x118] ;  /* 0x0001180001467983 */ /* 0x000ea80000300a00 */
[----:B------:R-:W2:Y:S04]  /*18be0*/  LDL.LU.64 R68, [R1+0x120] ;  /* 0x0001200001447983 */ /* 0x000ea80000300a00 */
[----:B------:R-:W2:Y:S01]  /*18bf0*/  LDL.LU.64 R60, [R1+0x130] ;  /* 0x00013000013c7983 */ /* 0x000ea20000300a00 */
[----:B------:R-:W-:-:S03]  /*18c00*/  IMAD.WIDE R48, R2, 0x4, R48 ;  /* 0x0000000402307825 */ /* 0x000fc600078e0230 */
[----:B------:R-:W-:Y:S01]  /*18c10*/  LDGSTS.E [R82+0x51400], desc[UR16][R40.64], !P4 ;  /* 0x5140000028527fae */ /* 0x000fe2000e1a1010 */
[----:B------:R-:W-:-:S03]  /*18c20*/  IMAD.WIDE R104, R2, 0x4, R58 ;  /* 0x0000000402687825 */ /* 0x000fc600078e023a */
[----:B------:R-:W2:Y:S04]  /*18c30*/  LDL.LU.64 R58, [R1+0x138] ;  /* 0x00013800013a7983 */ /* 0x000ea80000300a00 */
[----:B------:R1:W-:Y:S04]  /*18c40*/  STL.64 [R1+0x14c0], R44 ;  /* 0x0014c02c01007387 */ /* 0x0003e80000100a00 */
[----:B------:R-:W-:Y:S04]  /*18c50*/  STL.64 [R1+0x14c8], R48 ;  /* 0x0014c83001007387 */ /* 0x000fe80000100a00 */
[----:B------:R-:W-:Y:S04]  /*18c60*/  STL.64 [R1+0x14d0], R100 ;  /* 0x0014d06401007387 */ /* 0x000fe80000100a00 */
[----:B------:R-:W-:Y:S04]  /*18c70*/  STL.64 [R1+0x14d8], R104 ;  /* 0x0014d86801007387 */ /* 0x000fe80000100a00 */
[----:B------:R-:W-:Y:S01]  /*18c80*/  LDGSTS.E [R82+0x51600], desc[UR16][R42.64], !P4 ;  /* 0x516000002a527fae */ /* 0x000fe2000e1a1010 */
[----:B---3--:R-:W-:-:S04]  /*18c90*/  IMAD.WIDE R106, R2, 0x4, R66 ;  /* 0x00000004026a7825 */ /* 0x008fc800078e0242 */
[C---:B----4-:R-:W-:Y:S01]  /*18ca0*/  IMAD.WIDE R108, R2.reuse, 0x4, R64 ;  /* 0x00000004026c7825 */ /* 0x050fe200078e0240 */
[----:B------:R-:W3:Y:S03]  /*18cb0*/  LDL.LU.64 R66, [R1+0x148] ;  /* 0x0001480001427983 */ /* 0x000ee60000300a00 */
[C---:B--2---:R-:W-:Y:S01]  /*18cc0*/  IMAD.WIDE R110, R2.reuse, 0x4, R62 ;  /* 0x00000004026e7825 */ /* 0x044fe200078e023e */
[----:B------:R-:W2:Y:S03]  /*18cd0*/  LDL.LU.64 R64, [R1+0x150] ;  /* 0x0001500001407983 */ /* 0x000ea60000300a00 */
[C---:B------:R-:W-:Y:S01]  /*18ce0*/  IMAD.WIDE R114, R2.reuse, 0x4, R56 ;  /* 0x0000000402727825 */ /* 0x040fe200078e0238 */
[----:B------:R-:W4:Y:S04]  /*18cf0*/  LDL.LU.64 R62, [R1+0x160] ;  /* 0x00016000013e7983 */ /* 0x000f280000300a00 */
[----:B------:R-:W4:Y:S04]  /*18d00*/  LDL.LU.64 R56, [R1+0x168] ;  /* 0x0001680001387983 */ /* 0x000f280000300a00 */
[----:B------:R-:W-:Y:S04]  /*18d10*/  STL.64 [R1+0x14e0], R106 ;  /* 0x0014e06a01007387 */ /* 0x000fe80000100a00 */
[----:B------:R-:W-:Y:S04]  /*18d20*/  STL.64 [R1+0x14e8], R108 ;  /* 0x0014e86c01007387 */ /* 0x000fe80000100a00 */
[----:B------:R-:W-:Y:S04]  /*18d30*/  STL.64 [R1+0x14f0], R110 ;  /* 0x0014f06e01007387 */ /* 0x000fe80000100a00 */
[----:B------:R-:W-:Y:S01]  /*18d40*/  STL.64 [R1+0x14f8], R114 ;  /* 0x0014f87201007387 */ /* 0x000fe20000100a00 */
[----:B------:R-:W-:-:S04]  /*18d50*/  IMAD.WIDE R116, R2, 0x4, R70 ;  /* 0x0000000402747825 */ /* 0x000fc800078e0246 */
[C---:B------:R-:W-:Y:S01]  /*18d60*/  IMAD.WIDE R118, R2.reuse, 0x4, R68 ;  /* 0x0000000402767825 */ /* 0x040fe200078e0244 */
[----:B------:R-:W4:Y:S03]  /*18d70*/  LDL.LU.64 R70, [R1+0x178] ;  /* 0x0001780001467983 */ /* 0x000f260000300a00 */
[C---:B------:R-:W-:Y:S01]  /*18d80*/  IMAD.WIDE R120, R2.reuse, 0x4, R60 ;  /* 0x0000000402787825 */ /* 0x040fe200078e023c */
[----:B------:R-:W4:Y:S04]  /*18d90*/  LDL.LU.64 R68, [R1+0x180] ;  /* 0x0001800001447983 */ /* 0x000f280000300a00 */
[----:B------:R-:W4:Y:S01]  /*18da0*/  LDL.LU.64 R60, [R1+0x190] ;  /* 0x00019000013c7983 */ /* 0x000f220000300a00 */
[----:B------:R-:W-:Y:S01]  /*18db0*/  IMAD.WIDE R122, R2, 0x4, R58 ;  /* 0x00000004027a7825 */ /* 0x000fe200078e023a */
[----:B------:R-:W-:-:S02]  /*18dc0*/  ISETP.GE.U32.AND P4, PT, R0, 0x7ffffe37, PT ;  /* 0x7ffffe370000780c */ /* 0x000fc40003f86070 */
[----:B------:R-:W4:Y:S04]  /*18dd0*/  LDL.LU.64 R58, [R1+0x198] ;  /* 0x00019800013a7983 */ /* 0x000f280000300a00 */
[----:B------:R-:W-:Y:S04]  /*18de0*/  STL.64 [R1+0x1500], R116 ;  /* 0x0015007401007387 */ /* 0x000fe80000100a00 */
[----:B------:R-:W-:Y:S04]  /*18df0*/  STL.64 [R1+0x1510], R118 ;  /* 0x0015107601007387 */ /* 0x000fe80000100a00 */
[----:B------:R-:W-:Y:S04]  /*18e00*/  STL.64 [R1+0x1518], R120 ;  /* 0x0015187801007387 */ /* 0x000fe80000100a00 */
[----:B------:R-:W-:Y:S04]  /*18e10*/  STL.64 [R1+0x1520], R122 ;  /* 0x0015207a01007387 */ /* 0x000fe80000100a00 */
[----:B------:R1:W-:Y:S01]  /*18e20*/  LDGSTS.E [R82+0x51800], desc[UR16][R44.64], !P5 ;  /* 0x518000002c527fae */ /* 0x0003e2000e9a1010 */
[----:B---3--:R-:W-:-:S04]  /*18e30*/  IMAD.WIDE R124, R2, 0x4, R66 ;  /* 0x00000004027c7825 */ /* 0x008fc800078e0242 */
[C---:B--2---:R-:W-:Y:S01]  /*18e40*/  IMAD.WIDE R126, R2.reuse, 0x4, R64 ;  /* 0x00000004027e7825 */ /* 0x044fe200078e0240 */
[----:B------:R-:W2:Y:S03]  /*18e50*/  LDL.LU.64 R66, [R1+0x1a8] ;  /* 0x0001a80001427983 */ /* 0x000ea60000300a00 */
[C---:B----4-:R-:W-:Y:S01]  /*18e60*/  IMAD.WIDE R128, R2.reuse, 0x4, R62 ;  /* 0x0000000402807825 */ /* 0x050fe200078e023e */
[----:B------:R-:W3:Y:S03]  /*18e70*/  LDL.LU.64 R64, [R1+0x1b0] ;  /* 0x0001b00001407983 */ /* 0x000ee60000300a00 */
        /* <DEDUP_REMOVED lines=13> */
[----:B------:R-:W-:-:S03]  /*18f50*/  IMAD.WIDE R138, R2, 0x4, R58 ;  /* 0x00000004028a7825 */ /* 0x000fc600078e023a */
[----:B------:R-:W4:Y:S04]  /*18f60*/  LDL.LU.64 R58, [R1+0x1e8] ;  /* 0x0001e800013a7983 */ /* 0x000f280000300a00 */
[----:B------:R-:W-:Y:S04]  /*18f70*/  STL.64 [R1+0x1548], R132 ;  /* 0x0015488401007387 */ /* 0x000fe80000100a00 */
[----:B------:R-:W-:Y:S04]  /*18f80*/  STL.64 [R1+0x1550], R134 ;  /* 0x0015508601007387 */ /* 0x000fe80000100a00 */
[----:B------:R-:W-:Y:S04]  /*18f90*/  STL.64 [R1+0x1558], R136 ;  /* 0x0015588801007387 */ /* 0x000fe80000100a00 */
[----:B------:R-:W-:Y:S01]  /*18fa0*/  STL.64 [R1+0x1560], R138 ;  /* 0x0015608a01007387 */ /* 0x000fe20000100a00 */
[----:B------:R-:W-:-:S02]  /*18fb0*/  IADD3 R0, PT, PT, R47, -0x14c, RZ ;  /* 0xfffffeb42f007810 */ /* 0x000fc40007ffe0ff */
[----:B------:R-:W1:Y:S01]  /*18fc0*/  LDC R47, c[0x0][0x3a0] ;  /* 0x0000e800ff2f7b82 */ /* 0x000e620000000800 */
[----:B------:R-:W-:Y:S01]  /*18fd0*/  LDGSTS.E [R82+0x51a00], desc[UR16][R48.64], !P5 ;  /* 0x51a0000030527fae */ /* 0x000fe2000e9a1010 */
[----:B--2---:R-:W-:-:S04]  /*18fe0*/  IMAD.WIDE R140, R2, 0x4, R66 ;  /* 0x00000004028c7825 */ /* 0x004fc800078e0242 */
[C---:B---3--:R-:W-:Y:S01]  /*18ff0*/  IMAD.WIDE R142, R2.reuse, 0x4, R64 ;  /* 0x00000004028e7825 */ /* 0x048fe200078e0240 */
        /* <DEDUP_REMOVED lines=22> */
[----:B------:R-:W-:-:S03]  /*19160*/  ISETP.GE.U32.AND P5, PT, R46, 0x7ffffe36, PT ;  /* 0x7ffffe362e00780c */ /* 0x000fc60003fa6070 */
[----:B------:R-:W-:Y:S01]  /*19170*/  LDGSTS.E [R82+0x51c00], desc[UR16][R100.64], !P1 ;  /* 0x51c0000064527fae */ /* 0x000fe2000c9a1010 */
[----:B--2---:R-:W-:-:S03]  /*19180*/  IMAD.WIDE R156, R2, 0x4, R66 ;  /* 0x00000004029c7825 */ /* 0x004fc600078e0242 */
[----:B------:R-:W-:Y:S01]  /*19190*/  LDGSTS.E [R82+0x51e00], desc[UR16][R104.64], !P1 ;  /* 0x51e0000068527fae */ /* 0x000fe2000c9a1010 */
[----:B---3--:R-:W-:-:S03]  /*191a0*/  IMAD.WIDE R158, R2, 0x4, R64 ;  /* 0x00000004029e7825 */ /* 0x008fc600078e0240 */
[----:B------:R-:W2:Y:S01]  /*191b0*/  LDL.LU.64 R66, [R1+0x230] ;  /* 0x0002300001427983 */ /* 0x000ea20000300a00 */
[----:B----4-:R-:W-:-:S03]  /*191c0*/  IMAD.WIDE R160, R2, 0x4, R62 ;  /* 0x0000000402a07825 */ /* 0x010fc600078e023e */
[----:B------:R-:W3:Y:S01]  /*191d0*/  LDL.LU.64 R64, [R1+0x240] ;  /* 0x0002400001407983 */ /* 0x000ee20000300a00 */
[----:B------:R-:W-:-:S03]  /*191e0*/  IMAD.WIDE R162, R2, 0x4, R56 ;  /* 0x0000000402a27825 */ /* 0x000fc600078e0238 */
[----:B------:R-:W4:Y:S04]  /*191f0*/  LDL.LU.64 R62, [R1+0x248] ;  /* 0x00024800013e7983 */ /* 0x000f280000300a00 */
[----:B------:R-:W4:Y:S04]  /*19200*/  LDL.LU.64 R56, [R1+0x250] ;  /* 0x0002500001387983 */ /* 0x000f280000300a00 */
[----:B------:R-:W-:Y:S04]  /*19210*/  STL.64 [R1+0x15b0], R156 ;  /* 0x0015b09c01007387 */ /* 0x000fe80000100a00 */
[----:B------:R-:W-:Y:S04]  /*19220*/  STL.64 [R1+0x15b8], R158 ;  /* 0x0015b89e01007387 */ /* 0x000fe80000100a00 */
[----:B------:R-:W-:Y:S04]  /*19230*/  STL.64 [R1+0x15c0], R160 ;  /* 0x0015c0a001007387 */ /* 0x000fe80000100a00 */
[----:B------:R-:W-:Y:S04]  /*19240*/  STL.64 [R1+0x15c8], R162 ;  /* 0x0015c8a201007387 */ /* 0x000fe80000100a00 */
[----:B------:R-:W4:Y:S01]  /*19250*/  LDL.LU.64 R74, [R1+0x260] ;  /* 0x00026000014a7983 */ /* 0x000f220000300a00 */
[----:B------:R-:W-:-:S04]  /*19260*/  IMAD.WIDE R166, R2, 0x4, R68 ;  /* 0x0000000402a67825 */ /* 0x000fc800078e0244 */
[C---:B------:R-:W-:Y:S01]  /*19270*/  IMAD.WIDE R168, R2.reuse, 0x4, R60 ;  /* 0x0000000402a87825 */ /* 0x040fe200078e023c */
[----:B------:R-:W4:Y:S04]  /*19280*/  LDL.LU.64 R68, [R1+0x270] ;  /* 0x0002700001447983 */ /* 0x000f280000300a00 */
[----:B------:R-:W4:Y:S01]  /*19290*/  LDL.LU.64 R60, [R1+0x278] ;  /* 0x00027800013c7983 */ /* 0x000f220000300a00 */
[----:B------:R-:W-:-:S04]  /*192a0*/  IMAD.WIDE R164, R2, 0x4, R70 ;  /* 0x0000000402a47825 */ /* 0x000fc800078e0246 */
[----:B------:R-:W-:-:S04]  /*192b0*/  IMAD.WIDE R170, R2, 0x4, R58 ;  /* 0x0000000402aa7825 */ /* 0x000fc800078e023a */
[----:B------:R-:W-:Y:S01]  /*192c0*/  VIADD R46, R50, 0xfffffeb3 ;  /* 0xfffffeb3322e7836 */ /* 0x000fe20000000000 */
[----:B------:R-:W4:Y:S01]  /*192d0*/  LDL.LU.64 R58, [R1+0x280] ;  /* 0x00028000013a7983 */ /* 0x000f220000300a00 */
[----:B------:R-:W1:Y:S03]  /*192e0*/  LDC R50, c[0x0][0x3a0] ;  /* 0x0000e800ff327b82 */ /* 0x000e660000000800 */
[----:B------:R-:W-:Y:S04]  /*192f0*/  STL.64 [R1+0x15d0], R164 ;  /* 0x0015d0a401007387 */ /* 0x000fe80000100a00 */
[----:B------:R-:W-:Y:S04]  /*19300*/  STL.64 [R1+0x15d8], R166 ;  /* 0x0015d8a601007387 */ /* 0x000fe80000100a00 */
[----:B------:R-:W-:Y:S04]  /*19310*/  STL.64 [R1+0x15e0], R168 ;  /* 0x0015e0a801007387 */ /* 0x000fe80000100a00 */
[----:B------:R-:W-:Y:S04]  /*19320*/  STL.64 [R1+0x15e8], R170 ;  /* 0x0015e8aa01007387 */ /* 0x000fe80000100a00 */
[----:B------:R-:W4:Y:S04]  /*19330*/  LDL.LU.64 R72, [R1+0x290] ;  /* 0x0002900001487983 */ /* 0x000f280000300a00 */
[----:B------:R-:W4:Y:S01]  /*19340*/  LDL.LU.64 R70, [R1+0x2a0] ;  /* 0x0002a00001467983 */ /* 0x000f220000300a00 */
        /* <DEDUP_REMOVED lines=9> */
[----:B------:R-:W-:Y:S01]  /*193e0*/  STL.64 [R1+0x15f0], R172 ;  /* 0x0015f0ac01007387 */ /* 0x000fe20000100a00 */
[----:B------:R-:W-:-:S03]  /*193f0*/  IMAD.WIDE R234, R2, 0x4, R60 ;  /* 0x0000000402ea7825 */ /* 0x000fc600078e023c */
[----:B------:R-:W-:Y:S01]  /*19400*/  STL.64 [R1+0x15f8], R174 ;  /* 0x0015f8ae01007387 */ /* 0x000fe20000100a00 */
[----:B------:R-:W-:Y:S01]  /*19410*/  ISETP.GE.U32.AND P6, PT, R46, 0x7ffffe34, PT ;  /* 0x7ffffe342e00780c */ /* 0x000fe20003fc6070 */
[----:B------:R-:W4:Y:S02]  /*19420*/  LDC R56, c[0x0][0x3a0] ;  /* 0x0000e800ff387b82 */ /* 0x000f240000000800 */
[----:B------:R-:W-:Y:S04]  /*19430*/  STL.64 [R1+0x1600], R176 ;  /* 0x001600b001007387 */ /* 0x000fe80000100a00 */
[----:B------:R-:W-:Y:S01]  /*19440*/  STL.64 [R1+0x1608], R178 ;  /* 0x001608b201007387 */ /* 0x000fe20000100a00 */
[----:B------:R-:W-:Y:S01]  /*19450*/  VIADD R0, R52, 0xfffffeb2 ;  /* 0xfffffeb234007836 */ /* 0x000fe20000000000 */
[----:B------:R-:W-:Y:S01]  /*19460*/  IADD3 R46, PT, PT, R51, -0x14f, RZ ;  /* 0xfffffeb1332e7810 */ /* 0x000fe20007ffe0ff */
[----:B------:R-:W4:Y:S01]  /*19470*/  LDC R52, c[0x0][0x3a0] ;  /* 0x0000e800ff347b82 */ /* 0x000f220000000800 */
[----:B------:R-:W3:Y:S04]  /*19480*/  LDL.LU.64 R94, [R1+0x2c0] ;  /* 0x0002c000015e7983 */ /* 0x000ee80000300a00 */
[----:B------:R-:W3:Y:S03]  /*19490*/  LDL.LU.64 R60, [R1+0x2d0] ;  /* 0x0002d000013c7983 */ /* 0x000ee60000300a00 */
[----:B------:R-:W4:Y:S01]  /*194a0*/  LDC R51, c[0x0][0x3a0] ;  /* 0x0000e800ff337b82 */ /* 0x000f220000000800 */
[----:B------:R-:W3:Y:S04]  /*194b0*/  LDL.LU.64 R78, [R1+0x2d8] ;  /* 0x0002d800014e7983 */ /* 0x000ee80000300a00 */
[----:B------:R-:W-:Y:S01]  /*194c0*/  LDGSTS.E [R82+0x52400], desc[UR16][R110.64], !P4 ;  /* 0x524000006e527fae */ /* 0x000fe2000e1a1010 */
[----:B------:R-:W-:-:S02]  /*194d0*/  IMAD.WIDE R180, R2, 0x4, R74 ;  /* 0x0000000402b47825 */ /* 0x000fc400078e024a */
[----:B------:R-:W2:Y:S01]  /*194e0*/  LDC R62, c[0x0][0x3a0] ;  /* 0x0000e800ff3e7b82 */ /* 0x000ea20000000800 */
[----:B------:R-:W-:Y:S01]  /*194f0*/  LDGSTS.E [R82+0x52600], desc[UR16][R114.64], !P4 ;  /* 0x5260000072527fae */ /* 0x000fe2000e1a1010 */
[----:B------:R-:W-:Y:S01]  /*19500*/  ISETP.GE.U32.AND P4, PT, R0, 0x7ffffe33, PT ;  /* 0x7ffffe330000780c */ /* 0x000fe20003f86070 */
[----:B-1----:R-:W-:Y:S02]  /*19510*/  VIADD R0, R54, 0xfffffeb0 ;  /* 0xfffffeb036007836 */ /* 0x002fe40000000000 */
[----:B------:R-:W-:Y:S03]  /*19520*/  LDGSTS.E [R82+0x52800], desc[UR16][R116.64], !P5 ;  /* 0x5280000074527fae */ /* 0x000fe6000e9a1010 */
[----:B------:R-:W1:Y:S01]  /*19530*/  LDC R54, c[0x0][0x3a0] ;  /* 0x0000e800ff367b82 */ /* 0x000e620000000800 */
[----:B------:R-:W-:Y:S01]  /*19540*/  LDGSTS.E [R82+0x52a00], desc[UR16][R118.64], !P5 ;  /* 0x52a0000076527fae */ /* 0x000fe2000e9a1010 */
[----:B------:R-:W-:Y:S01]  /*19550*/  ISETP.GE.U32.AND P5, PT, R46, 0x7ffffe32, PT ;  /* 0x7ffffe322e00780c */ /* 0x000fe20003fa6070 */
[----:B------:R-:W-:-:S02]  /*19560*/  VIADD R46, R47, 0xfffffeaf ;  /* 0xfffffeaf2f2e7836 */ /* 0x000fc40000000000 */
[----:B------:R-:W-:Y:S03]  /*19570*/  LDGSTS.E [R82+0x52c00], desc[UR16][R120.64], !P1 ;  /* 0x52c0000078527fae */ /* 0x000fe6000c9a1010 */
[----:B------:R-:W1:Y:S01]  /*19580*/  LDC R47, c[0x0][0x3a0] ;  /* 0x0000e800ff2f7b82 */ /* 0x000e620000000800 */
[----:B------:R-:W-:Y:S01]  /*19590*/  LDGSTS.E [R82+0x52e00], desc[UR16][R122.64], !P1 ;  /* 0x52e000007a527fae */ /* 0x000fe2000c9a1010 */
[----:B------:R-:W-:Y:S02]  /*195a0*/  ISETP.GE.U32.AND P1, PT, R0, 0x7ffffe31, PT ;  /* 0x7ffffe310000780c */ /* 0x000fe40003f26070 */
[----:B------:R-:W-:Y:S01]  /*195b0*/  IADD3 R0, PT, PT, R53, -0x152, RZ ;  /* 0xfffffeae35007810 */ /* 0x000fe20007ffe0ff */
        /* <DEDUP_REMOVED lines=8> */
[----:B------:R-:W-:Y:S01]  /*19640*/  ISETP.GE.U32.AND P4, PT, R0, 0x7ffffe2f, PT ;  /* 0x7ffffe2f0000780c */ /* 0x000fe20003f86070 */
[----:B----4-:R-:W-:Y:S02]  /*19650*/  VIADD R0, R52, 0xfffffeac ;  /* 0xfffffeac34007836 */ /* 0x010fe40000000000 */
[----:B------:R-:W-:Y:S03]  /*19660*/  LDGSTS.E [R82+0x53800], desc[UR16][R132.64], !P5 ;  /* 0x5380000084527fae */ /* 0x000fe6000e9a1010 */
[----:B------:R-:W4:Y:S01]  /*19670*/  LDC R52, c[0x0][0x3a0] ;  /* 0x0000e800ff347b82 */ /* 0x000f220000000800 */
[----:B------:R-:W-:Y:S01]  /*19680*/  LDGSTS.E [R82+0x53a00], desc[UR16][R134.64], !P5 ;  /* 0x53a0000086527fae */ /* 0x000fe2000e9a1010 */
[----:B------:R-:W-:-:S02]  /*19690*/  ISETP.GE.U32.AND P5, PT, R46, 0x7ffffe2e, PT ;  /* 0x7ffffe2e2e00780c */ /* 0x000fc40003fa6070 */
[----:B------:R-:W-:Y:S01]  /*196a0*/  IADD3 R46, PT, PT, R51, -0x155, RZ ;  /* 0xfffffeab332e7810 */ /* 0x000fe20007ffe0ff */
[----:B------:R-:W-:Y:S03]  /*196b0*/  LDGSTS.E [R82+0x53c00], desc[UR16][R136.64], !P1 ;  /* 0x53c0000088527fae */ /* 0x000fe6000c9a1010 */
[----:B------:R-:W4:Y:S01]  /*196c0*/  LDC R51, c[0x0][0x3a0] ;  /* 0x0000e800ff337b82 */ /* 0x000f220000000800 */
        /* <DEDUP_REMOVED lines=23> */
[----:B------:R-:W-:Y:S01]  /*19840*/  LDGSTS.E [R82+0x55000], desc[UR16][R156.64], !P6 ;  /* 0x550000009c527fae */ /* 0x000fe2000f1a1010 */
[----:B------:R-:W-:Y:S02]  /*19850*/  IMAD.WIDE R182, R2, 0x4, R68 ;  /* 0x0000000402b67825 */ /* 0x000fe400078e0244 */
        /* <DEDUP_REMOVED lines=8> */
[----:B------:R-:W-:Y:S02]  /*198e0*/  VIADD R0, R55, 0xfffffea4 ;  /* 0xfffffea437007836 */ /* 0x000fe40000000000 */
[----:B------:R-:W-:Y:S01]  /*198f0*/  LDGSTS.E [R82+0x55800], desc[UR16][R164.64], !P5 ;  /* 0x55800000a4527fae */ /* 0x000fe2000e9a1010 */
[----:B------:R-:W-:-:S02]  /*19900*/  IMAD.WIDE R236, R2, 0x4, R58 ;  /* 0x0000000402ec7825 */ /* 0x000fc400078e023a */
[----:B------:R-:W2:Y:S01]  /*19910*/  LDC R63, c[0x0][0x3a0] ;  /* 0x0000e800ff3f7b82 */ /* 0x000ea20000000800 */
[----:B------:R-:W-:Y:S01]  /*19920*/  LDGSTS.E [R82+0x55a00], desc[UR16][R166.64], !P5 ;  /* 0x55a00000a6527fae */ /* 0x000fe2000e9a1010 */
[----:B------:R-:W-:-:S03]  /*19930*/  ISETP.GE.U32.AND P5, PT, R46, 0x7ffffe26, PT ;  /* 0x7ffffe262e00780c */ /* 0x000fc60003fa6070 */
[----:B------:R-:W-:Y:S01]  /*19940*/  LDGSTS.E [R82+0x55c00], desc[UR16][R168.64], !P1 ;  /* 0x55c00000a8527fae */ /* 0x000fe2000c9a1010 */
[----:B-1----:R-:W-:Y:S02]  /*19950*/  VIADD R46, R47, 0xfffffea3 ;  /* 0xfffffea32f2e7836 */ /* 0x002fe40000000000 */
[----:B------:R-:W-:Y:S01]  /*19960*/  IMAD.WIDE R70, R2, 0x4, R70 ;  /* 0x0000000402467825 */ /* 0x000fe200078e0246 */
[----:B------:R-:W-:Y:S01]  /*19970*/  LDGSTS.E [R82+0x55e00], desc[UR16][R170.64], !P1 ;  /* 0x55e00000aa527fae */ /* 0x000fe2000c9a1010 */
[----:B------:R-:W-:Y:S01]  /*19980*/  ISETP.GE.U32.AND P1, PT, R0, 0x7ffffe25, PT ;  /* 0x7ffffe250000780c */ /* 0x000fe20003f26070 */
[----:B------:R-:W1:Y:S01]  /*19990*/  LDC R68, c[0x0][0x3a0] ;  /* 0x0000e800ff447b82 */ /* 0x000e620000000800 */
[----:B------:R-:W-:Y:S01]  /*199a0*/  IADD3 R0, PT, PT, R54, -0x15e, RZ ;  /* 0xfffffea236007810 */ /* 0x000fe20007ffe0ff */
[----:B------:R-:W-:Y:S04]  /*199b0*/  LDGSTS.E [R82+0x56000], desc[UR16][R172.64], !P6 ;  /* 0x56000000ac527fae */ /* 0x000fe8000f1a1010 */
[----:B------:R-:W-:Y:S01]  /*199c0*/  LDGSTS.E [R82+0x56200], desc[UR16][R174.64], !P6 ;  /* 0x56200000ae527fae */ /* 0x000fe2000f1a1010 */
[----:B------:R-:W-:Y:S01]  /*199d0*/  ISETP.GE.U32.AND P6, PT, R46, 0x7ffffe24, PT ;  /* 0x7ffffe242e00780c */ /* 0x000fe20003fc6070 */
[----:B------:R-:W-:Y:S01]  /*199e0*/  VIADD R46, R50, 0xfffffea1 ;  /* 0xfffffea1322e7836 */ /* 0x000fe20000000000 */
[----:B------:R-:W1:Y:S01]  /*199f0*/  LDC R74, c[0x0][0x3a0] ;  /* 0x0000e800ff4a7b82 */ /* 0x000e620000000800 */
[----:B------:R-:W-:Y:S04]  /*19a00*/  LDGSTS.E [R82+0x56400], desc[UR16][R176.64], !P4 ;  /* 0x56400000b0527fae */ /* 0x000fe8000e1a1010 */
[----:B------:R-:W-:Y:S01]  /*19a10*/  LDGSTS.E [R82+0x56600], desc[UR16][R178.64], !P4 ;  /* 0x56600000b2527fae */ /* 0x000fe2000e1a1010 */
[----:B------:R-:W-:Y:S01]  /*19a20*/  ISETP.GE.U32.AND P4, PT, R0, 0x7ffffe23, PT ;  /* 0x7ffffe230000780c */ /* 0x000fe20003f86070 */
[----:B------:R-:W-:-:S02]  /*19a30*/  VIADD R0, R53, 0xfffffea0 ;  /* 0xfffffea035007836 */ /* 0x000fc40000000000 */
[----:B------:R-:W3:Y:S04]  /*19a40*/  LDL.LU.64 R58, [R1+0x2e8] ;  /* 0x0002e800013a7983 */ /* 0x000ee80000300a00 */
[----:B------:R-:W-:Y:S04]  /*19a50*/  LDGSTS.E [R82+0x56800], desc[UR16][R180.64], !P5 ;  /* 0x56800000b4527fae */ /* 0x000fe8000e9a1010 */
[----:B------:R-:W-:Y:S01]  /*19a60*/  LDGSTS.E [R82+0x56a00], desc[UR16][R182.64], !P5 ;  /* 0x56a00000b6527fae */ /* 0x000fe2000e9a1010 */
[----:B------:R-:W-:Y:S01]  /*19a70*/  ISETP.GE.U32.AND P5, PT, R46, 0x7ffffe22, PT ;  /* 0x7ffffe222e00780c */ /* 0x000fe20003fa6070 */
[----:B------:R-:W-:-:S02]  /*19a80*/  IMAD.WIDE R46, R2, 0x4, R72 ;  /* 0x00000004022e7825 */ /* 0x000fc400078e0248 */
[----:B------:R-:W-:Y:S04]  /*19a90*/  STL.64 [R1+0x1610], R180 ;  /* 0x001610b401007387 */ /* 0x000fe80000100a00 */
[----:B------:R-:W-:Y:S04]  /*19aa0*/  LDGSTS.E [R82+0x56c00], desc[UR16][R234.64], !P1 ;  /* 0x56c00000ea527fae */ /* 0x000fe8000c9a1010 */
[----:B------:R-:W-:Y:S04]  /*19ab0*/  STL.64 [R1+0x1618], R182 ;  /* 0x001618b601007387 */ /* 0x000fe80000100a00 */
[----:B------:R-:W-:Y:S01]  /*19ac0*/  LDGSTS.E [R82+0x56e00], desc[UR16][R236.64], !P1 ;  /* 0x56e00000ec527fae */ /* 0x000fe2000c9a1010 */
[----:B------:R-:W-:Y:S01]  /*19ad0*/  ISETP.GE.U32.AND P1, PT, R0, 0x7ffffe21, PT ;  /* 0x7ffffe210000780c */ /* 0x000fe20003f26070 */
[----:B----4-:R-:W-:-:S02]  /*19ae0*/  VIADD R0, R51, 0xfffffe9e ;  /* 0xfffffe9e33007836 */ /* 0x010fc40000000000 */
[----:B------:R-:W-:Y:S04]  /*19af0*/  STL.64 [R1+0x1620], R234 ;  /* 0x001620ea01007387 */ /* 0x000fe80000100a00 */
[----:B------:R-:W-:Y:S04]  /*19b00*/  STL.64 [R1+0x1628], R236 ;  /* 0x001628ec01007387 */ /* 0x000fe80000100a00 */
[----:B------:R-:W-:Y:S04]  /*19b10*/  LDGSTS.E [R82+0x57000], desc[UR16][R46.64], !P6 ;  /* 0x570000002e527fae */ /* 0x000fe8000f1a1010 */
[----:B------:R-:W-:Y:S01]  /*19b20*/  LDGSTS.E [R82+0x57200], desc[UR16][R70.64], !P6 ;  /* 0x5720000046527fae */ /* 0x000fe2000f1a1010 */
[----:B--2---:R-:W-:-:S03]  /*19b30*/  IMAD.WIDE R54, R2, 0x4, R66 ;  /* 0x0000000402367825 */ /* 0x004fc600078e0242 */
[----:B------:R-:W2:Y:S01]  /*19b40*/  LDL.LU.64 R66, [R1+0x2f0] ;  /* 0x0002f00001427983 */ /* 0x000ea20000300a00 */
[----:B---3--:R-:W-:-:S03]  /*19b50*/  IMAD.WIDE R50, R2, 0x4, R64 ;  /* 0x0000000402327825 */ /* 0x008fc600078e0240 */
[----:B------:R-:W3:Y:S04]  /*19b60*/  LDL.LU.64 R64, [R1+0x300] ;  /* 0x0003000001407983 */ /* 0x000ee80000300a00 */
[----:B------:R-:W4:Y:S04]  /*19b70*/  LDL.LU.64 R80, [R1+0x308] ;  /* 0x0003080001507983 */ /* 0x000f280000300a00 */
[----:B------:R-:W4:Y:S04]  /*19b80*/  LDL.LU.64 R72, [R1+0x318] ;  /* 0x0003180001487983 */ /* 0x000f280000300a00 */
[----:B------:R-:W-:Y:S04]  /*19b90*/  STL.64 [R1+0x1630], R46 ;  /* 0x0016302e01007387 */ /* 0x000fe80000100a00 */
[----:B------:R-:W-:Y:S04]  /*19ba0*/  STL.64 [R1+0x1638], R70 ;  /* 0x0016384601007387 */ /* 0x000fe80000100a00 */
[----:B------:R-:W-:Y:S04]  /*19bb0*/  LDGSTS.E [R82+0x57400], desc[UR16][R54.64], !P4 ;  /* 0x5740000036527fae */ /* 0x000fe8000e1a1010 */
[----:B------:R-:W-:Y:S04]  /*19bc0*/  STL.64 [R1+0x1640], R54 ;  /* 0x0016403601007387 */ /* 0x000fe80000100a00 */
[----:B------:R-:W-:Y:S01]  /*19bd0*/  LDGSTS.E [R82+0x57600], desc[UR16][R50.64], !P4 ;  /* 0x5760000032527fae */ /* 0x000fe2000e1a1010 */
[----:B------:R-:W-:-:S02]  /*19be0*/  ISETP.GE.U32.AND P4, PT, R0, 0x7ffffe1f, PT ;  /* 0x7ffffe1f0000780c */ /* 0x000fc40003f86070 */
[----:B------:R-:W-:Y:S01]  /*19bf0*/  IADD3 R0, PT, PT, R56, -0x164, RZ ;  /* 0xfffffe9c38007810 */ /* 0x000fe20007ffe0ff */
[----:B------:R-:W-:Y:S04]  /*19c00*/  STL.64 [R1+0x1648], R50 ;  /* 0x0016483201007387 */ /* 0x000fe80000100a00 */
[----:B------:R-:W4:Y:S04]  /*19c10*/  LDL.LU.64 R84, [R1+0x320] ;  /* 0x0003200001547983 */ /* 0x000f280000300a00 */
[----:B------:R-:W4:Y:S01]  /*19c20*/  LDL.LU.64 R112, [R1+0x330] ;  /* 0x0003300001707983 */ /* 0x000f220000300a00 */
[----:B------:R-:W-:-:S03]  /*19c30*/  IMAD.WIDE R56, R2, 0x4, R78 ;  /* 0x0000000402387825 */ /* 0x000fc600078e024e */
[----:B------:R-:W4:Y:S04]  /*19c40*/  LDL.LU.64 R78, [R1+0x338] ;  /* 0x00033800014e7983 */ /* 0x000f280000300a00 */
[----:B------:R-:W4:Y:S01]  /*19c50*/  LDL.LU.64 R102, [R1+0x348] ;  /* 0x0003480001667983 */ /* 0x000f220000300a00 */
[----:B------:R-:W-:Y:S01]  /*19c60*/  IADD3 R52, PT, PT, R52, -0x161, RZ ;  /* 0xfffffe9f34347810 */ /* 0x000fe20007ffe0ff */
[----:B------:R-:W-:-:S03]  /*19c70*/  IMAD.WIDE R60, R2, 0x4, R60 ;  /* 0x00000004023c7825 */ /* 0x000fc600078e023c */
[----:B------:R-:W-:Y:S01]  /*19c80*/  ISETP.GE.U32.AND P6, PT, R52, 0x7ffffe20, PT ;  /* 0x7ffffe203400780c */ /* 0x000fe20003fc6070 */
[----:B------:R-:W-:-:S04]  /*19c90*/  IMAD.WIDE R52, R2, 0x4, R94 ;  /* 0x0000000402347825 */ /* 0x000fc800078e025e */
[----:B------:R-:W-:Y:S01]  /*19ca0*/  VIADD R62, R62, 0xfffffe9d ;  /* 0xfffffe9d3e3e7836 */ /* 0x000fe20000000000 */
[----:B------:R-:W-:Y:S04]  /*19cb0*/  LDGSTS.E [R82+0x57800], desc[UR16][R52.64], !P5 ;  /* 0x5780000034527fae */ /* 0x000fe8000e9a1010 */
[----:B------:R-:W-:Y:S01]  /*19cc0*/  LDGSTS.E [R82+0x57a00], desc[UR16][R60.64], !P5 ;  /* 0x57a000003c527fae */ /* 0x000fe2000e9a1010 */
[----:B------:R-:W-:-:S03]  /*19cd0*/  ISETP.GE.U32.AND P5, PT, R62, 0x7ffffe1e, PT ;  /* 0x7ffffe1e3e00780c */ /* 0x000fc60003fa6070 */
[----:B------:R-:W-:Y:S04]  /*19ce0*/  LDGSTS.E [R82+0x57c00], desc[UR16][R56.64], !P1 ;  /* 0x57c0000038527fae */ /* 0x000fe8000c9a1010 */
[----:B------:R-:W-:Y:S04]  /*19cf0*/  STL.64 [R1+0x1650], R52 ;  /* 0x0016503401007387 */ /* 0x000fe80000100a00 */
[----:B------:R-:W-:Y:S04]  /*19d00*/  STL.64 [R1+0x1660], R60 ;  /* 0x0016603c01007387 */ /* 0x000fe80000100a00 */
[----:B------:R-:W-:Y:S01]  /*19d10*/  STL.64 [R1+0x1668], R56 ;  /* 0x0016683801007387 */ /* 0x000fe20000100a00 */
[----:B-1----:R-:W-:-:S02]  /*19d20*/  VIADD R68, R68, 0xfffffe9b ;  /* 0xfffffe9b44447836 */ /* 0x002fc40000000000 */
[----:B------:R-:W-:-:S05]  /*19d30*/  IMAD.WIDE R58, R2, 0x4, R58 ;  /* 0x00000004023a7825 */ /* 0x000fca00078e023a */
[----:B------:R-:W-:Y:S01]  /*19d40*/  LDGSTS.E [R82+0x57e00], desc[UR16][R58.64], !P1 ;  /* 0x57e000003a527fae */ /* 0x000fe2000c9a1010 */
[----:B------:R-:W-:Y:S01]  /*19d50*/  ISETP.GE.U32.AND P1, PT, R0, 0x7ffffe1d, PT ;  /* 0x7ffffe1d0000780c */ /* 0x000fe20003f26070 */
[----:B------:R-:W-:Y:S02]  /*19d60*/  VIADD R0, R63, 0xfffffe9a ;  /* 0xfffffe9a3f007836 */ /* 0x000fe40000000000 */
[----:B------:R-:W-:Y:S04]  /*19d70*/  STL.64 [R1+0x1670], R58 ;  /* 0x0016703a01007387 */ /* 0x000fe80000100a00 */
[----:B------:R-:W4:Y:S04]  /*19d80*/  LDL.LU.64 R96, [R1+0x350] ;  /* 0x0003500001607983 */ /* 0x000f280000300a00 */
[----:B------:R-:W4:Y:S01]  /*19d90*/  LDL.LU.64 R94, [R1+0x360] ;  /* 0x00036000015e7983 */ /* 0x000f220000300a00 */
[----:B--2---:R-:W-:-:S04]  /*19da0*/  IMAD.WIDE R66, R2, 0x4, R66 ;  /* 0x0000000402427825 */ /* 0x004fc800078e0242 */
[C---:B---3--:R-:W-:Y:S01]  /*19db0*/  IMAD.WIDE R64, R2.reuse, 0x4, R64 ;  /* 0x0000000402407825 */ /* 0x048fe200078e0240 */
[----:B------:R-:W-:Y:S03]  /*19dc0*/  LDGSTS.E [R82+0x58000], desc[UR16][R66.64], !P6 ;  /* 0x5800000042527fae */ /* 0x000fe6000f1a1010 */
[C---:B----4-:R-:W-:Y:S01]  /*19dd0*/  IMAD.WIDE R62, R2.reuse, 0x4, R80 ;  /* 0x00000004023e7825 */ /* 0x050fe200078e0250 */
[----:B------:R-:W-:Y:S03]  /*19de0*/  LDGSTS.E [R82+0x58200], desc[UR16][R64.64], !P6 ;  /* 0x5820000040527fae */ /* 0x000fe6000f1a1010 */
[----:B------:R-:W-:Y:S01]  /*19df0*/  IMAD.WIDE R72, R2, 0x4, R72 ;  /* 0x0000000402487825 */ /* 0x000fe200078e0248 */
[----:B------:R-:W2:Y:S04]  /*19e00*/  LDL.LU.64 R80, [R1+0x368] ;  /* 0x0003680001507983 */ /* 0x000ea80000300a00 */
[----:B------:R-:W3:Y:S04]  /*19e10*/  LDL.LU.64 R30, [R1+0x378] ;  /* 0x00037800011e7983 */ /* 0x000ee80000300a00 */
[----:B------:R-:W-:Y:S04]  /*19e20*/  LDGSTS.E [R82+0x58400], desc[UR16][R62.64], !P4 ;  /* 0x584000003e527fae */ /* 0x000fe8000e1a1010 */
[----:B------:R-:W-:Y:S04]  /*19e30*/  STL.64 [R1+0x1678], R66 ;  /* 0x0016784201007387 */ /* 0x000fe80000100a00 */
[----:B------:R-:W-:Y:S01]  /*19e40*/  LDGSTS.E [R82+0x58600], desc[UR16][R72.64], !P4 ;  /* 0x5860000048527fae */ /* 0x000fe2000e1a1010 */
[----:B------:R-:W-:Y:S01]  /*19e50*/  ISETP.GE.U32.AND P4, PT, R0, 0x7ffffe1b, PT ;  /* 0x7ffffe1b0000780c */ /* 0x000fe20003f86070 */
[----:B------:R-:W-:-:S02]  /*19e60*/  VIADD R0, R74, 0xfffffe98 ;  /* 0xfffffe984a007836 */ /* 0x000fc40000000000 */
[----:B------:R-:W-:Y:S04]  /*19e70*/  STL.64 [R1+0x1680], R64 ;  /* 0x0016804001007387 */ /* 0x000fe80000100a00 */
[----:B------:R-:W-:Y:S01]  /*19e80*/  STL.64 [R1+0x1688], R62 ;  /* 0x0016883e01007387 */ /* 0x000fe20000100a00 */
[----:B------:R-:W-:-:S03]  /*19e90*/  ISETP.GE.U32.AND P6, PT, R68, 0x7ffffe1c, PT ;  /* 0x7ffffe1c4400780c */ /* 0x000fc60003fc6070 */
[----:B------:R-:W-:Y:S01]  /*19ea0*/  STL.64 [R1+0x1690], R72 ;  /* 0x0016904801007387 */ /* 0x000fe20000100a00 */
[----:B------:R-:W-:-:S04]  /*19eb0*/  IMAD.WIDE R68, R2, 0x4, R84 ;  /* 0x0000000402447825 */ /* 0x000fc800078e0254 */
[C---:B------:R-:W-:Y:S01]  /*19ec0*/  IMAD.WIDE R112, R2.reuse, 0x4, R112 ;  /* 0x0000000402707825 */ /* 0x040fe200078e0270 */
[----:B------:R-:W-:Y:S04]  /*19ed0*/  LDGSTS.E [R82+0x58800], desc[UR16][R68.64], !P5 ;  /* 0x5880000044527fae */ /* 0x000fe8000e9a1010 */
[----:B------:R-:W-:Y:S01]  /*19ee0*/  LDGSTS.E [R82+0x58a00], desc[UR16][R112.64], !P5 ;  /* 0x58a0000070527fae */ /* 0x000fe2000e9a1010 */
[----:B------:R-:W-:-:S03]  /*19ef0*/  IMAD.WIDE R74, R2, 0x4, R102 ;  /* 0x00000004024a7825 */ /* 0x000fc600078e0266 */
[----:B------:R-:W4:Y:S04]  /*19f00*/  LDL.LU.64 R102, [R1+0x380] ;  /* 0x0003800001667983 */ /* 0x000f280000300a00 */
[----:B------:R-:W4:Y:S04]  /*19f10*/  LDL.LU.64 R38, [R1+0x390] ;  /* 0x0003900001267983 */ /* 0x000f280000300a00 */
[----:B------:R-:W4:Y:S04]  /*19f20*/  LDL.LU.64 R198, [R1+0x398] ;  /* 0x0003980001c67983 */ /* 0x000f280000300a00 */
[----:B------:R-:W4:Y:S01]  /*19f30*/  LDL.LU.64 R84, [R1+0x3a8] ;  /* 0x0003a80001547983 */ /* 0x000f220000300a00 */
[----:B------:R-:W-:-:S03]  /*19f40*/  IMAD.WIDE R78, R2, 0x4, R78 ;  /* 0x00000004024e7825 */ /* 0x000fc600078e024e */
[----:B------:R-:W-:Y:S04]  /*19f50*/  STL.64 [R1+0x1698], R68 ;  /* 0x0016984401007387 */ /* 0x000fe80000100a00 */
[----:B------:R-:W-:Y:S04]  /*19f60*/  STL.64 [R1+0x16a0], R112 ;  /* 0x0016a07001007387 */ /* 0x000fe80000100a00 */
[----:B------:R-:W-:Y:S04]  /*19f70*/  STL.64 [R1+0x16a8], R78 ;  /* 0x0016a84e01007387 */ /* 0x000fe80000100a00 */
[----:B------:R-:W-:Y:S04]  /*19f80*/  STL.64 [R1+0x16b0], R74 ;  /* 0x0016b04a01007387 */ /* 0x000fe80000100a00 */
[----:B------:R-:W4:Y:S04]  /*19f90*/  LDL.LU.64 R36, [R1+0x3b0] ;  /* 0x0003b00001247983 */ /* 0x000f280000300a00 */
[----:B------:R-:W4:Y:S01]  /*19fa0*/  LDL.LU.64 R34, [R1+0x3c0] ;  /* 0x0003c00001227983 */ /* 0x000f220000300a00 */
[----:B------:R-:W-:-:S03]  /*19fb0*/  ISETP.GE.U32.AND P5, PT, R76, 0x7ffffe1a, PT ;  /* 0x7ffffe1a4c00780c */ /* 0x000fc60003fa6070 */
[----:B------:R-:W-:Y:S04]  /*19fc0*/  LDGSTS.E [R82+0x58c00], desc[UR16][R78.64], !P1 ;  /* 0x58c000004e527fae */ /* 0x000fe8000c9a1010 */
[----:B------:R-:W-:Y:S01]  /*19fd0*/  LDGSTS.E [R82+0x58e00], desc[UR16][R74.64], !P1 ;  /* 0x58e000004a527fae */ /* 0x000fe2000c9a1010 */
[----:B------:R-:W-:Y:S02]  /*19fe0*/  ISETP.GE.U32.AND P1, PT, R0, 0x7ffffe19, PT ;  /* 0x7ffffe190000780c */ /* 0x000fe40003f26070 */
[----:B------:R-:W-:Y:S01]  /*19ff0*/  IADD3 R0, PT, PT, R77, -0x16a, RZ ;  /* 0xfffffe964d007810 */ /* 0x000fe20007ffe0ff */
[----:B------:R-:W4:Y:S01]  /*1a000*/  LDL.LU.64 R32, [R1+0x3c8] ;  /* 0x0003c80001207983 */ /* 0x000f220000300a00 */
[----:B------:R-:W-:Y:S02]  /*1a010*/  VIADD R93, R93, 0xfffffe97 ;  /* 0xfffffe975d5d7836 */ /* 0x000fe40000000000 */
[----:B------:R-:W-:-:S04]  /*1a020*/  IMAD.WIDE R96, R2, 0x4, R96 ;  /* 0x0000000402607825 */ /* 0x000fc800078e0260 */
[----:B------:R-:W-:Y:S01]  /*1a030*/  IMAD.WIDE R94, R2, 0x4, R94 ;  /* 0x00000004025e7825 */ /* 0x000fe200078e025e */
[----:B------:R-:W-:Y:S04]  /*1a040*/  LDGSTS.E [R82+0x59000], desc[UR16][R96.64], !P6 ;  /* 0x5900000060527fae */ /* 0x000fe8000f1a1010 */
[----:B------:R-:W-:Y:S01]  /*1a050*/  LDGSTS.E [R82+0x59200], desc[UR16][R94.64], !P6 ;  /* 0x592000005e527fae */ /* 0x000fe2000f1a1010 */
[----:B------:R-:W-:Y:S01]  /*1a060*/  ISETP.GE.U32.AND P6, PT, R93, 0x7ffffe18, PT ;  /* 0x7ffffe185d00780c */ /* 0x000fe20003fc6070 */
[----:B------:R-:W-:Y:S02]  /*1a070*/  VIADD R93, R98, 0xfffffe95 ;  /* 0xfffffe95625d7836 */ /* 0x000fe40000000000 */
[----:B--2---:R-:W-:-:S04]  /*1a080*/  IMAD.WIDE R80, R2, 0x4, R80 ;  /* 0x0000000402507825 */ /* 0x004fc800078e0250 */
[C---:B---3--:R-:W-:Y:S01]  /*1a090*/  IMAD.WIDE R76, R2.reuse, 0x4, R30 ;  /* 0x00000004024c7825 */ /* 0x048fe200078e021e */
[----:B------:R-:W-:Y:S04]  /*1a0a0*/  LDGSTS.E [R82+0x59400], desc[UR16][R80.64], !P4 ;  /* 0x5940000050527fae */ /* 0x000fe8000e1a1010 */
[----:B------:R-:W2:Y:S04]  /*1a0b0*/  LDL.LU.64 R30, [R1+0x3d8] ;  /* 0x0003d800011e7983 */ /* 0x000ea80000300a00 */
[----:B------:R-:W-:Y:S04]  /*1a0c0*/  STL.64 [R1+0x16b8], R96 ;  /* 0x0016b86001007387 */ /* 0x000fe80000100a00 */
[----:B------:R-:W-:Y:S04]  /*1a0d0*/  STL.64 [R1+0x16c0], R94 ;  /* 0x0016c05e01007387 */ /* 0x000fe80000100a00 */
[----:B------:R-:W-:Y:S04]  /*1a0e0*/  STL.64 [R1+0x16c8], R80 ;  /* 0x0016c85001007387 */ /* 0x000fe80000100a00 */
[----:B------:R-:W-:Y:S04]  /*1a0f0*/  STL.64 [R1+0x16d0], R76 ;  /* 0x0016d04c01007387 */ /* 0x000fe80000100a00 */
[----:B------:R-:W3:Y:S04]  /*1a100*/  LDL.LU.64 R40, [R1+0x3e0] ;  /* 0x0003e00001287983 */ /* 0x000ee80000300a00 */
[----:B------:R-:W-:Y:S01]  /*1a110*/  LDGSTS.E [R82+0x59600], desc[UR16][R76.64], !P4 ;  /* 0x596000004c527fae */ /* 0x000fe2000e1a1010 */
[----:B----4-:R-:W-:-:S03]  /*1a120*/  IMAD.WIDE R98, R2, 0x4, R38 ;  /* 0x0000000402627825 */ /* 0x010fc600078e0226 */
[----:B------:R-:W4:Y:S01]  /*1a130*/  LDL.LU.64 R38, [R1+0x3f0] ;  /* 0x0003f00001267983 */ /* 0x000f220000300a00 */
[----:B------:R-:W-:-:S04]  /*1a140*/  IMAD.WIDE R44, R2, 0x4, R198 ;  /* 0x00000004022c7825 */ /* 0x000fc800078e02c6 */
[C---:B------:R-:W-:Y:S01]  /*1a150*/  IMAD.WIDE R42, R2.reuse, 0x4, R84 ;  /* 0x00000004022a7825 */ /* 0x040fe200078e0254 */
[----:B------:R1:W-:Y:S04]  /*1a160*/  STL.64 [R1+0x70], R44 ;  /* 0x0000702c01007387 */ /* 0x0003e80000100a00 */
[----:B------:R-:W4:Y:S04]  /*1a170*/  LDL.LU.64 R198, [R1+0x400] ;  /* 0x0004000001c67983 */ /* 0x000f280000300a00 */
[----:B------:R2:W-:Y:S04]  /*1a180*/  STL.64 [R1+0x78], R42 ;  /* 0x0000782a01007387 */ /* 0x0005e80000100a00 */
[----:B------:R-:W4:Y:S01]  /*1a190*/  LDL.LU.64 R84, [R1+0x408] ;  /* 0x0004080001547983 */ /* 0x000f220000300a00 */
[----:B------:R-:W-:Y:S01]  /*1a1a0*/  IMAD.WIDE R102, R2, 0x4, R102 ;  /* 0x0000000402667825 */ /* 0x000fe200078e0266 */
[----:B------:R-:W-:-:S04]  /*1a1b0*/  ISETP.GE.U32.AND P4, PT, R0, 0x7ffffe17, PT ;  /* 0x7ffffe170000780c */ /* 0x000fc80003f86070 */
[----:B------:R-:W-:Y:S01]  /*1a1c0*/  LDGSTS.E [R82+0x59800], desc[UR16][R102.64], !P5 ;  /* 0x5980000066527fae */ /* 0x000fe2000e9a1010 */
[----:B------:R-:W-:-:S04]  /*1a1d0*/  IMAD.WIDE R36, R2, 0x4, R36 ;  /* 0x0000000402247825 */ /* 0x000fc800078e0224 */
[C---:B------:R-:W-:Y:S01]  /*1a1e0*/  IMAD.WIDE R34, R2.reuse, 0x4, R34 ;  /* 0x0000000402227825 */ /* 0x040fe200078e0222 */
[----:B------:R-:W-:Y:S04]  /*1a1f0*/  STL.64 [R1+0x16d8], R102 ;  /* 0x0016d86601007387 */ /* 0x000fe80000100a00 */
[----:B------:R-:W-:Y:S04]  /*1a200*/  LDGSTS.E [R82+0x59a00], desc[UR16][R98.64], !P5 ;  /* 0x59a0000062527fae */ /* 0x000fe8000e9a1010 */
[----:B------:R-:W-:Y:S04]  /*1a210*/  STL.64 [R1+0x16e0], R98 ;  /* 0x0016e06201007387 */ /* 0x000fe80000100a00 */
[----:B------:R1:W-:Y:S04]  /*1a220*/  LDGSTS.E [R82+0x59c00], desc[UR16][R44.64], !P1 ;  /* 0x59c000002c527fae */ /* 0x0003e8000c9a1010 */
[----:B------:R2:W-:Y:S04]  /*1a230*/  STL.64 [R1+0x90], R36 ;  /* 0x0000902401007387 */ /* 0x0005e80000100a00 */
[----:B------:R2:W-:Y:S01]  /*1a240*/  LDGSTS.E [R82+0x59e00], desc[UR16][R42.64], !P1 ;  /* 0x59e000002a527fae */ /* 0x0005e2000c9a1010 */
[----:B-1----:R-:W-:-:S03]  /*1a250*/  IMAD.WIDE R44, R2, 0x4, R32 ;  /* 0x00000004022c7825 */ /* 0x002fc600078e0220 */
[----:B------:R1:W-:Y:S04]  /*1a260*/  STL.64 [R1+0x98], R34 ;  /* 0x0000982201007387 */ /* 0x0003e80000100a00 */
[----:B------:R-:W4:Y:S04]  /*1a270*/  LDL.LU.64 R32, [R1+0x420] ;  /* 0x0004200001207983 */ /* 0x000f280000300a00 */
[----:B------:R-:W-:Y:S04]  /*1a280*/  LDGSTS.E [R82+0x5a000], desc[UR16][R36.64], !P6 ;  /* 0x5a00000024527fae */ /* 0x000fe8000f1a1010 */
[----:B------:R-:W-:Y:S04]  /*1a290*/  LDGSTS.E [R82+0x5a200], desc[UR16][R34.64], !P6 ;  /* 0x5a20000022527fae */ /* 0x000fe8000f1a1010 */
[----:B------:R1:W-:Y:S01]  /*1a2a0*/  LDGSTS.E [R82+0x5a400], desc[UR16][R44.64], !P4 ;  /* 0x5a4000002c527fae */ /* 0x0003e2000e1a1010 */
[----:B--2---:R-:W-:-:S03]  /*1a2b0*/  IMAD.WIDE R42, R2, 0x4, R30 ;  /* 0x00000004022a7825 */ /* 0x004fc600078e021e */
[----:B------:R-:W2:Y:S04]  /*1a2c0*/  LDL.LU.64 R30, [R1+0x440] ;  /* 0x00044000011e7983 */ /* 0x000ea80000300a00 */
[----:B------:R1:W-:Y:S04]  /*1a2d0*/  STL.64 [R1+0xb0], R44 ;  /* 0x0000b02c01007387 */ /* 0x0003e80000100a00 */
[----:B------:R4:W-:Y:S04]  /*1a2e0*/  STL.64 [R1+0xb8], R42 ;  /* 0x0000b82a01007387 */ /* 0x0009e80000100a00 */
[----:B------:R-:W2:Y:S04]  /*1a2f0*/  LDL.LU.64 R36, [R1+0x450] ;  /* 0x0004500001247983 */ /* 0x000ea80000300a00 */
[----:B-1----:R-:W2:Y:S01]  /*1a300*/  LDL.LU.64 R34, [R1+0x468] ;  /* 0x0004680001227983 */ /* 0x002ea20000300a00 */
[----:B---3--:R-:W-:-:S03]  /*1a310*/  IMAD.WIDE R48, R2, 0x4, R40 ;  /* 0x0000000402307825 */ /* 0x008fc600078e0228 */
[----:B------:R1:W-:Y:S04]  /*1a320*/  LDGSTS.E [R82+0x5a600], desc[UR16][R42.64], !P4 ;  /* 0x5a6000002a527fae */ /* 0x0003e8000e1a1010 */
[----:B------:R-:W-:Y:S01]  /*1a330*/  STL.64 [R1+0xd0], R48 ;  /* 0x0000d03001007387 */ /* 0x000fe20000100a00 */
[----:B----4-:R-:W-:-:S05]  /*1a340*/  IMAD.WIDE R46, R2, 0x4, R38 ;  /* 0x00000004022e7825 */ /* 0x010fca00078e0226 */
[----:B------:R-:W-:Y:S04]  /*1a350*/  STL.64 [R1+0xd8], R46 ;  /* 0x0000d82e01007387 */ /* 0x000fe80000100a00 */
[----:B------:R-:W3:Y:S01]  /*1a360*/  LDL.LU.64 R40, [R1+0x478] ;  /* 0x0004780001287983 */ /* 0x000ee20000300a00 */
[----:B------:R-:W-:-:S03]  /*1a370*/  IMAD.WIDE R44, R2, 0x4, R198 ;  /* 0x00000004022c7825 */ /* 0x000fc600078e02c6 */
[----:B------:R-:W4:Y:S01]  /*1a380*/  LDL.LU.64 R38, [R1+0x498] ;  /* 0x0004980001267983 */ /* 0x000f220000300a00 */
[----:B-1----:R-:W-:-:S03]  /*1a390*/  IMAD.WIDE R42, R2, 0x4, R84 ;  /* 0x00000004022a7825 */ /* 0x002fc600078e0254 */
[----:B------:R1:W-:Y:S04]  /*1a3a0*/  STL.64 [R1+0xf0], R44 ;  /* 0x0000f02c01007387 */ /* 0x0003e80000100a00 */
[----:B------:R1:W-:Y:S04]  /*1a3b0*/  STL.64 [R1+0x108], R42 ;  /* 0x0001082a01007387 */ /* 0x0003e80000100a00 */
[----:B------:R-:W4:Y:S04]  /*1a3c0*/  LDL.LU.64 R198, [R1+0x4b8] ;  /* 0x0004b80001c67983 */ /* 0x000f280000300a00 */
[----:B------:R-:W4:Y:S01]  /*1a3d0*/  LDL.LU.64 R84, [R1+0x4e0] ;  /* 0x0004e00001547983 */ /* 0x000f220000300a00 */
[----:B------:R-:W-:Y:S01]  /*1a3e0*/  VIADD R0, R252, 0xfffffe94 ;  /* 0xfffffe94fc007836 */ /* 0x000fe20000000000 */
[----:B------:R-:W-:Y:S01]  /*1a3f0*/  ISETP.GE.U32.AND P5, PT, R93, 0x7ffffe16, PT ;  /* 0x7ffffe165d00780c */ /* 0x000fe20003fa6070 */
[----:B------:R-:W1:Y:S03]  /*1a400*/  LDC R252, c[0x0][0x3a0] ;  /* 0x0000e800fffc7b82 */ /* 0x000e660000000800 */
[----:B------:R-:W-:-:S02]  /*1a410*/  ISETP.GE.U32.AND P1, PT, R0, 0x7ffffe15, PT ;  /* 0x7ffffe150000780c */ /* 0x000fc40003f26070 */
[----:B------:R-:W-:Y:S01]  /*1a420*/  IADD3 R93, PT, PT, R29, -0x16d, RZ ;  /* 0xfffffe931d5d7810 */ /* 0x000fe20007ffe0ff */
[----:B------:R-:W-:Y:S02]  /*1a430*/  VIADD R0, R26, 0xfffffe92 ;  /* 0xfffffe921a007836 */ /* 0x000fe40000000000 */
[----:B------:R-:W1:Y:S01]  /*1a440*/  LDC R29, c[0x0][0x3a0] ;  /* 0x0000e800ff1d7b82 */ /* 0x000e620000000800 */
[----:B------:R-:W-:-:S03]  /*1a450*/  ISETP.GE.U32.AND P6, PT, R93, 0x7ffffe14, PT ;  /* 0x7ffffe145d00780c */ /* 0x000fc60003fc6070 */
[----:B------:R-:W-:Y:S01]  /*1a460*/  LDGSTS.E [R82+0x5a800], desc[UR16][R48.64], !P5 ;  /* 0x5a80000030527fae */ /* 0x000fe2000e9a1010 */
[----:B------:R-:W-:-:S03]  /*1a470*/  ISETP.GE.U32.AND P4, PT, R0, 0x7ffffe13, PT ;  /* 0x7ffffe130000780c */ /* 0x000fc60003f86070 */
[----:B------:R-:W-:Y:S01]  /*1a480*/  LDGSTS.E [R82+0x5aa00], desc[UR16][R46.64], !P5 ;  /* 0x5aa000002e527fae */ /* 0x000fe2000e9a1010 */
[----:B------:R-:W1:Y:S03]  /*1a490*/  LDC R26, c[0x0][0x3a0] ;  /* 0x0000e800ff1a7b82 */ /* 0x000e660000000800 */
[----:B------:R1:W-:Y:S04]  /*1a4a0*/  LDGSTS.E [R82+0x5ac00], desc[UR16][R44.64], !P1 ;  /* 0x5ac000002c527fae */ /* 0x0003e8000c9a1010 */
[----:B------:R1:W-:Y:S01]  /*1a4b0*/  LDGSTS.E [R82+0x5ae00], desc[UR16][R42.64], !P1 ;  /* 0x5ae000002a527fae */ /* 0x0003e2000c9a1010 */
[----:B------:R-:W-:-:S05]  /*1a4c0*/  IMAD.WIDE R32, R2, 0x4, R32 ;  /* 0x0000000402207825 */ /* 0x000fca00078e0220 */
[----:B------:R1:W-:Y:S04]  /*1a4d0*/  STL.64 [R1+0x120], R32 ;  /* 0x0001202001007387 */ /* 0x0003e80000100a00 */
[----:B------:R-:W-:Y:S01]  /*1a4e0*/  LDGSTS.E [R82+0x5b000], desc[UR16][R32.64], !P6 ;  /* 0x5b00000020527fae */ /* 0x000fe2000f1a1010 */
[----:B--2---:R-:W-:-:S05]  /*1a4f0*/  IMAD.WIDE R30, R2, 0x4, R30 ;  /* 0x00000004021e7825 */ /* 0x004fca00078e021e */
[----:B------:R2:W-:Y:S04]  /*1a500*/  STL.64 [R1+0x138], R30 ;  /* 0x0001381e01007387 */ /* 0x0005e80000100a00 */
[----:B------:R-:W-:Y:S01]  /*1a510*/  LDGSTS.E [R82+0x5b200], desc[UR16][R30.64], !P6 ;  /* 0x5b2000001e527fae */ /* 0x000fe2000f1a1010 */
[----:B-1----:R-:W-:-:S03]  /*1a520*/  IMAD.WIDE R44, R2, 0x4, R36 ;  /* 0x00000004022c7825 */ /* 0x002fc600078e0224 */
[----:B------:R-:W4:Y:S01]  /*1a530*/  LDL.LU.64 R36, [R1+0x4f8] ;  /* 0x0004f80001247983 */ /* 0x000f220000300a00 */
[----:B------:R-:W-:-:S03]  /*1a540*/  IMAD.WIDE R42, R2, 0x4, R34 ;  /* 0x00000004022a7825 */ /* 0x000fc600078e0222 */
[----:B------:R-:W4:Y:S04]  /*1a550*/  LDL.LU.64 R34, [R1+0x508] ;  /* 0x0005080001227983 */ /* 0x000f280000300a00 */
[----:B------:R1:W-:Y:S04]  /*1a560*/  STL.64 [R1+0x150], R44 ;  /* 0x0001502c01007387 */ /* 0x0003e80000100a00 */
[----:B------:R1:W-:Y:S04]  /*1a570*/  STL.64 [R1+0x168], R42 ;  /* 0x0001682a01007387 */ /* 0x0003e80000100a00 */
[----:B------:R-:W4:Y:S04]  /*1a580*/  LDL.LU.64 R32, [R1+0x518] ;  /* 0x0005180001207983 */ /* 0x000f280000300a00 */
[----:B--2---:R-:W2:Y:S04]  /*1a590*/  LDL.LU.64 R30, [R1+0x528] ;  /* 0x00052800011e7983 */ /* 0x004ea80000300a00 */
[----:B------:R1:W-:Y:S01]  /*1a5a0*/  LDGSTS.E [R82+0x5b400], desc[UR16][R44.64], !P4 ;  /* 0x5b4000002c527fae */ /* 0x0003e2000e1a1010 */
[----:B---3--:R-:W-:-:S04]  /*1a5b0*/  IMAD.WIDE R50, R2, 0x4, R40 ;  /* 0x0000000402327825 */ /* 0x008fc800078e0228 */
[C---:B----4-:R-:W-:Y:S01]  /*1a5c0*/  IMAD.WIDE R48, R2.reuse, 0x4, R38 ;  /* 0x0000000402307825 */ /* 0x050fe200078e0226 */
[----:B------:R-:W-:Y:S04]  /*1a5d0*/  STL.64 [R1+0x180], R50 ;  /* 0x0001803201007387 */ /* 0x000fe80000100a00 */
[----:B------:R-:W-:Y:S04]  /*1a5e0*/  STL.64 [R1+0x198], R48 ;  /* 0x0001983001007387 */ /* 0x000fe80000100a00 */
[----:B------:R-:W3:Y:S04]  /*1a5f0*/  LDL.LU.64 R40, [R1+0x538] ;  /* 0x0005380001287983 */ /* 0x000ee80000300a00 */
[----:B------:R-:W4:Y:S01]  /*1a600*/  LDL.LU.64 R38, [R1+0x548] ;  /* 0x0005480001267983 */ /* 0x000f220000300a00 */
[----:B------:R-:W-:Y:S01]  /*1a610*/  IMAD.WIDE R46, R2, 0x4, R198 ;  /* 0x00000004022e7825 */ /* 0x000fe200078e02c6 */
[----:B------:R-:W-:-:S02]  /*1a620*/  IADD3 R0, PT, PT, R28, -0x170, RZ ;  /* 0xfffffe901c007810 */ /* 0x000fc40007ffe0ff */
[----:B------:R1:W-:Y:S01]  /*1a630*/  LDGSTS.E [R82+0x5b600], desc[UR16][R42.64], !P4 ;  /* 0x5b6000002a527fae */ /* 0x0003e2000e1a1010 */
[----:B------:R-:W2:Y:S01]  /*1a640*/  LDC R28, c[0x0][0x3a0] ;  /* 0x0000e800ff1c7b82 */ /* 0x000ea20000000800 */
[----:B-1----:R-:W-:Y:S02]  /*1a650*/  IMAD.WIDE R44, R2, 0x4, R84 ;  /* 0x00000004022c7825 */ /* 0x002fe400078e0254 */
[----:B------:R1:W-:Y:S04]  /*1a660*/  STL.64 [R1+0x1b0], R46 ;  /* 0x0001b02e01007387 */ /* 0x0003e80000100a00 */
[----:B------:R1:W-:Y:S04]  /*1a670*/  STL.64 [R1+0x1c8], R44 ;  /* 0x0001c82c01007387 */ /* 0x0003e80000100a00 */
[----:B------:R-:W4:Y:S01]  /*1a680*/  LDL.LU.64 R198, [R1+0x558] ;  /* 0x0005580001c67983 */ /* 0x000f220000300a00 */
[----:B------:R-:W-:Y:S01]  /*1a690*/  VIADD R93, R201, 0xfffffe91 ;  /* 0xfffffe91c95d7836 */ /* 0x000fe20000000000 */
[----:B------:R-:W-:Y:S01]  /*1a6a0*/  ISETP.GE.U32.AND P1, PT, R0, 0x7ffffe11, PT ;  /* 0x7ffffe110000780c */ /* 0x000fe20003f26070 */
[----:B------:R-:W1:Y:S01]  /*1a6b0*/  LDC R201, c[0x0][0x3a0] ;  /* 0x0000e800ffc97b82 */ /* 0x000e620000000800 */
[----:B------:R-:W4:Y:S02]  /*1a6c0*/  LDL.LU.64 R84, [R1+0x568] ;  /* 0x0005680001547983 */ /* 0x000f240000300a00 */
[----:B------:R-:W-:Y:S01]  /*1a6d0*/  ISETP.GE.U32.AND P5, PT, R93, 0x7ffffe12, PT ;  /* 0x7ffffe125d00780c */ /* 0x000fe20003fa6070 */
[----:B------:R-:W-:-:S02]  /*1a6e0*/  VIADD R93, R252, 0xfffffe8f ;  /* 0xfffffe8ffc5d7836 */ /* 0x000fc40000000000 */
[----:B------:R-:W-:Y:S02]  /*1a6f0*/  VIADD R0, R27, 0xfffffe8e ;  /* 0xfffffe8e1b007836 */ /* 0x000fe40000000000 */
[----:B------:R-:W2:Y:S01]  /*1a700*/  LDC R42, c[0x0][0x3a0] ;  /* 0x0000e800ff2a7b82 */ /* 0x000ea20000000800 */
[----:B------:R-:W-:-:S07]  /*1a710*/  ISETP.GE.U32.AND P6, PT, R93, 0x7ffffe10, PT ;  /* 0x7ffffe105d00780c */ /* 0x000fce0003fc6070 */
[----:B------:R-:W-:Y:S01]  /*1a720*/  LDGSTS.E [R82+0x5b800], desc[UR16][R50.64], !P5 ;  /* 0x5b80000032527fae */ /* 0x000fe2000e9a1010 */
[----:B------:R-:W2:Y:S03]  /*1a730*/  LDC R27, c[0x0][0x3a0] ;  /* 0x0000e800ff1b7b82 */ /* 0x000ea60000000800 */
[----:B------:R-:W-:Y:S04]  /*1a740*/  LDGSTS.E [R82+0x5ba00], desc[UR16][R48.64], !P5 ;  /* 0x5ba0000030527fae */ /* 0x000fe8000e9a1010 */
[----:B------:R1:W-:Y:S01]  /*1a750*/  LDGSTS.E [R82+0x5bc00], desc[UR16][R46.64], !P1 ;  /* 0x5bc000002e527fae */ /* 0x0003e2000c9a1010 */
[----:B------:R-:W-:Y:S01]  /*1a760*/  ISETP.GE.U32.AND P4, PT, R0, 0x7ffffe0f, PT ;  /* 0x7ffffe0f0000780c */ /* 0x000fe20003f86070 */
[----:B------:R-:W2:Y:S02]  /*1a770*/  LDC R252, c[0x0][0x3a0] ;  /* 0x0000e800fffc7b82 */ /* 0x000ea40000000800 */
[----:B------:R1:W-:Y:S01]  /*1a780*/  LDGSTS.E [R82+0x5be00], desc[UR16][R44.64], !P1 ;  /* 0x5be000002c527fae */ /* 0x0003e2000c9a1010 */
[----:B------:R-:W-:-:S04]  /*1a790*/  IADD3 R93, PT, PT, R29, -0x173, RZ ;  /* 0xfffffe8d1d5d7810 */ /* 0x000fc80007ffe0ff */
[----:B------:R-:W-:Y:S01]  /*1a7a0*/  ISETP.GE.U32.AND P5, PT, R93, 0x7ffffe0e, PT ;  /* 0x7ffffe0e5d00780c */ /* 0x000fe20003fa6070 */
[----:B-1----:R-:W-:Y:S01]  /*1a7b0*/  VIADD R93, R201, 0xfffffe8b ;  /* 0xfffffe8bc95d7836 */ /* 0x002fe20000000000 */
[----:B------:R-:W1:Y:S01]  /*1a7c0*/  LDC R29, c[0x0][0x3a0] ;  /* 0x0000e800ff1d7b82 */ /* 0x000e620000000800 */
[----:B------:R-:W-:-:S07]  /*1a7d0*/  IMAD.WIDE R46, R2, 0x4, R36 ;  /* 0x00000004022e7825 */ /* 0x000fce00078e0224 */
[----:B------:R-:W1:Y:S01]  /*1a7e0*/  LDC R201, c[0x0][0x3a0] ;  /* 0x0000e800ffc97b82 */ /* 0x000e620000000800 */
[C---:B------:R-:W-:Y:S01]  /*1a7f0*/  IMAD.WIDE R44, R2.reuse, 0x4, R34 ;  /* 0x00000004022c7825 */ /* 0x040fe200078e0222 */
[----:B------:R-:W-:Y:S04]  /*1a800*/  STL.64 [R1+0x1d8], R46 ;  /* 0x0001d82e01007387 */ /* 0x000fe80000100a00 */
[----:B------:R-:W-:Y:S04]  /*1a810*/  STL.64 [R1+0x1e8], R44 ;  /* 0x0001e82c01007387 */ /* 0x000fe80000100a00 */
[----:B------:R-:W4:Y:S01]  /*1a820*/  LDL.LU.64 R34, [R1+0x578] ;  /* 0x0005780001227983 */ /* 0x000f220000300a00 */
[----:B------:R-:W-:-:S03]  /*1a830*/  IMAD.WIDE R36, R2, 0x4, R32 ;  /* 0x0000000402247825 */ /* 0x000fc600078e0220 */
[----:B------:R4:W-:Y:S04]  /*1a840*/  LDGSTS.E [R82+0x5c000], desc[UR16][R46.64], !P6 ;  /* 0x5c0000002e527fae */ /* 0x0009e8000f1a1010 */
[----:B------:R-:W4:Y:S01]  /*1a850*/  LDL.LU.64 R32, [R1+0x588] ;  /* 0x0005880001207983 */ /* 0x000f220000300a00 */
[----:B--2---:R-:W-:-:S03]  /*1a860*/  IMAD.WIDE R30, R2, 0x4, R30 ;  /* 0x00000004021e7825 */ /* 0x004fc600078e021e */
[----:B------:R2:W-:Y:S04]  /*1a870*/  STL.64 [R1+0x1f8], R36 ;  /* 0x0001f82401007387 */ /* 0x0005e80000100a00 */
[----:B------:R1:W-:Y:S01]  /*1a880*/  LDGSTS.E [R82+0x5c200], desc[UR16][R44.64], !P6 ;  /* 0x5c2000002c527fae */ /* 0x0003e2000f1a1010 */
[----:B------:R-:W-:-:S03]  /*1a890*/  ISETP.GE.U32.AND P6, PT, R93, 0x7ffffe0c, PT ;  /* 0x7ffffe0c5d00780c */ /* 0x000fc60003fc6070 */
[----:B------:R1:W-:Y:S04]  /*1a8a0*/  STL.64 [R1+0x208], R30 ;  /* 0x0002081e01007387 */ /* 0x0003e80000100a00 */
[----:B------:R-:W-:Y:S01]  /*1a8b0*/  LDGSTS.E [R82+0x5c400], desc[UR16][R36.64], !P4 ;  /* 0x5c40000024527fae */ /* 0x000fe2000e1a1010 */
[----:B------:R-:W-:-:S03]  /*1a8c0*/  VIADD R93, R42, 0xfffffe89 ;  /* 0xfffffe892a5d7836 */ /* 0x000fc60000000000 */
[----:B------:R-:W-:Y:S04]  /*1a8d0*/  LDGSTS.E [R82+0x5c600], desc[UR16][R30.64], !P4 ;  /* 0x5c6000001e527fae */ /* 0x000fe8000e1a1010 */
[----:B--2---:R-:W2:Y:S04]  /*1a8e0*/  LDL.LU.64 R36, [R1+0x598] ;  /* 0x0005980001247983 */ /* 0x004ea80000300a00 */
[----:B-1----:R-:W2:Y:S01]  /*1a8f0*/  LDL.LU.64 R30, [R1+0x5a8] ;  /* 0x0005a800011e7983 */ /* 0x002ea20000300a00 */
[----:B---3--:R-:W-:-:S04]  /*1a900*/  IMAD.WIDE R48, R2, 0x4, R40 ;  /* 0x0000000402307825 */ /* 0x008fc800078e0228 */
[C---:B----4-:R-:W-:Y:S01]  /*1a910*/  IMAD.WIDE R46, R2.reuse, 0x4, R38 ;  /* 0x00000004022e7825 */ /* 0x050fe200078e0226 */
[----:B------:R1:W-:Y:S04]  /*1a920*/  STL.64 [R1+0x210], R48 ;  /* 0x0002103001007387 */ /* 0x0003e80000100a00 */
[----:B------:R3:W-:Y:S04]  /*1a930*/  STL.64 [R1+0x220], R46 ;  /* 0x0002202e01007387 */ /* 0x0007e80000100a00 */
[----:B------:R-:W4:Y:S04]  /*1a940*/  LDL.LU.64 R42, [R1+0x5b8] ;  /* 0x0005b800012a7983 */ /* 0x000f280000300a00 */
[----:B------:R-:W4:Y:S01]  /*1a950*/  LDL.LU.64 R40, [R1+0x5c8] ;  /* 0x0005c80001287983 */ /* 0x000f220000300a00 */
[----:B------:R-:W-:-:S03]  /*1a960*/  IMAD.WIDE R44, R2, 0x4, R198 ;  /* 0x00000004022c7825 */ /* 0x000fc600078e02c6 */
[----:B------:R1:W-:Y:S01]  /*1a970*/  LDGSTS.E [R82+0x5c800], desc[UR16][R48.64], !P5 ;  /* 0x5c80000030527fae */ /* 0x0003e2000e9a1010 */
[----:B------:R-:W-:-:S03]  /*1a980*/  IMAD.WIDE R38, R2, 0x4, R84 ;  /* 0x0000000402267825 */ /* 0x000fc600078e0254 */
[----:B------:R-:W-:Y:S04]  /*1a990*/  STL.64 [R1+0x230], R44 ;  /* 0x0002302c01007387 */ /* 0x000fe80000100a00 */
[----:B------:R1:W-:Y:S04]  /*1a9a0*/  STL.64 [R1+0x240], R38 ;  /* 0x0002402601007387 */ /* 0x0003e80000100a00 */
[----:B------:R-:W4:Y:S04]  /*1a9b0*/  LDL.LU.64 R198, [R1+0x5d8] ;  /* 0x0005d80001c67983 */ /* 0x000f280000300a00 */
[----:B------:R-:W4:Y:S01]  /*1a9c0*/  LDL.LU.64 R84, [R1+0x5e8] ;  /* 0x0005e80001547983 */ /* 0x000f220000300a00 */
[----:B------:R-:W-:-:S02]  /*1a9d0*/  VIADD R0, R26, 0xfffffe8c ;  /* 0xfffffe8c1a007836 */ /* 0x000fc40000000000 */
[----:B------:R-:W1:Y:S01]  /*1a9e0*/  LDC R26, c[0x0][0x3a0] ;  /* 0x0000e800ff1a7b82 */ /* 0x000e620000000800 */
[----:B------:R3:W-:Y:S02]  /*1a9f0*/  LDGSTS.E [R82+0x5ca00], desc[UR16][R46.64], !P5 ;  /* 0x5ca000002e527fae */ /* 0x0007e4000e9a1010 */
[----:B------:R-:W-:Y:S02]  /*1aa00*/  ISETP.GE.U32.AND P1, PT, R0, 0x7ffffe0d, PT ;  /* 0x7ffffe0d0000780c */ /* 0x000fe40003f26070 */
[----:B------:R-:W-:-:S03]  /*1aa10*/  IADD3 R0, PT, PT, R28, -0x176, RZ ;  /* 0xfffffe8a1c007810 */ /* 0x000fc60007ffe0ff */
[----:B------:R-:W2:Y:S01]  /*1aa20*/  LDC R28, c[0x0][0x3a0] ;  /* 0x0000e800ff1c7b82 */ /* 0x000ea20000000800 */
[----:B------:R-:W-:Y:S01]  /*1aa30*/  ISETP.GE.U32.AND P4, PT, R0, 0x7ffffe0b, PT ;  /* 0x7ffffe0b0000780c */ /* 0x000fe20003f86070 */
[----:B------:R-:W-:-:S06]  /*1aa40*/  VIADD R0, R27, 0xfffffe88 ;  /* 0xfffffe881b007836 */ /* 0x000fcc0000000000 */
[----:B------:R2:W-:Y:S01]  /*1aa50*/  LDGSTS.E [R82+0x5cc00], desc[UR16][R44.64], !P1 ;  /* 0x5cc000002c527fae */ /* 0x0005e2000c9a1010 */
[----:B------:R-:W-:Y:S01]  /*1aa60*/  ISETP.GE.U32.AND P5, PT, R93, 0x7ffffe0a, PT ;  /* 0x7ffffe0a5d00780c */ /* 0x000fe20003fa6070 */
[----:B------:R-:W2:Y:S02]  /*1aa70*/  LDC R27, c[0x0][0x3a0] ;  /* 0x0000e800ff1b7b82 */ /* 0x000ea40000000800 */
[----:B------:R-:W-:Y:S01]  /*1aa80*/  LDGSTS.E [R82+0x5ce00], desc[UR16][R38.64], !P1 ;  /* 0x5ce0000026527fae */ /* 0x000fe2000c9a1010 */
[----:B------:R-:W-:Y:S01]  /*1aa90*/  ISETP.GE.U32.AND P1, PT, R0, 0x7ffffe09, PT ;  /* 0x7ffffe090000780c */ /* 0x000fe20003f26070 */
[----:B-1----:R-:W-:Y:S01]  /*1aaa0*/  VIADD R0, R26, 0xfffffe86 ;  /* 0xfffffe861a007836 */ /* 0x002fe20000000000 */
[----:B------:R-:W-:-:S03]  /*1aab0*/  IADD3 R93, PT, PT, R29, -0x179, RZ ;  /* 0xfffffe871d5d7810 */ /* 0x000fc60007ffe0ff */
[----:B------:R-:W1:Y:S01]  /*1aac0*/  LDC R26, c[0x0][0x3a0] ;  /* 0x0000e800ff1a7b82 */ /* 0x000e620000000800 */
[C---:B------:R-:W-:Y:S02]  /*1aad0*/  IMAD.WIDE R48, R2.reuse, 0x4, R34 ;  /* 0x0000000402307825 */ /* 0x040fe400078e0222 */
[----:B------:R-:W4:Y:S02]  /*1aae0*/  LDL.LU.64 R34, [R1+0x5f8] ;  /* 0x0005f80001227983 */ /* 0x000f240000300a00 */
[C---:B---3--:R-:W-:Y:S02]  /*1aaf0*/  IMAD.WIDE R46, R2.reuse, 0x4, R32 ;  /* 0x00000004022e7825 */ /* 0x048fe400078e0220 */
[----:B------:R-:W-:Y:S04]  /*1ab00*/  STL.64 [R1+0x250], R48 ;  /* 0x0002503001007387 */ /* 0x000fe80000100a00 */
[----:B------:R-:W3:Y:S04]  /*1ab10*/  LDL.LU.64 R32, [R1+0x608] ;  /* 0x0006080001207983 */ /* 0x000ee80000300a00 */
[----:B------:R4:W-:Y:S04]  /*1ab20*/  STL.64 [R1+0x260], R46 ;  /* 0x0002602e01007387 */ /* 0x0009e80000100a00 */
[----:B------:R-:W3:Y:S04]  /*1ab30*/  LDL.LU.64 R38, [R1+0x618] ;  /* 0x0006180001267983 */ /* 0x000ee80000300a00 */
[----:B------:R-:W-:Y:S04]  /*1ab40*/  LDGSTS.E [R82+0x5d000], desc[UR16][R48.64], !P6 ;  /* 0x5d00000030527fae */ /* 0x000fe8000f1a1010 */
[----:B------:R4:W-:Y:S01]  /*1ab50*/  LDGSTS.E [R82+0x5d200], desc[UR16][R46.64], !P6 ;  /* 0x5d2000002e527fae */ /* 0x0009e2000f1a1010 */
[----:B--2---:R-:W-:-:S03]  /*1ab60*/  IMAD.WIDE R44, R2, 0x4, R36 ;  /* 0x00000004022c7825 */ /* 0x004fc600078e0224 */
[----:B------:R-:W2:Y:S01]  /*1ab70*/  LDL.LU.64 R36, [R1+0x628] ;  /* 0x0006280001247983 */ /* 0x000ea20000300a00 */
[----:B------:R-:W-:-:S03]  /*1ab80*/  IMAD.WIDE R30, R2, 0x4, R30 ;  /* 0x00000004021e7825 */ /* 0x000fc600078e021e */
[----:B------:R1:W-:Y:S04]  /*1ab90*/  LDGSTS.E [R82+0x5d400], desc[UR16][R44.64], !P4 ;  /* 0x5d4000002c527fae */ /* 0x0003e8000e1a1010 */
[----:B------:R1:W-:Y:S04]  /*1aba0*/  STL.64 [R1+0x270], R44 ;  /* 0x0002702c01007387 */ /* 0x0003e80000100a00 */
[----:B------:R4:W-:Y:S01]  /*1abb0*/  LDGSTS.E [R82+0x5d600], desc[UR16][R30.64], !P4 ;  /* 0x5d6000001e527fae */ /* 0x0009e2000e1a1010 */
[----:B------:R-:W-:Y:S02]  /*1abc0*/  ISETP.GE.U32.AND P4, PT, R0, 0x7ffffe07, PT ;  /* 0x7ffffe070000780c */ /* 0x000fe40003f86070 */
[----:B------:R-:W-:Y:S01]  /*1abd0*/  IADD3 R0, PT, PT, R28, -0x17c, RZ ;  /* 0xfffffe841c007810 */ /* 0x000fe20007ffe0ff */
[----:B------:R4:W-:Y:S02]  /*1abe0*/  STL.64 [R1+0x280], R30 ;  /* 0x0002801e01007387 */ /* 0x0009e40000100a00 */
[----:B----4-:R-:W-:-:S04]  /*1abf0*/  IMAD.WIDE R46, R2, 0x4, R42 ;  /* 0x00000004022e7825 */ /* 0x010fc800078e022a */
[C---:B-1----:R-:W-:Y:S01]  /*1ac00*/  IMAD.WIDE R44, R2.reuse, 0x4, R40 ;  /* 0x00000004022c7825 */ /* 0x042fe200078e0228 */
[----:B------:R-:W-:Y:S01]  /*1ac10*/  STL.64 [R1+0x290], R46 ;  /* 0x0002902e01007387 */ /* 0x000fe20000100a00 */
[----:B------:R-:W1:Y:S03]  /*1ac20*/  LDC R30, c[0x0][0x3a0] ;  /* 0x0000e800ff1e7b82 */ /* 0x000e660000000800 */
[----:B------:R-:W4:Y:S04]  /*1ac30*/  LDL.LU.64 R28, [R1+0x638] ;  /* 0x00063800011c7983 */ /* 0x000f280000300a00 */
[----:B------:R-:W-:Y:S04]  /*1ac40*/  STL.64 [R1+0x2a0], R44 ;  /* 0x0002a02c01007387 */ /* 0x000fe80000100a00 */
[----:B------:R-:W-:Y:S01]  /*1ac50*/  LDGSTS.E [R82+0x5d800], desc[UR16][R46.64], !P5 ;  /* 0x5d8000002e527fae */ /* 0x000fe2000e9a1010 */
[----:B------:R-:W-:-:S03]  /*1ac60*/  IMAD.WIDE R40, R2, 0x4, R198 ;  /* 0x0000000402287825 */ /* 0x000fc600078e02c6 */
[----:B------:R1:W-:Y:S01]  /*1ac70*/  LDGSTS.E [R82+0x5da00], desc[UR16][R44.64], !P5 ;  /* 0x5da000002c527fae */ /* 0x0003e2000e9a1010 */
[----:B------:R-:W-:-:S03]  /*1ac80*/  IMAD.WIDE R42, R2, 0x4, R84 ;  /* 0x00000004022a7825 */ /* 0x000fc600078e0254 */
[----:B------:R1:W-:Y:S04]  /*1ac90*/  STL.64 [R1+0x2b8], R40 ;  /* 0x0002b82801007387 */ /* 0x0003e80000100a00 */
[----:B------:R-:W4:Y:S04]  /*1aca0*/  LDL.LU.64 R198, [R1+0x648] ;  /* 0x0006480001c67983 */ /* 0x000f280000300a00 */
[----:B------:R2:W-:Y:S04]  /*1acb0*/  STL.64 [R1+0x2d0], R42 ;  /* 0x0002d02a01007387 */ /* 0x0005e80000100a00 */
[----:B------:R-:W-:Y:S01]  /*1acc0*/  LDGSTS.E [R82+0x5dc00], desc[UR16][R40.64], !P1 ;  /* 0x5dc0000028527fae */ /* 0x000fe2000c9a1010 */
[----:B------:R-:W-:-:S03]  /*1acd0*/  ISETP.GE.U32.AND P6, PT, R93, 0x7ffffe08, PT ;  /* 0x7ffffe085d00780c */ /* 0x000fc60003fc6070 */
[----:B------:R2:W-:Y:S04]  /*1ace0*/  LDGSTS.E [R82+0x5de00], desc[UR16][R42.64], !P1 ;  /* 0x5de000002a527fae */ /* 0x0005e8000c9a1010 */
[----:B-1----:R-:W4:Y:S04]  /*1acf0*/  LDL.LU.64 R40, [R1+0x658] ;  /* 0x0006580001287983 */ /* 0x002f280000300a00 */
[----:B------:R-:W4:Y:S01]  /*1ad00*/  LDL.LU.64 R84, [R1+0x668] ;  /* 0x0006680001547983 */ /* 0x000f220000300a00 */
[----:B------:R-:W-:Y:S01]  /*1ad10*/  ISETP.GE.U32.AND P1, PT, R0, 0x7ffffe05, PT ;  /* 0x7ffffe050000780c */ /* 0x000fe20003f26070 */
[----:B------:R-:W-:-:S02]  /*1ad20*/  VIADD R0, R27, 0xfffffe82 ;  /* 0xfffffe821b007836 */ /* 0x000fc40000000000 */
[C---:B------:R-:W-:Y:S01]  /*1ad30*/  IMAD.WIDE R34, R2.reuse, 0x4, R34 ;  /* 0x0000000402227825 */ /* 0x040fe200078e0222 */
[----:B------:R-:W1:Y:S04]  /*1ad40*/  LDC R27, c[0x0][0x3a0] ;  /* 0x0000e800ff1b7b82 */ /* 0x000e680000000800 */
[----:B------:R1:W-:Y:S04]  /*1ad50*/  STL.64 [R1+0x2e8], R34 ;  /* 0x0002e82201007387 */ /* 0x0003e80000100a00 */
[----:B------:R-:W-:Y:S01]  /*1ad60*/  LDGSTS.E [R82+0x5e000], desc[UR16][R34.64], !P6 ;  /* 0x5e00000022527fae */ /* 0x000fe2000f1a1010 */
[----:B---3--:R-:W-:-:S05]  /*1ad70*/  IMAD.WIDE R32, R2, 0x4, R32 ;  /* 0x0000000402207825 */ /* 0x008fca00078e0220 */
[----:B------:R3:W-:Y:S01]  /*1ad80*/  STL.64 [R1+0x300], R32 ;  /* 0x0003002001007387 */ /* 0x0007e20000100a00 */
[----:B------:R-:W-:-:S03]  /*1ad90*/  IMAD.WIDE R44, R2, 0x4, R38 ;  /* 0x00000004022c7825 */ /* 0x000fc600078e0226 */
[----:B------:R-:W-:Y:S04]  /*1ada0*/  LDGSTS.E [R82+0x5e200], desc[UR16][R32.64], !P6 ;  /* 0x5e20000020527fae */ /* 0x000fe8000f1a1010 */
[----:B------:R-:W4:Y:S04]  /*1adb0*/  LDL.LU.64 R38, [R1+0x678] ;  /* 0x0006780001267983 */ /* 0x000f280000300a00 */
[----:B------:R1:W-:Y:S04]  /*1adc0*/  STL.64 [R1+0x318], R44 ;  /* 0x0003182c01007387 */ /* 0x0003e80000100a00 */
[----:B------:R1:W-:Y:S01]  /*1add0*/  LDGSTS.E [R82+0x5e400], desc[UR16][R44.64], !P4 ;  /* 0x5e4000002c527fae */ /* 0x0003e2000e1a1010 */
[----:B--2---:R-:W-:-:S03]  /*1ade0*/  IMAD.WIDE R42, R2, 0x4, R36 ;  /* 0x00000004022a7825 */ /* 0x004fc600078e0224 */
[----:B------:R-:W2:Y:S04]  /*1adf0*/  LDL.LU.64 R36, [R1+0x688] ;  /* 0x0006880001247983 */ /* 0x000ea80000300a00 */
[----:B------:R3:W-:Y:S04]  /*1ae00*/  STL.64 [R1+0x330], R42 ;  /* 0x0003302a01007387 */ /* 0x0007e80000100a00 */
[----:B------:R4:W-:Y:S01]  /*1ae10*/  LDGSTS.E [R82+0x5e600], desc[UR16][R42.64], !P4 ;  /* 0x5e6000002a527fae */ /* 0x0009e2000e1a1010 */
[----:B------:R-:W-:Y:S02]  /*1ae20*/  ISETP.GE.U32.AND P4, PT, R0, 0x7ffffe03, PT ;  /* 0x7ffffe030000780c */ /* 0x000fe40003f86070 */
[----:B------:R-:W-:Y:S01]  /*1ae30*/  IADD3 R0, PT, PT, R30, -0x17f, RZ ;  /* 0xfffffe811e007810 */ /* 0x000fe20007ffe0ff */
[----:B-1----:R-:W2:Y:S04]  /*1ae40*/  LDL.LU.64 R34, [R1+0x698] ;  /* 0x0006980001227983 */ /* 0x002ea80000300a00 */
[----:B---3--:R-:W3:Y:S04]  /*1ae50*/  LDL.LU.64 R32, [R1+0x6a8] ;  /* 0x0006a80001207983 */ /* 0x008ee80000300a00 */
[----:B------:R-:W3:Y:S01]  /*1ae60*/  LDL.LU.64 R30, [R1+0x6b8] ;  /* 0x0006b800011e7983 */ /* 0x000ee20000300a00 */
[----:B----4-:R-:W-:-:S03]  /*1ae70*/  IMAD.WIDE R46, R2, 0x4, R28 ;  /* 0x00000004022e7825 */ /* 0x010fc600078e021c */
[----:B------:R-:W4:Y:S04]  /*1ae80*/  LDL.LU.64 R28, [R1+0x6c8] ;  /* 0x0006c800011c7983 */ /* 0x000f280000300a00 */
[----:B------:R-:W-:Y:S01]  /*1ae90*/  STL.64 [R1+0x348], R46 ;  /* 0x0003482e01007387 */ /* 0x000fe20000100a00 */
[----:B------:R-:W-:-:S03]  /*1aea0*/  IMAD.WIDE R44, R2, 0x4, R198 ;  /* 0x00000004022c7825 */ /* 0x000fc600078e02c6 */
[----:B------:R-:W4:Y:S04]  /*1aeb0*/  LDL.LU.64 R198, [R1+0x6d8] ;  /* 0x0006d80001c67983 */ /* 0x000f280000300a00 */
[----:B------:R-:W-:Y:S01]  /*1aec0*/  STL.64 [R1+0x360], R44 ;  /* 0x0003602c01007387 */ /* 0x000fe20000100a00 */
[----:B------:R-:W-:-:S04]  /*1aed0*/  IMAD.WIDE R42, R2, 0x4, R40 ;  /* 0x00000004022a7825 */ /* 0x000fc800078e0228 */
[----:B------:R-:W-:Y:S01]  /*1aee0*/  IMAD.WIDE R40, R2, 0x4, R84 ;  /* 0x0000000402287825 */ /* 0x000fe200078e0254 */
[----:B------:R-:W-:Y:S04]  /*1aef0*/  STL.64 [R1+0x378], R42 ;  /* 0x0003782a01007387 */ /* 0x000fe80000100a00 */
[----:B------:R-:W-:Y:S04]  /*1af00*/  STL.64 [R1+0x390], R40 ;  /* 0x0003902801007387 */ /* 0x000fe80000100a00 */
[----:B------:R-:W4:Y:S01]  /*1af10*/  LDL.LU.64 R84, [R1+0x6e0] ;  /* 0x0006e00001547983 */ /* 0x000f220000300a00 */
[----:B------:R-:W-:-:S02]  /*1af20*/  VIADD R93, R252, 0xfffffe85 ;  /* 0xfffffe85fc5d7836 */ /* 0x000fc40000000000 */
[----:B------:R-:W-:Y:S01]  /*1af30*/  IMAD.WIDE R136, R3, 0x4, R88 ;  /* 0x0000000403887825 */ /* 0x000fe200078e0258 */
[----:B------:R-:W1:Y:S02]  /*1af40*/  LDC R252, c[0x0][0x3a0] ;  /* 0x0000e800fffc7b82 */ /* 0x000e640000000800 */
[----:B------:R-:W-:Y:S01]  /*1af50*/  ISETP.GE.U32.AND P5, PT, R93, 0x7ffffe06, PT ;  /* 0x7ffffe065d00780c */ /* 0x000fe20003fa6070 */
[----:B------:R-:W-:-:S05]  /*1af60*/  VIADD R93, R201, 0xfffffe83 ;  /* 0xfffffe83c95d7836 */ /* 0x000fca0000000000 */
[----:B------:R-:W-:-:S07]  /*1af70*/  ISETP.GE.U32.AND P6, PT, R93, 0x7ffffe04, PT ;  /* 0x7ffffe045d00780c */ /* 0x000fce0003fc6070 */
[----:B------:R-:W-:Y:S01]  /*1af80*/  LDGSTS.E [R82+0x5e800], desc[UR16][R46.64], !P5 ;  /* 0x5e8000002e527fae */ /* 0x000fe2000e9a1010 */
[----:B------:R-:W-:Y:S01]  /*1af90*/  IMAD.WIDE R112, R3, 0x4, R248 ;  /* 0x0000000403707825 */ /* 0x000fe200078e02f8 */
[----:B------:R-:W1:Y:S02]  /*1afa0*/  LDC R201, c[0x0][0x3a0] ;  /* 0x0000e800ffc97b82 */ /* 0x000e640000000800 */
[----:B------:R-:W-:Y:S04]  /*1afb0*/  LDGSTS.E [R82+0x5ea00], desc[UR16][R44.64], !P5 ;  /* 0x5ea000002c527fae */ /* 0x000fe8000e9a1010 */
[----:B------:R-:W-:Y:S04]  /*1afc0*/  LDGSTS.E [R82+0x5ec00], desc[UR16][R42.64], !P1 ;  /* 0x5ec000002a527fae */ /* 0x000fe8000c9a1010 */
[----:B------:R-:W-:Y:S01]  /*1afd0*/  LDGSTS.E [R82+0x5ee00], desc[UR16][R40.64], !P1 ;  /* 0x5ee0000028527fae */ /* 0x000fe2000c9a1010 */
[----:B------:R-:W-:Y:S01]  /*1afe0*/  ISETP.GE.U32.AND P1, PT, R0, 0x7ffffe02, PT ;  /* 0x7ffffe020000780c */ /* 0x000fe20003f26070 */
[----:B------:R-:W-:-:S05]  /*1aff0*/  IMAD.WIDE R38, R2, 0x4, R38 ;  /* 0x0000000402267825 */ /* 0x000fca00078e0226 */
[----:B------:R-:W-:Y:S04]  /*1b000*/  STL.64 [R1+0x3a8], R38 ;  /* 0x0003a82601007387 */ /* 0x000fe80000100a00 */
[----:B------:R-:W-:Y:S01]  /*1b010*/  LDGSTS.E [R82+0x5f000], desc[UR16][R38.64], !P6 ;  /* 0x5f00000026527fae */ /* 0x000fe2000f1a1010 */
[----:B--2---:R-:W-:-:S05]  /*1b020*/  IMAD.WIDE R36, R2, 0x4, R36 ;  /* 0x0000000402247825 */ /* 0x004fca00078e0224 */
[----:B------:R2:W-:Y:S04]  /*1b030*/  STL.64 [R1+0x3c0], R36 ;  /* 0x0003c02401007387 */ /* 0x0005e80000100a00 */
[----:B------:R2:W-:Y:S01]  /*1b040*/  LDGSTS.E [R82+0x5f200], desc[UR16][R36.64], !P6 ;  /* 0x5f20000024527fae */ /* 0x0005e2000f1a1010 */
[----:B------:R-:W-:-:S04]  /*1b050*/  IMAD.WIDE R34, R2, 0x4, R34 ;  /* 0x0000000402227825 */ /* 0x000fc800078e0222 */
[C---:B---3--:R-:W-:Y:S01]  /*1b060*/  IMAD.WIDE R32, R2.reuse, 0x4, R32 ;  /* 0x0000000402207825 */ /* 0x048fe200078e0220 */
[----:B------:R-:W-:Y:S03]  /*1b070*/  STL.64 [R1+0x3d8], R34 ;  /* 0x0003d82201007387 */ /* 0x000fe60000100a00 */
[C---:B--2---:R-:W-:Y:S01]  /*1b080*/  IMAD.WIDE R36, R2.reuse, 0x4, R30 ;  /* 0x0000000402247825 */ /* 0x044fe200078e021e */
[----:B------:R2:W-:Y:S04]  /*1b090*/  STL.64 [R1+0x3f0], R32 ;  /* 0x0003f02001007387 */ /* 0x0005e80000100a00 */
[----:B------:R-:W-:Y:S04]  /*1b0a0*/  LDGSTS.E [R82+0x5f400], desc[UR16][R34.64], !P4 ;  /* 0x5f40000022527fae */ /* 0x000fe8000e1a1010 */
[----:B------:R2:W-:Y:S01]  /*1b0b0*/  LDGSTS.E [R82+0x5f600], desc[UR16][R32.64], !P4 ;  /* 0x5f60000020527fae */ /* 0x0005e2000e1a1010 */
[----:B----4-:R-:W-:-:S03]  /*1b0c0*/  IMAD.WIDE R30, R2, 0x4, R28 ;  /* 0x00000004021e7825 */ /* 0x010fc600078e021c */
[----:B------:R-:W-:Y:S04]  /*1b0d0*/  STL.64 [R1+0x408], R36 ;  /* 0x0004082401007387 */ /* 0x000fe80000100a00 */
[----:B------:R-:W3:Y:S04]  /*1b0e0*/  LDL.LU.64 R114, [R1+0x6d0] ;  /* 0x0006d00001727983 */ /* 0x000ee80000300a00 */
[----:B------:R4:W-:Y:S04]  /*1b0f0*/  STL.64 [R1+0x420], R30 ;  /* 0x0004201e01007387 */ /* 0x0009e80000100a00 */
[----:B------:R-:W3:Y:S04]  /*1b100*/  LDL.LU.64 R110, [R1+0x6c0] ;  /* 0x0006c000016e7983 */ /* 0x000ee80000300a00 */
[----:B------:R-:W3:Y:S01]  /*1b110*/  LDL.LU.64 R104, [R1+0x6b0] ;  /* 0x0006b00001687983 */ /* 0x000ee20000300a00 */
[----:B--2---:R-:W-:-:S03]  /*1b120*/  IMAD.WIDE R32, R2, 0x4, R198 ;  /* 0x0000000402207825 */ /* 0x004fc600078e02c6 */
[----:B------:R2:W-:Y:S04]  /*1b130*/  LDGSTS.E [R82+0x5f800], desc[UR16][R36.64], !P1 ;  /* 0x5f80000024527fae */ /* 0x0005e8000c9a1010 */
[----:B------:R-:W-:Y:S04]  /*1b140*/  STL.64 [R1+0x438], R32 ;  /* 0x0004382001007387 */ /* 0x000fe80000100a00 */
[----:B------:R-:W2:Y:S04]  /*1b150*/  LDL.LU.64 R100, [R1+0x6a0] ;  /* 0x0006a00001647983 */ /* 0x000ea80000300a00 */
[----:B------:R-:W2:Y:S04]  /*1b160*/  LDL.LU.64 R34, [R1+0x690] ;  /* 0x0006900001227983 */ /* 0x000ea80000300a00 */
[----:B------:R-:W2:Y:S04]  /*1b170*/  LDL.LU.64 R48, [R1+0x680] ;  /* 0x0006800001307983 */ /* 0x000ea80000300a00 */
[----:B------:R-:W-:Y:S01]  /*1b180*/  LDGSTS.E [R82+0x5fa00], desc[UR16][R30.64], !P1 ;  /* 0x5fa000001e527fae */ /* 0x000fe2000c9a1010 */
[----:B------:R-:W-:-:S05]  /*1b190*/  IMAD.WIDE R28, R2, 0x4, R84 ;  /* 0x00000004021c7825 */ /* 0x000fca00078e0254 */
[----:B------:R1:W-:Y:S04]  /*1b1a0*/  STL.64 [R1+0x450], R28 ;  /* 0x0004501c01007387 */ /* 0x0003e80000100a00 */
[----:B------:R-:W2:Y:S04]  /*1b1b0*/  LDL.LU.64 R44, [R1+0x670] ;  /* 0x00067000012c7983 */ /* 0x000ea80000300a00 */
[----:B----4-:R-:W4:Y:S04]  /*1b1c0*/  LDL.LU.64 R30, [R1+0x660] ;  /* 0x00066000011e7983 */ /* 0x010f280000300a00 */
[----:B------:R-:W4:Y:S04]  /*1b1d0*/  LDL.LU.64 R198, [R1+0x650] ;  /* 0x0006500001c67983 */ /* 0x000f280000300a00 */
[----:B------:R-:W4:Y:S01]  /*1b1e0*/  LDL.LU.64 R84, [R1+0x640] ;  /* 0x0006400001547983 */ /* 0x000f220000300a00 */
[----:B------:R-:W-:-:S02]  /*1b1f0*/  VIADD R93, R26, 0xfffffe80 ;  /* 0xfffffe801a5d7836 */ /* 0x000fc40000000000 */
[----:B------:R-:W1:Y:S01]  /*1b200*/  LDC R26, c[0x0][0x3a0] ;  /* 0x0000e800ff1a7b82 */ /* 0x000e620000000800 */
[----:B------:R-:W4:Y:S02]  /*1b210*/  LDL.LU.64 R36, [R1+0x630] ;  /* 0x0006300001247983 */ /* 0x000f240000300a00 */
[----:B------:R-:W-:-:S04]  /*1b220*/  ISETP.GE.AND P5, PT, R83, R93, PT ;  /* 0x0000005d5300720c */ /* 0x000fc80003fa6270 */
[----:B------:R-:W-:Y:S02]  /*1b230*/  SEL R0, RZ, 0x4, P5 ;  /* 0x00000004ff007807 */ /* 0x000fe40002800000 */
[----:B------:R-:W-:-:S13]  /*1b240*/  ISETP.GE.U32.AND P6, PT, R93, 0x7ffffe01, PT ;  /* 0x7ffffe015d00780c */ /* 0x000fda0003fc6070 */
[----:B------:R1:W-:Y:S02]  /*1b250*/  LDGSTS.E [R82+0x5fc00], desc[UR16][R32.64], !P6 ;  /* 0x5fc0000020527fae */ /* 0x0003e4000f1a1010 */
[----:B-1----:R-:W-:Y:S02]  /*1b260*/  VIADD R26, R26, 0x7f ;  /* 0x0000007f1a1a7836 */ /* 0x002fe40000000000 */
[----:B------:R1:W-:Y:S03]  /*1b270*/  LDGSTS.E [R82+0x5fe00], desc[UR16][R28.64], !P6 ;  /* 0x5fe000001c527fae */ /* 0x0003e6000f1a1010 */
[----:B------:R-:W-:Y:S01]  /*1b280*/  ISETP.GT.AND P5, PT, R26, 0x1ff, PT ;  /* 0x000001ff1a00780c */ /* 0x000fe20003fa4270 */
[----:B------:R-:W-:Y:S01]  /*1b290*/  IMAD.WIDE R170, R3, 0x4, R244 ;  /* 0x0000000403aa7825 */ /* 0x000fe200078e02f4 */
[----:B------:R-:W1:Y:S01]  /*1b2a0*/  LDC R26, c[0x0][0x3a0] ;  /* 0x0000e800ff1a7b82 */ /* 0x000e620000000800 */
[----:B------:R-:W0:Y:S01]  /*1b2b0*/  LDGDEPBAR ;  /* 0x00000000000079af */ /* 0x000e220000000000 */
[----:B------:R-:W-:-:S04]  /*1b2c0*/  SEL R0, R0, RZ, P5 ;  /* 0x000000ff00007207 */ /* 0x000fc80002800000 */
[----:B------:R-:W-:Y:S01]  /*1b2d0*/  ISETP.NE.U32.AND P5, PT, R0, RZ, PT ;  /* 0x000000ff0000720c */ /* 0x000fe20003fa5070 */
[----:B------:R-:W4:Y:S01]  /*1b2e0*/  LDL.LU.64 R28, [R1+0x620] ;  /* 0x00062000011c7983 */ /* 0x000f220000300a00 */
[----:B------:R-:W-:-:S03]  /*1b2f0*/  VIADD R0, R27, 0xfffffe7d ;  /* 0xfffffe7d1b007836 */ /* 0x000fc60000000000 */
[----:B------:R-:W4:Y:S04]  /*1b300*/  LDL.LU.64 R42, [R1+0x610] ;  /* 0x00061000012a7983 */ /* 0x000f280000300a00 */
[----:B------:R-:W4:Y:S01]  /*1b310*/  LDL.LU.64 R108, [R1+0x600] ;  /* 0x00060000016c7983 */ /* 0x000f220000300a00 */
[----:B------:R-:W-:-:S03]  /*1b320*/  ISETP.GE.U32.AND P6, PT, R0, 0x7ffffdfe, PT ;  /* 0x7ffffdfe0000780c */ /* 0x000fc60003fc6070 */
[----:B------:R-:W4:Y:S04]  /*1b330*/  LDL.LU.64 R38, [R1+0x5f0] ;  /* 0x0005f00001267983 */ /* 0x000f280000300a00 */
[----:B------:R-:W4:Y:S01]  /*1b340*/  LDL.LU.64 R40, [R1+0x5e0] ;  /* 0x0005e00001287983 */ /* 0x000f220000300a00 */
[----:B-1----:R-:W-:-:S03]  /*1b350*/  IADD3 R0, PT, PT, R26, -0x184, RZ ;  /* 0xfffffe7c1a007810 */ /* 0x002fc60007ffe0ff */
[----:B------:R-:W4:Y:S04]  /*1b360*/  LDL.LU.64 R106, [R1+0x5d0] ;  /* 0x0005d000016a7983 */ /* 0x000f280000300a00 */
[----:B------:R-:W4:Y:S04]  /*1b370*/  LDL.LU.64 R32, [R1+0x5c0] ;  /* 0x0005c00001207983 */ /* 0x000f280000300a00 */
[----:B------:R-:W4:Y:S01]  /*1b380*/  LDL.LU.64 R26, [R1+0x5b0] ;  /* 0x0005b000011a7983 */ /* 0x000f220000300a00 */
[----:B---3--:R-:W-:-:S05]  /*1b390*/  IMAD.WIDE R46, R3, 0x4, R114 ;  /* 0x00000004032e7825 */ /* 0x008fca00078e0272 */
[----:B------:R2:W-:Y:S01]  /*1b3a0*/  STL.64 [R1+0x6e8], R46 ;  /* 0x0006e82e01007387 */ /* 0x0005e20000100a00 */
[----:B------:R-:W-:-:S04]  /*1b3b0*/  IMAD.WIDE R52, R3, 0x4, R110 ;  /* 0x0000000403347825 */ /* 0x000fc800078e026e */
[C---:B------:R-:W-:Y:S01]  /*1b3c0*/  IMAD.WIDE R50, R3.reuse, 0x4, R104 ;  /* 0x0000000403327825 */ /* 0x040fe200078e0268 */
[----:B------:R-:W-:Y:S04]  /*1b3d0*/  STL.64 [R1+0x6e0], R52 ;  /* 0x0006e03401007387 */ /* 0x000fe80000100a00 */
[----:B------:R-:W3:Y:S01]  /*1b3e0*/  LDL.LU.64 R104, [R1+0x5a0] ;  /* 0x0005a00001687983 */ /* 0x000ee20000300a00 */
[----:B--2---:R-:W-:-:S03]  /*1b3f0*/  IMAD.WIDE R46, R3, 0x4, R100 ;  /* 0x00000004032e7825 */ /* 0x004fc600078e0264 */
[----:B------:R1:W-:Y:S04]  /*1b400*/  STL.64 [R1+0x6d8], R50 ;  /* 0x0006d83201007387 */ /* 0x0003e80000100a00 */
[----:B------:R2:W-:Y:S01]  /*1b410*/  STL.64 [R1+0x6d0], R46 ;  /* 0x0006d02e01007387 */ /* 0x0005e20000100a00 */
[----:B-1----:R-:W-:-:S03]  /*1b420*/  IMAD.WIDE R50, R3, 0x4, R34 ;  /* 0x0000000403327825 */ /* 0x002fc600078e0222 */
[----:B------:R-:W3:Y:S01]  /*1b430*/  LDL.LU.64 R34, [R1+0x590] ;  /* 0x0005900001227983 */ /* 0x000ee20000300a00 */
[----:B--2---:R-:W-:-:S03]  /*1b440*/  IMAD.WIDE R46, R3, 0x4, R48 ;  /* 0x00000004032e7825 */ /* 0x004fc600078e0230 */
[----:B------:R-:W-:Y:S04]  /*1b450*/  STL.64 [R1+0x6c8], R50 ;  /* 0x0006c83201007387 */ /* 0x000fe80000100a00 */
[----:B------:R-:W2:Y:S04]  /*1b460*/  LDL.LU.64 R100, [R1+0x580] ;  /* 0x0005800001647983 */ /* 0x000ea80000300a00 */
[----:B------:R4:W-:Y:S01]  /*1b470*/  STL.64 [R1+0x6c0], R46 ;  /* 0x0006c02e01007387 */ /* 0x0009e20000100a00 */
[----:B------:R-:W-:-:S03]  /*1b480*/  IMAD.WIDE R44, R3, 0x4, R44 ;  /* 0x00000004032c7825 */ /* 0x000fc600078e022c */
[----:B------:R-:W2:Y:S04]  /*1b490*/  LDL.LU.64 R48, [R1+0x570] ;  /* 0x0005700001307983 */ /* 0x000ea80000300a00 */
[----:B------:R1:W-:Y:S01]  /*1b4a0*/  STL.64 [R1+0x6b8], R44 ;  /* 0x0006b82c01007387 */ /* 0x0003e20000100a00 */
[----:B----4-:R-:W-:-:S03]  /*1b4b0*/  IMAD.WIDE R46, R3, 0x4, R30 ;  /* 0x00000004032e7825 */ /* 0x010fc600078e021e */
[----:B------:R-:W4:Y:S04]  /*1b4c0*/  LDL.LU.64 R30, [R1+0x560] ;  /* 0x00056000011e7983 */ /* 0x000f280000300a00 */
[----:B------:R1:W-:Y:S02]  /*1b4d0*/  STL.64 [R1+0x6b0], R46 ;  /* 0x0006b02e01007387 */ /* 0x0003e40000100a00 */
[C---:B-1----:R-:W-:Y:S02]  /*1b4e0*/  IMAD.WIDE R44, R3.reuse, 0x4, R198 ;  /* 0x00000004032c7825 */ /* 0x042fe400078e02c6 */
[----:B------:R-:W4:Y:S04]  /*1b4f0*/  LDL.LU.64 R198, [R1+0x550] ;  /* 0x0005500001c67983 */ /* 0x000f280000300a00 */
[----:B------:R1:W-:Y:S01]  /*1b500*/  STL.64 [R1+0x6a8], R44 ;  /* 0x0006a82c01007387 */ /* 0x0003e20000100a00 */
[----:B------:R-:W-:-:S03]  /*1b510*/  IMAD.WIDE R46, R3, 0x4, R84 ;  /* 0x00000004032e7825 */ /* 0x000fc600078e0254 */
[----:B-1----:R-:W4:Y:S04]  /*1b520*/  LDL.LU.64 R44, [R1+0x540] ;  /* 0x00054000012c7983 */ /* 0x002f280000300a00 */
[----:B------:R-:W4:Y:S04]  /*1b530*/  LDL.LU.64 R84, [R1+0x530] ;  /* 0x0005300001547983 */ /* 0x000f280000300a00 */
[----:B------:R1:W-:Y:S02]  /*1b540*/  STL.64 [R1+0x6a0], R46 ;  /* 0x0006a02e01007387 */ /* 0x0003e40000100a00 */
[----:B-1----:R-:W-:-:S02]  /*1b550*/  IMAD.WIDE R46, R3, 0x4, R36 ;  /* 0x00000004032e7825 */ /* 0x002fc400078e0224 */
[----:B------:R-:W4:Y:S02]  /*1b560*/  LDL.LU.64 R36, [R1+0x520] ;  /* 0x0005200001247983 */ /* 0x000f240000300a00 */
[C---:B------:R-:W-:Y:S02]  /*1b570*/  IMAD.WIDE R50, R3.reuse, 0x4, R28 ;  /* 0x0000000403327825 */ /* 0x040fe400078e021c */
[----:B------:R1:W-:Y:S04]  /*1b580*/  STL.64 [R1+0x698], R46 ;  /* 0x0006982e01007387 */ /* 0x0003e80000100a00 */
[----:B------:R-:W4:Y:S04]  /*1b590*/  LDL.LU.64 R28, [R1+0x510] ;  /* 0x00051000011c7983 */ /* 0x000f280000300a00 */
[----:B------:R1:W-:Y:S02]  /*1b5a0*/  STL.64 [R1+0x690], R50 ;  /* 0x0006903201007387 */ /* 0x0003e40000100a00 */
[----:B-1----:R-:W-:-:S02]  /*1b5b0*/  IMAD.WIDE R46, R3, 0x4, R42 ;  /* 0x00000004032e7825 */ /* 0x002fc400078e022a */
[----:B------:R-:W4:Y:S04]  /*1b5c0*/  LDL.LU.64 R42, [R1+0x500] ;  /* 0x00050000012a7983 */ /* 0x000f280000300a00 */
[----:B------:R1:W-:Y:S01]  /*1b5d0*/  STL.64 [R1+0x688], R46 ;  /* 0x0006882e01007387 */ /* 0x0003e20000100a00 */
[----:B------:R-:W-:-:S04]  /*1b5e0*/  IMAD.WIDE R50, R3, 0x4, R108 ;  /* 0x0000000403327825 */ /* 0x000fc800078e026c */
[----:B------:R-:W-:-:S04]  /*1b5f0*/  IMAD.WIDE R40, R3, 0x4, R40 ;  /* 0x0000000403287825 */ /* 0x000fc800078e0228 */
[C---:B-1----:R-:W-:Y:S02]  /*1b600*/  IMAD.WIDE R46, R3.reuse, 0x4, R38 ;  /* 0x00000004032e7825 */ /* 0x042fe400078e0226 */
[----:B------:R-:W4:Y:S02]  /*1b610*/  LDL.LU.64 R38, [R1+0x4f0] ;  /* 0x0004f00001267983 */ /* 0x000f240000300a00 */
[C---:B------:R-:W-:Y:S02]  /*1b620*/  IMAD.WIDE R98, R3.reuse, 0x4, R106 ;  /* 0x0000000403627825 */ /* 0x040fe400078e026a */
[----:B------:R-:W-:Y:S02]  /*1b630*/  STL.64 [R1+0x680], R50 ;  /* 0x0006803201007387 */ /* 0x000fe40000100a00 */
[C---:B------:R-:W-:Y:S02]  /*1b640*/  IMAD.WIDE R62, R3.reuse, 0x4, R32 ;  /* 0x00000004033e7825 */ /* 0x040fe400078e0220 */
[----:B------:R1:W-:Y:S04]  /*1b650*/  STL.64 [R1+0x678], R46 ;  /* 0x0006782e01007387 */ /* 0x0003e80000100a00 */
[----:B------:R-:W4:Y:S01]  /*1b660*/  LDL.LU.64 R32, [R1+0x4b0] ;  /* 0x0004b00001207983 */ /* 0x000f220000300a00 */
[----:B-1----:R-:W-:-:S03]  /*1b670*/  IMAD.WIDE R46, R3, 0x4, R26 ;  /* 0x00000004032e7825 */ /* 0x002fc600078e021a */
[----:B------:R-:W4:Y:S04]  /*1b680*/  LDL.LU.64 R26, [R1+0x490] ;  /* 0x00049000011a7983 */ /* 0x000f280000300a00 */
[----:B------:R-:W-:Y:S04]  /*1b690*/  STL.64 [R1+0x670], R40 ;  /* 0x0006702801007387 */ /* 0x000fe80000100a00 */
[----:B------:R-:W-:Y:S04]  /*1b6a0*/  STL.64 [R1+0x668], R98 ;  /* 0x0006686201007387 */ /* 0x000fe80000100a00 */
[----:B------:R-:W-:Y:S01]  /*1b6b0*/  STL.64 [R1+0x660], R62 ;  /* 0x0006603e01007387 */ /* 0x000fe20000100a00 */
[----:B---3--:R-:W-:-:S04]  /*1b6c0*/  IMAD.WIDE R162, R3, 0x4, R104 ;  /* 0x0000000403a27825 */ /* 0x008fc800078e0268 */
[C---:B------:R-:W-:Y:S02]  /*1b6d0*/  IMAD.WIDE R50, R3.reuse, 0x4, R34 ;  /* 0x0000000403327825 */ /* 0x040fe400078e0222 */
[----:B------:R-:W3:Y:S04]  /*1b6e0*/  LDL.LU.64 R34, [R1+0x470] ;  /* 0x0004700001227983 */ /* 0x000ee80000300a00 */
[----:B------:R-:W-:Y:S04]  /*1b6f0*/  STL.64 [R1+0x658], R46 ;  /* 0x0006582e01007387 */ /* 0x000fe80000100a00 */
[----:B------:R1:W-:Y:S04]  /*1b700*/  STL.64 [R1+0x648], R50 ;  /* 0x0006483201007387 */ /* 0x0003e80000100a00 */
[----:B------:R-:W-:Y:S01]  /*1b710*/  STL.64 [R1+0x650], R162 ;  /* 0x000650a201007387 */ /* 0x000fe20000100a00 */
[----:B--2---:R-:W-:-:S04]  /*1b720*/  IMAD.WIDE R48, R3, 0x4, R48 ;  /* 0x0000000403307825 */ /* 0x004fc800078e0230 */
[----:B-1----:R-:W-:-:S05]  /*1b730*/  IMAD.WIDE R50, R3, 0x4, R100 ;  /* 0x0000000403327825 */ /* 0x002fca00078e0264 */
[----:B------:R4:W-:Y:S04]  /*1b740*/  STL.64 [R1+0x640], R50 ;  /* 0x0006403201007387 */ /* 0x0009e80000100a00 */
[----:B------:R1:W-:Y:S01]  /*1b750*/  STL.64 [R1+0x638], R48 ;  /* 0x0006383001007387 */ /* 0x0003e20000100a00 */
[----:B----4-:R-:W-:-:S03]  /*1b760*/  IMAD.WIDE R50, R3, 0x4, R30 ;  /* 0x0000000403327825 */ /* 0x010fc600078e021e */
[----:B------:R-:W2:Y:S01]  /*1b770*/  LDL.LU.64 R30, [R1+0x460] ;  /* 0x00046000011e7983 */ /* 0x000ea20000300a00 */
[----:B-1----:R-:W-:-:S03]  /*1b780*/  IMAD.WIDE R48, R3, 0x4, R198 ;  /* 0x0000000403307825 */ /* 0x002fc600078e02c6 */
[----:B------:R-:W-:Y:S04]  /*1b790*/  STL.64 [R1+0x630], R50 ;  /* 0x0006303201007387 */ /* 0x000fe80000100a00 */
[----:B------:R-:W4:Y:S04]  /*1b7a0*/  LDL.LU.64 R198, [R1+0x458] ;  /* 0x0004580001c67983 */ /* 0x000f280000300a00 */
[----:B------:R1:W-:Y:S01]  /*1b7b0*/  STL.64 [R1+0x628], R48 ;  /* 0x0006283001007387 */ /* 0x0003e20000100a00 */
[----:B------:R-:W-:-:S03]  /*1b7c0*/  IMAD.WIDE R236, R3, 0x4, R84 ;  /* 0x0000000403ec7825 */ /* 0x000fc600078e0254 */
[----:B------:R-:W4:Y:S01]  /*1b7d0*/  LDL.LU.64 R84, [R1+0x430] ;  /* 0x0004300001547983 */ /* 0x000f220000300a00 */
[----:B------:R-:W-:-:S05]  /*1b7e0*/  IMAD.WIDE R44, R3, 0x4, R44 ;  /* 0x00000004032c7825 */ /* 0x000fca00078e022c */
[----:B------:R1:W-:Y:S01]  /*1b7f0*/  STL.64 [R1+0x620], R44 ;  /* 0x0006202c01007387 */ /* 0x0003e20000100a00 */
[----:B------:R-:W-:-:S03]  /*1b800*/  IMAD.WIDE R160, R3, 0x4, R36 ;  /* 0x0000000403a07825 */ /* 0x000fc600078e0224 */
[----:B------:R-:W4:Y:S01]  /*1b810*/  LDL.LU.64 R36, [R1+0x418] ;  /* 0x0004180001247983 */ /* 0x000f220000300a00 */
[----:B------:R-:W-:-:S03]  /*1b820*/  IMAD.WIDE R142, R3, 0x4, R28 ;  /* 0x00000004038e7825 */ /* 0x000fc600078e021c */
[----:B------:R-:W4:Y:S04]  /*1b830*/  LDL.LU.64 R28, [R1+0x410] ;  /* 0x00041000011c7983 */ /* 0x000f280000300a00 */
[----:B-1----:R-:W4:Y:S04]  /*1b840*/  LDL.LU.64 R48, [R1+0x3f8] ;  /* 0x0003f80001307983 */ /* 0x002f280000300a00 */
[----:B------:R-:W-:Y:S01]  /*1b850*/  STL.64 [R1+0x618], R236 ;  /* 0x000618ec01007387 */ /* 0x000fe20000100a00 */
[----:B------:R-:W-:-:S03]  /*1b860*/  IMAD.WIDE R126, R3, 0x4, R42 ;  /* 0x00000004037e7825 */ /* 0x000fc600078e022a */
[----:B------:R-:W4:Y:S04]  /*1b870*/  LDL.LU.64 R44, [R1+0x3e8] ;  /* 0x0003e800012c7983 */ /* 0x000f280000300a00 */
[----:B------:R-:W-:Y:S01]  /*1b880*/  STL.64 [R1+0x610], R160 ;  /* 0x000610a001007387 */ /* 0x000fe20000100a00 */
[----:B------:R-:W-:-:S04]  /*1b890*/  IMAD.WIDE R110, R3, 0x4, R38 ;  /* 0x00000004036e7825 */ /* 0x000fc800078e0226 */
[C---:B------:R-:W-:Y:S02]  /*1b8a0*/  IMAD.WIDE R38, R3.reuse, 0x4, R86 ;  /* 0x0000000403267825 */ /* 0x040fe400078e0256 */
[----:B------:R-:W4:Y:S04]  /*1b8b0*/  LDL.LU.64 R86, [R1+0x3d0] ;  /* 0x0003d00001567983 */ /* 0x000f280000300a00 */
[----:B------:R-:W-:Y:S01]  /*1b8c0*/  STL.64 [R1+0x608], R142 ;  /* 0x0006088e01007387 */ /* 0x000fe20000100a00 */
[----:B------:R-:W-:-:S03]  /*1b8d0*/  IMAD.WIDE R102, R3, 0x4, R32 ;  /* 0x0000000403667825 */ /* 0x000fc600078e0220 */
[----:B------:R-:W-:Y:S04]  /*1b8e0*/  STL.64 [R1+0x600], R126 ;  /* 0x0006007e01007387 */ /* 0x000fe80000100a00 */
[----:B------:R-:W4:Y:S01]  /*1b8f0*/  LDL.LU.64 R32, [R1+0x3b8] ;  /* 0x0003b80001207983 */ /* 0x000f220000300a00 */
[----:B------:R-:W-:-:S03]  /*1b900*/  IMAD.WIDE R64, R3, 0x4, R26 ;  /* 0x0000000403407825 */ /* 0x000fc600078e021a */
[----:B------:R-:W4:Y:S04]  /*1b910*/  LDL.LU.64 R26, [R1+0x3a0] ;  /* 0x0003a000011a7983 */ /* 0x000f280000300a00 */
[----:B------:R-:W-:Y:S04]  /*1b920*/  STL.64 [R1+0x5f8], R110 ;  /* 0x0005f86e01007387 */ /* 0x000fe80000100a00 */
[----:B------:R-:W-:Y:S04]  /*1b930*/  STL.64 [R1+0x5e8], R102 ;  /* 0x0005e86601007387 */ /* 0x000fe80000100a00 */
[----:B------:R-:W4:Y:S01]  /*1b940*/  LDL.LU.64 R42, [R1+0x388] ;  /* 0x00038800012a7983 */ /* 0x000f220000300a00 */
[----:B---3--:R-:W-:-:S03]  /*1b950*/  IMAD.WIDE R234, R3, 0x4, R34 ;  /* 0x0000000403ea7825 */ /* 0x008fc600078e0222 */
[----:B------:R-:W3:Y:S04]  /*1b960*/  LDL.LU.64 R34, [R1+0x370] ;  /* 0x0003700001227983 */ /* 0x000ee80000300a00 */
[----:B------:R-:W-:Y:S04]  /*1b970*/  STL.64 [R1+0x5f0], R38 ;  /* 0x0005f02601007387 */ /* 0x000fe80000100a00 */
[----:B------:R-:W-:Y:S01]  /*1b980*/  STL.64 [R1+0x5e0], R64 ;  /* 0x0005e04001007387 */ /* 0x000fe20000100a00 */
[----:B--2---:R-:W-:-:S03]  /*1b990*/  IMAD.WIDE R158, R3, 0x4, R30 ;  /* 0x00000004039e7825 */ /* 0x004fc600078e021e */
[----:B------:R-:W2:Y:S01]  /*1b9a0*/  LDL.LU.64 R30, [R1+0x358] ;  /* 0x00035800011e7983 */ /* 0x000ea20000300a00 */
[----:B----4-:R-:W-:-:S03]  /*1b9b0*/  IMAD.WIDE R140, R3, 0x4, R198 ;  /* 0x00000004038c7825 */ /* 0x010fc600078e02c6 */
[----:B------:R-:W4:Y:S04]  /*1b9c0*/  LDL.LU.64 R198, [R1+0x340] ;  /* 0x0003400001c67983 */ /* 0x000f280000300a00 */
[----:B------:R-:W-:Y:S01]  /*1b9d0*/  STL.64 [R1+0x5d8], R234 ;  /* 0x0005d8ea01007387 */ /* 0x000fe20000100a00 */
[----:B------:R-:W-:-:S03]  /*1b9e0*/  IMAD.WIDE R124, R3, 0x4, R84 ;  /* 0x00000004037c7825 */ /* 0x000fc600078e0254 */
[----:B------:R-:W2:Y:S04]  /*1b9f0*/  LDL.LU.64 R84, [R1+0x328] ;  /* 0x0003280001547983 */ /* 0x000ea80000300a00 */
[----:B------:R-:W-:Y:S01]  /*1ba00*/  STL.64 [R1+0x5d0], R158 ;  /* 0x0005d09e01007387 */ /* 0x000fe20000100a00 */
[----:B------:R-:W-:-:S04]  /*1ba10*/  IMAD.WIDE R108, R3, 0x4, R36 ;  /* 0x00000004036c7825 */ /* 0x000fc800078e0224 */
[C---:B------:R-:W-:Y:S02]  /*1ba20*/  IMAD.WIDE R36, R3.reuse, 0x4, R28 ;  /* 0x0000000403247825 */ /* 0x040fe400078e021c */
[----:B------:R-:W3:Y:S02]  /*1ba30*/  LDL.LU.64 R28, [R1+0x310] ;  /* 0x00031000011c7983 */ /* 0x000ee40000300a00 */
[C---:B------:R-:W-:Y:S02]  /*1ba40*/  IMAD.WIDE R76, R3.reuse, 0x4, R48 ;  /* 0x00000004034c7825 */ /* 0x040fe400078e0230 */
[----:B------:R-:W-:Y:S04]  /*1ba50*/  STL.64 [R1+0x5c8], R140 ;  /* 0x0005c88c01007387 */ /* 0x000fe80000100a00 */
[----:B------:R-:W-:Y:S01]  /*1ba60*/  STL.64 [R1+0x5c0], R124 ;  /* 0x0005c07c01007387 */ /* 0x000fe20000100a00 */
[----:B------:R-:W-:-:S03]  /*1ba70*/  IMAD.WIDE R66, R3, 0x4, R44 ;  /* 0x0000000403427825 */ /* 0x000fc600078e022c */
[----:B------:R-:W3:Y:S04]  /*1ba80*/  LDL.LU.64 R104, [R1+0x2f8] ;  /* 0x0002f80001687983 */ /* 0x000ee80000300a00 */
[----:B------:R-:W-:Y:S04]  /*1ba90*/  STL.64 [R1+0x5b8], R108 ;  /* 0x0005b86c01007387 */ /* 0x000fe80000100a00 */
[----:B------:R-:W-:Y:S01]  /*1baa0*/  STL.64 [R1+0x5a8], R76 ;  /* 0x0005a84c01007387 */ /* 0x000fe20000100a00 */
[----:B------:R-:W-:-:S03]  /*1bab0*/  IMAD.WIDE R182, R3, 0x4, R86 ;  /* 0x0000000403b67825 */ /* 0x000fc600078e0256 */
[----:B------:R-:W3:Y:S04]  /*1bac0*/  LDL.LU.64 R86, [R1+0x2c8] ;  /* 0x0002c80001567983 */ /* 0x000ee80000300a00 */
[----:B------:R-:W-:Y:S04]  /*1bad0*/  STL.64 [R1+0x5b0], R36 ;  /* 0x0005b02401007387 */ /* 0x000fe80000100a00 */
[----:B------:R-:W-:Y:S01]  /*1bae0*/  STL.64 [R1+0x5a0], R66 ;  /* 0x0005a04201007387 */ /* 0x000fe20000100a00 */
[----:B------:R-:W-:-:S03]  /*1baf0*/  IMAD.WIDE R156, R3, 0x4, R32 ;  /* 0x00000004039c7825 */ /* 0x000fc600078e0220 */
[----:B------:R-:W3:Y:S01]  /*1bb00*/  LDL.LU.64 R100, [R1+0x2b0] ;  /* 0x0002b00001647983 */ /* 0x000ee20000300a00 */
[----:B------:R-:W-:-:S03]  /*1bb10*/  IMAD.WIDE R138, R3, 0x4, R26 ;  /* 0x00000004038a7825 */ /* 0x000fc600078e021a */
[----:B------:R-:W3:Y:S04]  /*1bb20*/  LDL.LU.64 R32, [R1+0x298] ;  /* 0x0002980001207983 */ /* 0x000ee80000300a00 */
[----:B------:R-:W3:Y:S04]  /*1bb30*/  LDL.LU.64 R26, [R1+0x288] ;  /* 0x00028800011a7983 */ /* 0x000ee80000300a00 */
[----:B------:R-:W-:Y:S01]  /*1bb40*/  STL.64 [R1+0x598], R182 ;  /* 0x000598b601007387 */ /* 0x000fe20000100a00 */
[----:B------:R-:W-:-:S03]  /*1bb50*/  IMAD.WIDE R122, R3, 0x4, R42 ;  /* 0x00000004037a7825 */ /* 0x000fc600078e022a */
[----:B------:R-:W3:Y:S04]  /*1bb60*/  LDL.LU.64 R48, [R1+0x268] ;  /* 0x0002680001307983 */ /* 0x000ee80000300a00 */
[----:B------:R-:W-:Y:S04]  /*1bb70*/  STL.64 [R1+0x590], R156 ;  /* 0x0005909c01007387 */ /* 0x000fe80000100a00 */
[----:B------:R-:W3:Y:S04]  /*1bb80*/  LDL.LU.64 R42, [R1+0x258] ;  /* 0x00025800012a7983 */ /* 0x000ee80000300a00 */
[----:B------:R-:W-:Y:S04]  /*1bb90*/  STL.64 [R1+0x588], R138 ;  /* 0x0005888a01007387 */ /* 0x000fe80000100a00 */
[----:B------:R-:W-:Y:S01]  /*1bba0*/  STL.64 [R1+0x580], R122 ;  /* 0x0005807a01007387 */ /* 0x000fe20000100a00 */
[----:B----4-:R-:W-:-:S03]  /*1bbb0*/  IMAD.WIDE R80, R3, 0x4, R198 ;  /* 0x0000000403507825 */ /* 0x010fc600078e02c6 */
[----:B------:R-:W4:Y:S01]  /*1bbc0*/  LDL.LU.64 R198, [R1+0x238] ;  /* 0x0002380001c67983 */ /* 0x000f220000300a00 */
[----:B--2---:R-:W-:-:S03]  /*1bbd0*/  IMAD.WIDE R58, R3, 0x4, R84 ;  /* 0x00000004033a7825 */ /* 0x004fc600078e0254 */
[----:B------:R-:W2:Y:S01]  /*1bbe0*/  LDL.LU.64 R84, [R1+0x1e0] ;  /* 0x0001e00001547983 */ /* 0x000ea20000300a00 */
[----:B---3--:R-:W-:-:S04]  /*1bbf0*/  IMAD.WIDE R106, R3, 0x4, R34 ;  /* 0x00000004036a7825 */ /* 0x008fc800078e0222 */
[C---:B------:R-:W-:Y:S01]  /*1bc00*/  IMAD.WIDE R34, R3.reuse, 0x4, R30 ;  /* 0x0000000403227825 */ /* 0x040fe200078e021e */
[----:B------:R-:W-:Y:S04]  /*1bc10*/  STL.64 [R1+0x578], R106 ;  /* 0x0005786a01007387 */ /* 0x000fe80000100a00 */
[----:B------:R-:W-:Y:S04]  /*1bc20*/  STL.64 [R1+0x568], R80 ;  /* 0x0005685001007387 */ /* 0x000fe80000100a00 */
[----:B------:R-:W3:Y:S04]  /*1bc30*/  LDL.LU.64 R44, [R1+0x1a0] ;  /* 0x0001a000012c7983 */ /* 0x000ee80000300a00 */
[----:B------:R-:W3:Y:S01]  /*1bc40*/  LDL.LU.64 R30, [R1+0x188] ;  /* 0x00018800011e7983 */ /* 0x000ee20000300a00 */
[----:B------:R-:W-:-:S03]  /*1bc50*/  IMAD.WIDE R180, R3, 0x4, R28 ;  /* 0x0000000403b47825 */ /* 0x000fc600078e021c */
[----:B------:R-:W3:Y:S04]  /*1bc60*/  LDL.LU.64 R28, [R1+0x170] ;  /* 0x00017000011c7983 */ /* 0x000ee80000300a00 */
[----:B------:R-:W-:Y:S04]  /*1bc70*/  STL.64 [R1+0x570], R34 ;  /* 0x0005702201007387 */ /* 0x000fe80000100a00 */
[----:B------:R-:W-:Y:S01]  /*1bc80*/  STL.64 [R1+0x560], R58 ;  /* 0x0005603a01007387 */ /* 0x000fe20000100a00 */
[----:B------:R-:W-:-:S03]  /*1bc90*/  IMAD.WIDE R154, R3, 0x4, R104 ;  /* 0x00000004039a7825 */ /* 0x000fc600078e0268 */
[----:B------:R-:W3:Y:S04]  /*1bca0*/  LDL.LU.64 R88, [R1+0x158] ;  /* 0x0001580001587983 */ /* 0x000ee80000300a00 */
[----:B------:R-:W-:Y:S01]  /*1bcb0*/  STL.64 [R1+0x558], R180 ;  /* 0x000558b401007387 */ /* 0x000fe20000100a00 */
[----:B------:R-:W-:-:S03]  /*1bcc0*/  IMAD.WIDE R120, R3, 0x4, R86 ;  /* 0x0000000403787825 */ /* 0x000fc600078e0256 */
[----:B------:R-:W3:Y:S04]  /*1bcd0*/  LDL.LU.64 R86, [R1+0x140] ;  /* 0x0001400001567983 */ /* 0x000ee80000300a00 */
[----:B------:R-:W-:Y:S04]  /*1bce0*/  STL.64 [R1+0x550], R154 ;  /* 0x0005509a01007387 */ /* 0x000fe80000100a00 */
[----:B------:R-:W-:Y:S01]  /*1bcf0*/  STL.64 [R1+0x548], R136 ;  /* 0x0005488801007387 */ /* 0x000fe20000100a00 */
[----:B------:R-:W-:-:S04]  /*1bd00*/  IMAD.WIDE R104, R3, 0x4, R100 ;  /* 0x0000000403687825 */ /* 0x000fc800078e0264 */
[----:B------:R-:W-:-:S04]  /*1bd10*/  IMAD.WIDE R32, R3, 0x4, R32 ;  /* 0x0000000403207825 */ /* 0x000fc800078e0220 */
[C---:B------:R-:W-:Y:S02]  /*1bd20*/  IMAD.WIDE R94, R3.reuse, 0x4, R26 ;  /* 0x00000004035e7825 */ /* 0x040fe400078e021a */
[----:B------:R-:W3:Y:S04]  /*1bd30*/  LDL.LU.64 R26, [R1+0x128] ;  /* 0x00012800011a7983 */ /* 0x000ee80000300a00 */
[----:B------:R-:W-:Y:S01]  /*1bd40*/  STL.64 [R1+0x540], R120 ;  /* 0x0005407801007387 */ /* 0x000fe20000100a00 */
[----:B------:R-:W-:-:S03]  /*1bd50*/  IMAD.WIDE R56, R3, 0x4, R48 ;  /* 0x0000000403387825 */ /* 0x000fc600078e0230 */
[----:B------:R-:W-:Y:S04]  /*1bd60*/  STL.64 [R1+0x538], R104 ;  /* 0x0005386801007387 */ /* 0x000fe80000100a00 */
[----:B------:R-:W-:Y:S01]  /*1bd70*/  STL.64 [R1+0x528], R94 ;  /* 0x0005285e01007387 */ /* 0x000fe20000100a00 */
[----:B------:R-:W-:-:S03]  /*1bd80*/  IMAD.WIDE R178, R3, 0x4, R42 ;  /* 0x0000000403b27825 */ /* 0x000fc600078e022a */
[----:B------:R-:W3:Y:S04]  /*1bd90*/  LDL.LU.64 R48, [R1+0x110] ;  /* 0x0001100001307983 */ /* 0x000ee80000300a00 */
[----:B------:R-:W3:Y:S04]  /*1bda0*/  LDL.LU.64 R42, [R1+0xf8] ;  /* 0x0000f800012a7983 */ /* 0x000ee80000300a00 */
[----:B------:R-:W-:Y:S04]  /*1bdb0*/  STL.64 [R1+0x530], R32 ;  /* 0x0005302001007387 */ /* 0x000fe80000100a00 */
[----:B------:R-:W-:Y:S01]  /*1bdc0*/  STL.64 [R1+0x520], R56 ;  /* 0x0005203801007387 */ /* 0x000fe20000100a00 */
[----:B----4-:R-:W-:-:S04]  /*1bdd0*/  IMAD.WIDE R152, R3, 0x4, R198 ;  /* 0x0000000403987825 */ /* 0x010fc800078e02c6 */
[C---:B--2---:R-:W-:Y:S02]  /*1bde0*/  IMAD.WIDE R134, R3.reuse, 0x4, R84 ;  /* 0x0000000403867825 */ /* 0x044fe400078e0254 */
[----:B------:R-:W2:Y:S04]  /*1bdf0*/  LDL.LU.64 R84, [R1+0xe0] ;  /* 0x0000e00001547983 */ /* 0x000ea80000300a00 */
[----:B------:R-:W4:Y:S04]  /*1be00*/  LDL.LU.64 R198, [R1+0xc8] ;  /* 0x0000c80001c67983 */ /* 0x000f280000300a00 */
[----:B------:R-:W-:Y:S04]  /*1be10*/  STL.64 [R1+0x518], R178 ;  /* 0x000518b201007387 */ /* 0x000fe80000100a00 */
[----:B------:R-:W-:Y:S01]  /*1be20*/  STL.64 [R1+0x510], R152 ;  /* 0x0005109801007387 */ /* 0x000fe20000100a00 */
[----:B---3--:R-:W-:-:S04]  /*1be30*/  IMAD.WIDE R118, R3, 0x4, R44 ;  /* 0x0000000403767825 */ /* 0x008fc800078e022c */
[----:B------:R-:W-:-:S04]  /*1be40*/  IMAD.WIDE R100, R3, 0x4, R30 ;  /* 0x0000000403647825 */ /* 0x000fc800078e021e */
[C---:B------:R-:W-:Y:S02]  /*1be50*/  IMAD.WIDE R30, R3.reuse, 0x4, R28 ;  /* 0x00000004031e7825 */ /* 0x040fe400078e021c */
[----:B------:R-:W3:Y:S04]  /*1be60*/  LDL.LU.64 R28, [R1+0xa8] ;  /* 0x0000a800011c7983 */ /* 0x000ee80000300a00 */
[----:B------:R-:W3:Y:S04]  /*1be70*/  LDL.LU.64 R166, [R1+0x88] ;  /* 0x0000880001a67983 */ /* 0x000ee80000300a00 */
[----:B------:R-:W-:Y:S01]  /*1be80*/  STL.64 [R1+0x508], R134 ;  /* 0x0005088601007387 */ /* 0x000fe20000100a00 */
[----:B------:R-:W-:-:S03]  /*1be90*/  IMAD.WIDE R96, R3, 0x4, R88 ;  /* 0x0000000403607825 */ /* 0x000fc600078e0258 */
[----:B------:R-:W3:Y:S04]  /*1bea0*/  LDL.LU.64 R88, [R1+0x68] ;  /* 0x0000680001587983 */ /* 0x000ee80000300a00 */
[----:B------:R-:W-:Y:S04]  /*1beb0*/  STL.64 [R1+0x500], R118 ;  /* 0x0005007601007387 */ /* 0x000fe80000100a00 */
[----:B------:R-:W3:Y:S01]  /*1bec0*/  LDL.LU.64 R164, [R1+0x60] ;  /* 0x0000600001a47983 */ /* 0x000ee20000300a00 */
[----:B------:R-:W-:-:S03]  /*1bed0*/  IMAD.WIDE R60, R3, 0x4, R86 ;  /* 0x00000004033c7825 */ /* 0x000fc600078e0256 */
[----:B------:R-:W3:Y:S04]  /*1bee0*/  LDL.LU.64 R86, [R1+0x58] ;  /* 0x0000580001567983 */ /* 0x000ee80000300a00 */
[----:B------:R-:W3:Y:S04]  /*1bef0*/  LDL.LU.64 R130, [R1+0x50] ;  /* 0x0000500001827983 */ /* 0x000ee80000300a00 */
[----:B------:R-:W-:Y:S04]  /*1bf00*/  STL.64 [R1+0x4f8], R100 ;  /* 0x0004f86401007387 */ /* 0x000fe80000100a00 */
[----:B------:R-:W-:Y:S04]  /*1bf10*/  STL.64 [R1+0x4e8], R96 ;  /* 0x0004e86001007387 */ /* 0x000fe80000100a00 */
[----:B------:R-:W3:Y:S01]  /*1bf20*/  LDL.LU.64 R116, [R1+0x48] ;  /* 0x0000480001747983 */ /* 0x000ee20000300a00 */
[----:B------:R-:W-:-:S03]  /*1bf30*/  IMAD.WIDE R176, R3, 0x4, R26 ;  /* 0x0000000403b07825 */ /* 0x000fc600078e021a */
[----:B------:R-:W3:Y:S04]  /*1bf40*/  LDL.LU.64 R44, [R1+0x40] ;  /* 0x00004000012c7983 */ /* 0x000ee80000300a00 */
[----:B------:R-:W3:Y:S04]  /*1bf50*/  LDL.LU.64 R26, [R1+0x38] ;  /* 0x00003800011a7983 */ /* 0x000ee80000300a00 */
[----:B------:R-:W3:Y:S04]  /*1bf60*/  LDL.LU.64 R148, [R1+0x30] ;  /* 0x0000300001947983 */ /* 0x000ee80000300a00 */
[----:B------:R-:W-:Y:S04]  /*1bf70*/  STL.64 [R1+0x4f0], R30 ;  /* 0x0004f01e01007387 */ /* 0x000fe80000100a00 */
[----:B------:R-:W-:Y:S04]  /*1bf80*/  STL.64 [R1+0x4e0], R60 ;  /* 0x0004e03c01007387 */ /* 0x000fe80000100a00 */
[----:B------:R-:W3:Y:S01]  /*1bf90*/  LDL.LU.64 R146, [R1+0x28] ;  /* 0x0000280001927983 */ /* 0x000ee20000300a00 */
[----:B------:R-:W-:-:S03]  /*1bfa0*/  IMAD.WIDE R150, R3, 0x4, R48 ;  /* 0x0000000403967825 */ /* 0x000fc600078e0230 */
[----:B------:R-:W3:Y:S01]  /*1bfb0*/  LDL.LU.64 R144, [R1+0x20] ;  /* 0x0000200001907983 */ /* 0x000ee20000300a00 */
[----:B------:R-:W-:-:S03]  /*1bfc0*/  IMAD.WIDE R132, R3, 0x4, R42 ;  /* 0x0000000403847825 */ /* 0x000fc600078e022a */
[----:B------:R-:W-:Y:S04]  /*1bfd0*/  STL.64 [R1+0x4d8], R176 ;  /* 0x0004d8b001007387 */ /* 0x000fe80000100a00 */
[----:B------:R-:W3:Y:S04]  /*1bfe0*/  LDL.LU.64 R128, [R1+0x18] ;  /* 0x0000180001807983 */ /* 0x000ee80000300a00 */
[----:B------:R-:W3:Y:S04]  /*1bff0*/  LDL.LU.64 R114, [R1+0x10] ;  /* 0x0000100001727983 */ /* 0x000ee80000300a00 */
[----:B------:R-:W3:Y:S01]  /*1c000*/  LDL.LU.64 R42, [R1+0x8] ;  /* 0x00000800012a7983 */ /* 0x000ee20000300a00 */
[----:B----4-:R-:W-:-:S03]  /*1c010*/  IMAD.WIDE R48, R3, 0x4, R198 ;  /* 0x0000000403307825 */ /* 0x010fc600078e02c6 */
[----:B------:R-:W4:Y:S01]  /*1c020*/  LDL.LU.64 R198, [R1] ;  /* 0x0000000001c67983 */ /* 0x000f220000300a00 */
[----:B--2---:R-:W-:-:S03]  /*1c030*/  IMAD.WIDE R84, R3, 0x4, R84 ;  /* 0x0000000403547825 */ /* 0x004fc600078e0254 */
[----:B------:R-:W-:Y:S04]  /*1c040*/  STL.64 [R1+0x4d0], R150 ;  /* 0x0004d09601007387 */ /* 0x000fe80000100a00 */
[----:B------:R-:W-:Y:S04]  /*1c050*/  STL.64 [R1+0x4c8], R132 ;  /* 0x0004c88401007387 */ /* 0x000fe80000100a00 */
[----:B------:R-:W-:Y:S04]  /*1c060*/  STL.64 [R1+0x4c0], R84 ;  /* 0x0004c05401007387 */ /* 0x000fe80000100a00 */
[----:B------:R-:W-:Y:S01]  /*1c070*/  STL.64 [R1+0x4b8], R48 ;  /* 0x0004b83001007387 */ /* 0x000fe20000100a00 */
[----:B---3--:R-:W-:-:S04]  /*1c080*/  IMAD.WIDE R28, R3, 0x4, R28 ;  /* 0x00000004031c7825 */ /* 0x008fc800078e021c */
[----:B------:R-:W-:-:S05]  /*1c090*/  IMAD.WIDE R74, R3, 0x4, R166 ;  /* 0x00000004034a7825 */ /* 0x000fca00078e02a6 */
[----:B------:R-:W-:Y:S01]  /*1c0a0*/  STL.64 [R1+0x4a8], R74 ;  /* 0x0004a84a01007387 */ /* 0x000fe20000100a00 */
[----:B------:R-:W-:-:S03]  /*1c0b0*/  IMAD.WIDE R88, R3, 0x4, R88 ;  /* 0x0000000403587825 */ /* 0x000fc600078e0258 */
[----:B------:R-:W-:Y:S01]  /*1c0c0*/  STL.64 [R1+0x4b0], R28 ;  /* 0x0004b01c01007387 */ /* 0x000fe20000100a00 */
[----:B------:R-:W-:-:S03]  /*1c0d0*/  IMAD.WIDE R174, R3, 0x4, R164 ;  /* 0x0000000403ae7825 */ /* 0x000fc600078e02a4 */
[----:B------:R-:W-:Y:S04]  /*1c0e0*/  STL.64 [R1+0x4a0], R88 ;  /* 0x0004a05801007387 */ /* 0x000fe80000100a00 */
[----:B------:R-:W-:Y:S01]  /*1c0f0*/  STL.64 [R1+0x498], R174 ;  /* 0x000498ae01007387 */ /* 0x000fe20000100a00 */
[----:B------:R-:W-:-:S04]  /*1c100*/  IMAD.WIDE R86, R3, 0x4, R86 ;  /* 0x0000000403567825 */ /* 0x000fc800078e0256 */
[C---:B------:R-:W-:Y:S01]  /*1c110*/  IMAD.WIDE R130, R3.reuse, 0x4, R130 ;  /* 0x0000000403827825 */ /* 0x040fe200078e0282 */
[----:B------:R-:W-:Y:S04]  /*1c120*/  STL.64 [R1+0x490], R86 ;  /* 0x0004905601007387 */ /* 0x000fe80000100a00 */
[----:B------:R-:W-:Y:S01]  /*1c130*/  STL.64 [R1+0x488], R130 ;  /* 0x0004888201007387 */ /* 0x000fe20000100a00 */
[----:B------:R-:W-:-:S04]  /*1c140*/  IMAD.WIDE R116, R3, 0x4, R116 ;  /* 0x0000000403747825 */ /* 0x000fc800078e0274 */
[C---:B------:R-:W-:Y:S01]  /*1c150*/  IMAD.WIDE R44, R3.reuse, 0x4, R44 ;  /* 0x00000004032c7825 */ /* 0x040fe200078e022c */
[----:B------:R-:W-:Y:S03]  /*1c160*/  STL.64 [R1+0x480], R116 ;  /* 0x0004807401007387 */ /* 0x000fe60000100a00 */
[----:B------:R-:W-:-:S04]  /*1c170*/  IMAD.WIDE R26, R3, 0x4, R26 ;  /* 0x00000004031a7825 */ /* 0x000fc800078e021a */
[C---:B------:R-:W-:Y:S01]  /*1c180*/  IMAD.WIDE R78, R3.reuse, 0x4, R148 ;  /* 0x00000004034e7825 */ /* 0x040fe200078e0294 */
[----:B------:R-:W-:Y:S04]  /*1c190*/  STL.64 [R1+0x478], R44 ;  /* 0x0004782c01007387 */ /* 0x000fe80000100a00 */
        /* <DEDUP_REMOVED lines=13> */
[----:B------:R-:W-:-:S04]  /*1c270*/  IMAD.WIDE R146, R3, 0x4, R242 ;  /* 0x0000000403927825 */ /* 0x000fc800078e02f2 */
        /* <DEDUP_REMOVED lines=30> */
[----:B----4-:R-:W-:-:S04]  /*1c460*/  IMAD.WIDE R42, R3, 0x4, R198 ;  /* 0x00000004032a7825 */ /* 0x010fc800078e02c6 */
[C---:B------:R-:W-:Y:S01]  /*1c470*/  IMAD.WIDE R198, R3.reuse, 0x4, R250 ;  /* 0x0000000403c67825 */ /* 0x040fe200078e02fa */
[----:B------:R-:W-:Y:S04]  /*1c480*/  STL.64 [R1+0x428], R42 ;  /* 0x0004282a01007387 */ /* 0x000fe80000100a00 */
        /* <DEDUP_REMOVED lines=15> */
[----:B------:R-:W2:Y:S04]  /*1c580*/  LDL.LU.64 R206, [R1+0x6e8] ;  /* 0x0006e80001ce7983 */ /* 0x000ea80000300a00 */
[----:B------:R-:W-:Y:S04]  /*1c590*/  STL.64 [R1+0x370], R202 ;  /* 0x000370ca01007387 */ /* 0x000fe80000100a00 */
[----:B------:R-:W-:Y:S04]  /*1c5a0*/  STL.64 [R1+0x368], R204 ;  /* 0x000368cc01007387 */ /* 0x000fe80000100a00 */
[----:B------:R-:W-:Y:S04]  /*1c5b0*/  STL.64 [R1+0x358], R248 ;  /* 0x000358f801007387 */ /* 0x000fe80000100a00 */
[----:B------:R-:W-:Y:S04]  /*1c5c0*/  STL.64 [R1+0x350], R72 ;  /* 0x0003504801007387 */ /* 0x000fe80000100a00 */
[----:B------:R-:W-:Y:S04]  /*1c5d0*/  STL.64 [R1+0x340], R70 ;  /* 0x0003404601007387 */ /* 0x000fe80000100a00 */
[----:B------:R-:W-:Y:S04]  /*1c5e0*/  STL.64 [R1+0x338], R166 ;  /* 0x000338a601007387 */ /* 0x000fe80000100a00 */
[----:B------:R1:W-:Y:S04]  /*1c5f0*/  STL.64 [R1+0x320], R164 ;  /* 0x000320a401007387 */ /* 0x0003e80000100a00 */
[----:B------:R-:W-:Y:S04]  /*1c600*/  STL.64 [R1+0x328], R242 ;  /* 0x000328f201007387 */ /* 0x000fe80000100a00 */
[----:B------:R-:W3:Y:S01]  /*1c610*/  LDL.LU.64 R208, [R1+0x6e0] ;  /* 0x0006e00001d07983 */ /* 0x000ee20000300a00 */
[----:B-1----:R-:W-:-:S03]  /*1c620*/  IMAD.WIDE R164, R3, 0x4, R222 ;  /* 0x0000000403a47825 */ /* 0x002fc600078e02de */
[----:B------:R-:W-:Y:S04]  /*1c630*/  STL.64 [R1+0x310], R194 ;  /* 0x000310c201007387 */ /* 0x000fe80000100a00 */
[----:B------:R1:W-:Y:S04]  /*1c640*/  STL.64 [R1+0x2f8], R164 ;  /* 0x0002f8a401007387 */ /* 0x0003e80000100a00 */
[----:B------:R-:W4:Y:S04]  /*1c650*/  LDL.LU.64 R222, [R1+0x6a8] ;  /* 0x0006a80001de7983 */ /* 0x000f280000300a00 */
[----:B------:R-:W-:Y:S01]  /*1c660*/  STL.64 [R1+0x308], R190 ;  /* 0x000308be01007387 */ /* 0x000fe20000100a00 */
[----:B-1----:R-:W-:-:S03]  /*1c670*/  IMAD.WIDE R164, R3, 0x4, R228 ;  /* 0x0000000403a47825 */ /* 0x002fc600078e02e4 */
[----:B------:R-:W3:Y:S04]  /*1c680*/  LDL.LU.64 R224, [R1+0x6a0] ;  /* 0x0006a00001e07983 */ /* 0x000ee80000300a00 */
[----:B------:R1:W-:Y:S04]  /*1c690*/  STL.64 [R1+0x2f0], R212 ;  /* 0x0002f0d401007387 */ /* 0x0003e80000100a00 */
[----:B------:R1:W-:Y:S04]  /*1c6a0*/  STL.64 [R1+0x2e0], R214 ;  /* 0x0002e0d601007387 */ /* 0x0003e80000100a00 */
[----:B------:R1:W-:Y:S04]  /*1c6b0*/  STL.64 [R1+0x2d8], R164 ;  /* 0x0002d8a401007387 */ /* 0x0003e80000100a00 */
[----:B------:R-:W-:Y:S04]  /*1c6c0*/  STL.64 [R1+0x2c8], R238 ;  /* 0x0002c8ee01007387 */ /* 0x000fe80000100a00 */
        /* <DEDUP_REMOVED lines=9> */
[----:B------:R-:W-:-:S04]  /*1c760*/  IMAD.WIDE R196, R3, 0x4, R18 ;  /* 0x0000000403c47825 */ /* 0x000fc800078e0212 */
[C---:B------:R-:W-:Y:S01]  /*1c770*/  IMAD.WIDE R192, R3.reuse, 0x4, R20 ;  /* 0x0000000403c07825 */ /* 0x040fe200078e0214 */
[----:B------:R-:W-:Y:S03]  /*1c780*/  STL.64 [R1+0x248], R196 ;  /* 0x000248c401007387 */ /* 0x000fe60000100a00 */
[----:B------:R-:W-:Y:S01]  /*1c790*/  IMAD.WIDE R184, R3, 0x4, R24 ;  /* 0x0000000403b87825 */ /* 0x000fe200078e0218 */
[----:B------:R-:W-:Y:S04]  /*1c7a0*/  STL.64 [R1+0x238], R192 ;  /* 0x000238c001007387 */ /* 0x000fe80000100a00 */
[----:B------:R-:W3:Y:S04]  /*1c7b0*/  LDL.LU.64 R24, [R1+0x620] ;  /* 0x0006200001187983 */ /* 0x000ee80000300a00 */
[----:B------:R-:W-:Y:S04]  /*1c7c0*/  STL.64 [R1+0x228], R188 ;  /* 0x000228bc01007387 */ /* 0x000fe80000100a00 */
[----:B------:R-:W-:Y:S04]  /*1c7d0*/  STL.64 [R1+0x218], R184 ;  /* 0x000218b801007387 */ /* 0x000fe80000100a00 */
[----:B--2---:R-:W-:Y:S04]  /*1c7e0*/  LDGSTS.E [R91+-0x20000], desc[UR16][R206.64], P3 ;  /* 0xe0000000ce5b7fae */ /* 0x004fe800099a1010 */
[----:B----4-:R-:W-:Y:S04]  /*1c7f0*/  LDGSTS.E [R91+-0x1fc00], desc[UR16][R222.64], P3 ;  /* 0xe0400000de5b7fae */ /* 0x010fe800099a1010 */
[----:B------:R-:W-:Y:S04]  /*1c800*/  LDGSTS.E [R91+-0x1f800], desc[UR16][R98.64], P3 ;  /* 0xe0800000625b7fae */ /* 0x000fe800099a1010 */
[----:B------:R-:W2:Y:S04]  /*1c810*/  LDL.LU.64 R98, [R1+0x16e0] ;  /* 0x0016e00001627983 */ /* 0x000ea80000300a00 */
[----:B---3--:R-:W-:Y:S04]  /*1c820*/  LDGSTS.E [R91+-0x1f400], desc[UR16][R22.64], P3 ;  /* 0xe0c00000165b7fae */ /* 0x008fe800099a1010 */
[----:B------:R-:W-:Y:S04]  /*1c830*/  LDGSTS.E [R91+-0x1f000], desc[UR16][R102.64], P3 ;  /* 0xe1000000665b7fae */ /* 0x000fe800099a1010 */
[----:B------:R-:W-:Y:S04]  /*1c840*/  LDGSTS.E [R91+-0x1ec00], desc[UR16][R76.64], P3 ;  /* 0xe14000004c5b7fae */ /* 0x000fe800099a1010 */
[----:B------:R-:W-:Y:S04]  /*1c850*/  LDGSTS.E [R91+-0x1e800], desc[UR16][R80.64], P3 ;  /* 0xe1800000505b7fae */ /* 0x000fe800099a1010 */
[----:B------:R-:W-:Y:S04]  /*1c860*/  LDGSTS.E [R91+-0x1e400], desc[UR16][R94.64], P3 ;  /* 0xe1c000005e5b7fae */ /* 0x000fe800099a1010 */
[----:B------:R-:W3:Y:S04]  /*1c870*/  LDL.LU.64 R102, [R1+0x16d8] ;  /* 0x0016d80001667983 */ /* 0x000ee80000300a00 */
[----:B------:R-:W-:Y:S04]  /*1c880*/  LDGSTS.E [R91+-0x1e000], desc[UR16][R96.64], P3 ;  /* 0xe2000000605b7fae */ /* 0x000fe800099a1010 */
[----:B------:R-:W4:Y:S04]  /*1c890*/  LDL.LU.64 R210, [R1+0x6d8] ;  /* 0x0006d80001d27983 */ /* 0x000f280000300a00 */
[----:B------:R-:W-:Y:S04]  /*1c8a0*/  LDGSTS.E [R91+-0x1dc00], desc[UR16][R74.64], P3 ;  /* 0xe24000004a5b7fae */ /* 0x000fe800099a1010 */
[----:B------:R-:W2:Y:S04]  /*1c8b0*/  LDL.LU.64 R226, [R1+0x698] ;  /* 0x0006980001e27983 */ /* 0x000ea80000300a00 */
        /* <DEDUP_REMOVED lines=21> */
[----:B------:R-:W-:Y:S04]  /*1ca10*/  LDGSTS.E [R90+-0x1eb80], desc[UR16][R66.64], P3 ;  /* 0xe1480000425a7fae */ /* 0x000fe800099a1010 */
[----:B------:R-:W-:Y:S04]  /*1ca20*/  LDGSTS.E [R90+-0x1e780], desc[UR16][R58.64], P3 ;  /* 0xe18800003a5a7fae */ /* 0x000fe800099a1010 */
[----:B------:R-:W2:Y:S04]  /*1ca30*/  LDL.LU.64 R64, [R1+0x1680] ;  /* 0x0016800001407983 */ /* 0x000ea80000300a00 */
[----:B------:R-:W2:Y:S04]  /*1ca40*/  LDL.LU.64 R66, [R1+0x1678] ;  /* 0x0016780001427983 */ /* 0x000ea80000300a00 */
[----:B-1----:R-:W2:Y:S04]  /*1ca50*/  LDL.LU.64 R212, [R1+0x6d0] ;  /* 0x0006d00001d47983 */ /* 0x002ea80000300a00 */
[----:B------:R-:W2:Y:S04]  /*1ca60*/  LDL.LU.64 R228, [R1+0x690] ;  /* 0x0006900001e47983 */ /* 0x000ea80000300a00 */
[----:B------:R-:W2:Y:S04]  /*1ca70*/  LDL.LU.64 R58, [R1+0x1670] ;  /* 0x00167000013a7983 */ /* 0x000ea80000300a00 */
[----:B------:R-:W-:Y:S04]  /*1ca80*/  LDGSTS.E [R90+-0x1e380], desc[UR16][R56.64], P3 ;  /* 0xe1c80000385a7fae */ /* 0x000fe800099a1010 */
[----:B------:R-:W-:Y:S04]  /*1ca90*/  LDGSTS.E [R90+-0x1df80], desc[UR16][R60.64], P3 ;  /* 0xe20800003c5a7fae */ /* 0x000fe800099a1010 */
[----:B------:R-:W-:Y:S04]  /*1caa0*/  LDGSTS.E [R90+-0x1db80], desc[UR16][R88.64], P3 ;  /* 0xe2480000585a7fae */ /* 0x000fe800099a1010 */
[----:B------:R-:W2:Y:S04]  /*1cab0*/  LDL.LU.64 R56, [R1+0x1668] ;  /* 0x0016680001387983 */ /* 0x000ea80000300a00 */
[----:B------:R-:W2:Y:S04]  /*1cac0*/  LDL.LU.64 R60, [R1+0x1660] ;  /* 0x00166000013c7983 */ /* 0x000ea80000300a00 */
[----:B------:R-:W4:Y:S04]  /*1cad0*/  LDL.LU.64 R88, [R1+0x1658] ;  /* 0x0016580001587983 */ /* 0x000f280000300a00 */
[----:B------:R-:W-:Y:S04]  /*1cae0*/  LDGSTS.E [R90+-0x1d780], desc[UR16][R52.64], P3 ;  /* 0xe2880000345a7fae */ /* 0x000fe800099a1010 */
[----:B------:R-:W-:Y:S04]  /*1caf0*/  LDGSTS.E [R90+-0x1d380], desc[UR16][R50.64], P3 ;  /* 0xe2c80000325a7fae */ /* 0x000fe800099a1010 */
[----:B------:R-:W-:Y:S04]  /*1cb00*/  LDGSTS.E [R90+-0x1cf80], desc[UR16][R54.64], P3 ;  /* 0xe3080000365a7fae */ /* 0x000fe800099a1010 */
[----:B------:R-:W-:Y:S04]  /*1cb10*/  LDGSTS.E [R90+-0x1cb80], desc[UR16][R70.64], P3 ;  /* 0xe3480000465a7fae */ /* 0x000fe800099a1010 */
[----:B------:R-:W3:Y:S04]  /*1cb20*/  LDL.LU.64 R52, [R1+0x1650] ;  /* 0x0016500001347983 */ /* 0x000ee80000300a00 */
[----:B------:R-:W-:Y:S04]  /*1cb30*/  LDGSTS.E [R90+-0x1c780], desc[UR16][R214.64], P3 ;  /* 0xe3880000d65a7fae */ /* 0x000fe800099a1010 */
[----:B------:R-:W3:Y:S04]  /*1cb40*/  LDL.LU.64 R50, [R1+0x1648] ;  /* 0x0016480001327983 */ /* 0x000ee80000300a00 */
[----:B------:R-:W-:Y:S04]  /*1cb50*/  LDGSTS.E [R90+-0x1c380], desc[UR16][R12.64], P3 ;  /* 0xe3c800000c5a7fae */ /* 0x000fe800099a1010 */
[----:B------:R-:W3:Y:S04]  /*1cb60*/  LDL.LU.64 R54, [R1+0x1640] ;  /* 0x0016400001367983 */ /* 0x000ee80000300a00 */
[----:B------:R-:W3:Y:S04]  /*1cb70*/  LDL.LU.64 R70, [R1+0x1638] ;  /* 0x0016380001467983 */ /* 0x000ee80000300a00 */
[----:B------:R-:W-:Y:S04]  /*1cb80*/  STL.64 [R1+0x1458], R90 ;  /* 0x0014585a01007387 */ /* 0x000fe80000100a00 */
[----:B----4-:R-:W-:Y:S04]  /*1cb90*/  LDGSTS.E [R89+-0x1ff00], desc[UR16][R210.64], P3 ;  /* 0xe0100000d2597fae */ /* 0x010fe800099a1010 */
[----:B--2---:R-:W-:Y:S04]  /*1cba0*/  LDGSTS.E [R89+-0x1fb00], desc[UR16][R226.64], P3 ;  /* 0xe0500000e2597fae */ /* 0x004fe800099a1010 */
[----:B------:R-:W-:Y:S04]  /*1cbb0*/  LDGSTS.E [R89+-0x1f700], desc[UR16][R46.64], P3 ;  /* 0xe09000002e597fae */ /* 0x000fe800099a1010 */
[----:B------:R-:W-:Y:S04]  /*1cbc0*/  LDGSTS.E [R89+-0x1f300], desc[UR16][R236.64], P3 ;  /* 0xe0d00000ec597fae */ /* 0x000fe800099a1010 */
[----:B------:R-:W-:Y:S04]  /*1cbd0*/  LDGSTS.E [R89+-0x1ef00], desc[UR16][R234.64], P3 ;  /* 0xe1100000ea597fae */ /* 0x000fe800099a1010 */
[----:B------:R-:W2:Y:S04]  /*1cbe0*/  LDL.LU.64 R46, [R1+0x1630] ;  /* 0x00163000012e7983 */ /* 0x000ea80000300a00 */
[----:B------:R-:W4:Y:S04]  /*1cbf0*/  LDL.LU.64 R236, [R1+0x1628] ;  /* 0x0016280001ec7983 */ /* 0x000f280000300a00 */
[----:B------:R-:W2:Y:S04]  /*1cc00*/  LDL.LU.64 R234, [R1+0x1620] ;  /* 0x0016200001ea7983 */ /* 0x000ea80000300a00 */
[----:B------:R-:W-:Y:S04]  /*1cc10*/  LDGSTS.E [R89+-0x1eb00], desc[UR16][R182.64], P3 ;  /* 0xe1500000b6597fae */ /* 0x000fe800099a1010 */
[----:B------:R-:W-:Y:S04]  /*1cc20*/  LDGSTS.E [R89+-0x1e700], desc[UR16][R180.64], P3 ;  /* 0xe1900000b4597fae */ /* 0x000fe800099a1010 */
[----:B------:R-:W-:Y:S04]  /*1cc30*/  LDGSTS.E [R89+-0x1e300], desc[UR16][R178.64], P3 ;  /* 0xe1d00000b2597fae */ /* 0x000fe800099a1010 */
[----:B------:R-:W2:Y:S04]  /*1cc40*/  LDL.LU.64 R182, [R1+0x1618] ;  /* 0x0016180001b67983 */ /* 0x000ea80000300a00 */
[----:B------:R-:W2:Y:S04]  /*1cc50*/  LDL.LU.64 R180, [R1+0x1610] ;  /* 0x0016100001b47983 */ /* 0x000ea80000300a00 */
        /* <DEDUP_REMOVED lines=28> */
[----:B------:R-:W-:Y:S04]  /*1ce20*/  LDGSTS.E [R88+-0x1e680], desc[UR16][R154.64], P3 ;  /* 0xe19800009a587fae */ /* 0x000fe800099a1010 */
[----:B------:R-:W-:Y:S04]  /*1ce30*/  LDGSTS.E [R88+-0x1e280], desc[UR16][R152.64], P3 ;  /* 0xe1d8000098587fae */ /* 0x000fe800099a1010 */
[----:B------:R-:W2:Y:S04]  /*1ce40*/  LDL.LU.64 R156, [R1+0x15b0] ;  /* 0x0015b000019c7983 */ /* 0x000ea80000300a00 */
[----:B------:R-:W2:Y:S04]  /*1ce50*/  LDL.LU.64 R154, [R1+0x15a8] ;  /* 0x0015a800019a7983 */ /* 0x000ea80000300a00 */
[----:B------:R-:W2:Y:S04]  /*1ce60*/  LDL.LU.64 R216, [R1+0x6c0] ;  /* 0x0006c00001d87983 */ /* 0x000ea80000300a00 */
        /* <DEDUP_REMOVED lines=8> */
[----:B------:R-:W-:Y:S04]  /*1cef0*/  LDGSTS.E [R88+-0x1d280], desc[UR16][R146.64], P3 ;  /* 0xe2d8000092587fae */ /* 0x000fe800099a1010 */
[----:B------:R-:W3:Y:S04]  /*1cf00*/  LDL.LU.64 R148, [R1+0x1588] ;  /* 0x0015880001947983 */ /* 0x000ee80000300a00 */
[----:B------:R-:W-:Y:S04]  /*1cf10*/  LDGSTS.E [R88+-0x1ce80], desc[UR16][R144.64], P3 ;  /* 0xe318000090587fae */ /* 0x000fe800099a1010 */
[----:B------:R-:W3:Y:S04]  /*1cf20*/  LDL.LU.64 R146, [R1+0x1580] ;  /* 0x0015800001927983 */ /* 0x000ee80000300a00 */
[----:B------:R-:W-:Y:S04]  /*1cf30*/  LDGSTS.E [R88+-0x1ca80], desc[UR16][R242.64], P3 ;  /* 0xe3580000f2587fae */ /* 0x000fe800099a1010 */
[----:B------:R-:W3:Y:S04]  /*1cf40*/  LDL.LU.64 R144, [R1+0x1578] ;  /* 0x0015780001907983 */ /* 0x000ee80000300a00 */
[----:B------:R-:W-:Y:S04]  /*1cf50*/  LDGSTS.E [R88+-0x1c680], desc[UR16][R238.64], P3 ;  /* 0xe3980000ee587fae */ /* 0x000fe800099a1010 */
[----:B------:R-:W-:Y:S04]  /*1cf60*/  LDGSTS.E [R88+-0x1c280], desc[UR16][R218.64], P3 ;  /* 0xe3d80000da587fae */ /* 0x000fe800099a1010 */
[----:B------:R1:W-:Y:S04]  /*1cf70*/  STL.64 [R1+0x13a8], R88 ;  /* 0x0013a85801007387 */ /* 0x0003e80000100a00 */
[----:B-1----:R-:W3:Y:S04]  /*1cf80*/  LDL.LU.64 R88, [R1+0x320] ;  /* 0x0003200001587983 */ /* 0x002ee80000300a00 */
        /* <DEDUP_REMOVED lines=18> */
[----:B---3--:R-:W-:Y:S04]  /*1d0b0*/  LDGSTS.E [R87+-0x1ca00], desc[UR16][R88.64], P3 ;  /* 0xe360000058577fae */ /* 0x008fe800099a1010 */
[----:B------:R-:W3:Y:S04]  /*1d0c0*/  LDL.LU.64 R238, [R1+0x678] ;  /* 0x0006780001ee7983 */ /* 0x000ee80000300a00 */
        /* <DEDUP_REMOVED lines=27> */
[----:B------:R-:W-:Y:S04]  /*1d280*/  LDGSTS.E [R86+-0x1cd80], desc[UR16][R202.64], P3 ;  /* 0xe3280000ca567fae */ /* 0x000fe800099a1010 */
[----:B------:R-:W-:Y:S04]  /*1d290*/  LDGSTS.E [R86+-0x1c980], desc[UR16][R194.64], P3 ;  /* 0xe3680000c2567fae */ /* 0x000fe800099a1010 */
[----:B------:R1:W-:Y:S04]  /*1d2a0*/  LDGSTS.E [R86+-0x1c580], desc[UR16][R4.64], P3 ;  /* 0xe3a8000004567fae */ /* 0x0003e800099a1010 */
[----:B------:R-:W-:Y:S04]  /*1d2b0*/  LDGSTS.E [R86+-0x1c180], desc[UR16][R192.64], P3 ;  /* 0xe3e80000c0567fae */ /* 0x000fe800099a1010 */
[----:B------:R-:W4:Y:S04]  /*1d2c0*/  LDL.LU.64 R116, [R1+0x1500] ;  /* 0x0015000001747983 */ /* 0x000f280000300a00 */
[----:B------:R-:W4:Y:S01]  /*1d2d0*/  LDL.LU.64 R114, [R1+0x14f8] ;  /* 0x0014f80001727983 */ /* 0x000f220000300a00 */
[----:B------:R-:W-:Y:S01]  /*1d2e0*/  IADD3 R93, PT, PT, R201, -0x181, RZ ;  /* 0xfffffe7fc95d7810 */ /* 0x000fe20007ffe0ff */
[----:B-1----:R-:W1:Y:S02]  /*1d2f0*/  LDC R5, c[0x0][0x3a0] ;  /* 0x0000e800ff057b82 */ /* 0x002e640000000800 */
[----:B------:R1:W-:Y:S06]  /*1d300*/  STL.64 [R1+0x12f8], R86 ;  /* 0x0012f85601007387 */ /* 0x0003ec0000100a00 */
[----:B------:R-:W2:Y:S01]  /*1d310*/  LDC R201, c[0x0][0x3a0] ;  /* 0x0000e800ffc97b82 */ /* 0x000ea20000000800 */
[----:B-1----:R-:W4:Y:S04]  /*1d320*/  LDL.LU.64 R86, [R1+0x2f8] ;  /* 0x0002f80001567983 */ /* 0x002f280000300a00 */
[----:B--2---:R-:W-:Y:S04]  /*1d330*/  LDGSTS.E [R85+-0x1fd00], desc[UR16][R218.64], P3 ;  /* 0xe0300000da557fae */ /* 0x004fe800099a1010 */
[----:B---3--:R-:W-:Y:S04]  /*1d340*/  LDGSTS.E [R85+-0x1f900], desc[UR16][R238.64], P3 ;  /* 0xe0700000ee557fae */ /* 0x008fe800099a1010 */
[----:B------:R-:W-:Y:S04]  /*1d350*/  LDGSTS.E [R85+-0x1f500], desc[UR16][R18.64], P3 ;  /* 0xe0b0000012557fae */ /* 0x000fe800099a1010 */
[----:B------:R-:W-:Y:S04]  /*1d360*/  LDGSTS.E [R85+-0x1f100], desc[UR16][R110.64], P3 ;  /* 0xe0f000006e557fae */ /* 0x000fe800099a1010 */
[----:B------:R-:W-:Y:S04]  /*1d370*/  LDGSTS.E [R85+-0x1ed00], desc[UR16][R108.64], P3 ;  /* 0xe13000006c557fae */ /* 0x000fe800099a1010 */
[----:B------:R-:W-:Y:S04]  /*1d380*/  LDGSTS.E [R85+-0x1e900], desc[UR16][R106.64], P3 ;  /* 0xe17000006a557fae */ /* 0x000fe800099a1010 */
[----:B------:R-:W2:Y:S04]  /*1d390*/  LDL.LU.64 R110, [R1+0x14f0] ;  /* 0x0014f000016e7983 */ /* 0x000ea80000300a00 */
[----:B------:R-:W3:Y:S04]  /*1d3a0*/  LDL.LU.64 R108, [R1+0x14e8] ;  /* 0x0014e800016c7983 */ /* 0x000ee80000300a00 */
        /* <DEDUP_REMOVED lines=40> */
[----:B------:R-:W3:Y:S04]  /*1d630*/  LDL.LU.64 R188, [R1+0xc50] ;  /* 0x000c500001bc7983 */ /* 0x000ee80000300a00 */
[----:B------:R-:W3:Y:S04]  /*1d640*/  LDL.LU.64 R242, [R1+0xc48] ;  /* 0x000c480001f27983 */ /* 0x000ee80000300a00 */
[----:B------:R-:W-:Y:S04]  /*1d650*/  LDGSTS.E [R84+-0x1cc80], desc[UR16][R248.64], P3 ;  /* 0xe3380000f8547fae */ /* 0x000fe800099a1010 */
[----:B------:R-:W3:Y:S04]  /*1d660*/  LDL.LU.64 R246, [R1+0xc40] ;  /* 0x000c400001f67983 */ /* 0x000ee80000300a00 */
[----:B----4-:R-:W-:Y:S04]  /*1d670*/  LDGSTS.E [R84+-0x1c880], desc[UR16][R86.64], P3 ;  /* 0xe378000056547fae */ /* 0x010fe800099a1010 */
[----:B------:R-:W4:Y:S04]  /*1d680*/  LDL.LU.64 R248, [R1+0xc38] ;  /* 0x000c380001f87983 */ /* 0x000f280000300a00 */
[----:B------:R1:W-:Y:S04]  /*1d690*/  LDGSTS.E [R84+-0x1c480], desc[UR16][R8.64], P3 ;  /* 0xe3b8000008547fae */ /* 0x0003e800099a1010 */
[----:B------:R-:W-:Y:S04]  /*1d6a0*/  STL.64 [R1+0x1240], R84 ;  /* 0x0012405401007387 */ /* 0x000fe80000100a00 */
[----:B------:R-:W-:Y:S04]  /*1d6b0*/  LDGSTS.E [R84+-0x1c080], desc[UR16][R184.64], P3 ;  /* 0xe3f80000b8547fae */ /* 0x000fe800099a1010 */
[----:B------:R-:W4:Y:S01]  /*1d6c0*/  LDL.LU.64 R186, [R1+0xc30] ;  /* 0x000c300001ba7983 */ /* 0x000f220000300a00 */
[----:B------:R-:W-:Y:S01]  /*1d6d0*/  ISETP.GE.U32.AND P4, PT, R93, 0x7ffffe00, PT ;  /* 0x7ffffe005d00780c */ /* 0x000fe20003f86070 */
[----:B-1----:R-:W1:Y:S02]  /*1d6e0*/  LDC R8, c[0x0][0x3a0] ;  /* 0x0000e800ff087b82 */ /* 0x002e640000000800 */
[----:B------:R-:W0:Y:S04]  /*1d6f0*/  LDGDEPBAR ;  /* 0x00000000000079af */ /* 0x000e280000000000 */
[----:B------:R-:W4:Y:S01]  /*1d700*/  LDL.LU.64 R184, [R1+0xc28] ;  /* 0x000c280001b87983 */ /* 0x000f220000300a00 */
[C---:B--2---:R-:W-:Y:S01]  /*1d710*/  IMAD.WIDE R10, R2.reuse, 0x4, R244 ;  /* 0x00000004020a7825 */ /* 0x044fe200078e02f4 */
[----:B------:R-:W2:Y:S03]  /*1d720*/  LDC R9, c[0x0][0x3a0] ;  /* 0x0000e800ff097b82 */ /* 0x000ea60000000800 */
[C---:B---3--:R-:W-:Y:S01]  /*1d730*/  IMAD.WIDE R6, R2.reuse, 0x4, R250 ;  /* 0x0000000402067825 */ /* 0x048fe200078e02fa */
[----:B------:R-:W-:Y:S03]  /*1d740*/  STL.64 [R1+0xc68], R10 ;  /* 0x000c680a01007387 */ /* 0x000fe60000100a00 */
[----:B------:R-:W-:Y:S01]  /*1d750*/  IMAD.WIDE R90, R2, 0x4, R240 ;  /* 0x00000004025a7825 */ /* 0x000fe200078e02f0 */
[----:B------:R-:W-:Y:S03]  /*1d760*/  BAR.SYNC.DEFER_BLOCKING 0x0 ;  /* 0x0000000000007b1d */ /* 0x000fe60000010000 */
[----:B------:R-:W-:-:S05]  /*1d770*/  VIADD R93, R252, 0xfffffe7e ;  /* 0xfffffe7efc5d7836 */ /* 0x000fca0000000000 */
[----:B------:R-:W3:Y:S01]  /*1d780*/  LDC R245, c[0x0][0x3a0] ;  /* 0x0000e800fff57b82 */ /* 0x000ee20000000800 */
[----:B------:R-:W2:Y:S04]  /*1d790*/  LDL.LU.64 R240, [R1+0xc20] ;  /* 0x000c200001f07983 */ /* 0x000ea80000300a00 */
[----:B------:R-:W-:Y:S01]  /*1d7a0*/  STL.64 [R1+0xc58], R6 ;  /* 0x000c580601007387 */ /* 0x000fe20000100a00 */
[----:B------:R-:W-:Y:S02]  /*1d7b0*/  ISETP.GE.U32.AND P3, PT, R0, 0x7ffffdfd, PT ;  /* 0x7ffffdfd0000780c */ /* 0x000fe40003f66070 */
[----:B------:R-:W1:Y:S01]  /*1d7c0*/  LDC R252, c[0x0][0x3a0] ;  /* 0x0000e800fffc7b82 */ /* 0x000e620000000800 */
[----:B------:R-:W2:Y:S01]  /*1d7d0*/  LDL.LU.64 R250, [R1+0xc18] ;  /* 0x000c180001fa7983 */ /* 0x000ea20000300a00 */
[----:B------:R-:W-:Y:S01]  /*1d7e0*/  ISETP.GE.U32.AND P1, PT, R93, 0x7ffffdff, PT ;  /* 0x7ffffdff5d00780c */ /* 0x000fe20003f26070 */
[----:B------:R-:W-:-:S02]  /*1d7f0*/  VIADD R0, R201, 0xfffffe7a ;  /* 0xfffffe7ac9007836 */ /* 0x000fc40000000000 */
[----:B------:R1:W-:Y:S03]  /*1d800*/  STL.64 [R1+0x1460], R90 ;  /* 0x0014605a01007387 */ /* 0x0003e60000100a00 */
[----:B------:R-:W1:Y:S01]  /*1d810*/  LDC R93, c[0x0][0x3a0] ;  /* 0x0000e800ff5d7b82 */ /* 0x000e620000000800 */
[----:B------:R-:W-:Y:S01]  /*1d820*/  @!PT LDS RZ, [RZ] ;  /* 0x00000000fffff984 */ /* 0x000fe20000000800 */
[----:B------:R-:W-:Y:S01]  /*1d830*/  @!PT LDS RZ, [RZ] ;  /* 0x00000000fffff984 */ /* 0x000fe20000000800 */
[----:B------:R-:W-:Y:S01]  /*1d840*/  @!PT LDS RZ, [RZ] ;  /* 0x00000000fffff984 */ /* 0x000fe20000000800 */
[----:B------:R1:W-:Y:S01]  /*1d850*/  LDGSTS.E [R82+0x60000], desc[UR16][R90.64], !P4 ;  /* 0x600000005a527fae */ /* 0x0003e2000e1a1010 */
[----:B------:R-:W-:-:S04]  /*1d860*/  IMAD.WIDE R198, R2, 0x4, R198 ;  /* 0x0000000402c67825 */ /* 0x000fc800078e02c6 */
[C---:B-1----:R-:W-:Y:S01]  /*1d870*/  IMAD.WIDE R90, R2.reuse, 0x4, R188 ;  /* 0x00000004025a7825 */ /* 0x042fe200078e02bc */
[----:B------:R-:W-:Y:S03]  /*1d880*/  LDGSTS.E [R82+0x60200], desc[UR16][R198.64], !P4 ;  /* 0x60200000c6527fae */ /* 0x000fe6000e1a1010 */
[C---:B------:R-:W-:Y:S01]  /*1d890*/  IMAD.WIDE R84, R2.reuse, 0x4, R242 ;  /* 0x0000000402547825 */ /* 0x040fe200078e02f2 */
[----:B------:R-:W-:Y:S04]  /*1d8a0*/  STL.64 [R1+0x1468], R198 ;  /* 0x001468c601007387 */ /* 0x000fe80000100a00 */
[----:B------:R4:W-:Y:S01]  /*1d8b0*/  LDGSTS.E [R82+0x60400], desc[UR16][R10.64], !P1 ;  /* 0x604000000a527fae */ /* 0x0009e2000c9a1010 */
[----:B------:R-:W-:-:S03]  /*1d8c0*/  IMAD.WIDE R12, R2, 0x4, R246 ;  /* 0x00000004020c7825 */ /* 0x000fc600078e02f6 */
[----:B------:R1:W-:Y:S01]  /*1d8d0*/  LDGSTS.E [R82+0x60600], desc[UR16][R6.64], !P1 ;  /* 0x6060000006527fae */ /* 0x0003e2000c9a1010 */
[----:B------:R-:W-:-:S03]  /*1d8e0*/  ISETP.GE.U32.AND P1, PT, R0, 0x7ffffdfb, PT ;  /* 0x7ffffdfb0000780c */ /* 0x000fc60003f26070 */
[----:B------:R4:W-:Y:S01]  /*1d8f0*/  STL.64 [R1+0xc50], R90 ;  /* 0x000c505a01007387 */ /* 0x0009e20000100a00 */
[----:B---3--:R-:W-:Y:S02]  /*1d900*/  VIADD R0, R245, 0xfffffe78 ;  /* 0xfffffe78f5007836 */ /* 0x008fe40000000000 */
[C---:B----4-:R-:W-:Y:S01]  /*1d910*/  IMAD.WIDE R10, R2.reuse, 0x4, R248 ;  /* 0x00000004020a7825 */ /* 0x050fe200078e02f8 */
[----:B------:R2:W-:Y:S03]  /*1d920*/  STL.64 [R1+0xc48], R84 ;  /* 0x000c485401007387 */ /* 0x0005e60000100a00 */
[----:B------:R-:W-:Y:S01]  /*1d930*/  VIADD R4, R93, 0xfffffe7b ;  /* 0xfffffe7b5d047836 */ /* 0x000fe20000000000 */
[----:B------:R-:W3:Y:S01]  /*1d940*/  LDL.LU.64 R242, [R1+0xc10] ;  /* 0x000c100001f27983 */ /* 0x000ee20000300a00 */
[----:B-1----:R-:W1:Y:S03]  /*1d950*/  LDC R6, c[0x0][0x3a0] ;  /* 0x0000e800ff067b82 */ /* 0x002e660000000800 */
[----:B------:R-:W4:Y:S04]  /*1d960*/  LDL.LU.64 R244, [R1+0xc08] ;  /* 0x000c080001f47983 */ /* 0x000f280000300a00 */
[----:B------:R1:W-:Y:S01]  /*1d970*/  STL.64 [R1+0xc40], R12 ;  /* 0x000c400c01007387 */ /* 0x0003e20000100a00 */
[----:B------:R-:W1:Y:S03]  /*1d980*/  LDC R7, c[0x0][0x3a0] ;  /* 0x0000e800ff077b82 */ /* 0x000e660000000800 */
[----:B------:R1:W-:Y:S04]  /*1d990*/  STL.64 [R1+0xc38], R10 ;  /* 0x000c380a01007387 */ /* 0x0003e80000100a00 */
[----:B------:R-:W4:Y:S04]  /*1d9a0*/  LDL.LU.64 R246, [R1+0xc00] ;  /* 0x000c000001f67983 */ /* 0x000f280000300a00 */
[----:B------:R-:W4:Y:S01]  /*1d9b0*/  LDL.LU.64 R248, [R1+0xbf8] ;  /* 0x000bf80001f87983 */ /* 0x000f220000300a00 */
[----:B------:R-:W-:-:S03]  /*1d9c0*/  IMAD.WIDE R188, R2, 0x4, R186 ;  /* 0x0000000402bc7825 */ /* 0x000fc600078e02ba */
[----:B------:R1:W-:Y:S04]  /*1d9d0*/  LDGSTS.E [R82+0x60800], desc[UR16][R90.64], !P6 ;  /* 0x608000005a527fae */ /* 0x0003e8000f1a1010 */
[----:B------:R2:W-:Y:S04]  /*1d9e0*/  LDGSTS.E [R82+0x60a00], desc[UR16][R84.64], !P6 ;  /* 0x60a0000054527fae */ /* 0x0005e8000f1a1010 */
[----:B------:R1:W-:Y:S02]  /*1d9f0*/  LDGSTS.E [R82+0x60c00], desc[UR16][R12.64], !P3 ;  /* 0x60c000000c527fae */ /* 0x0003e4000d9a1010 */
[----:B-1----:R-:W-:-:S02]  /*1da00*/  IMAD.WIDE R90, R2, 0x4, R184 ;  /* 0x00000004025a7825 */ /* 0x002fc400078e02b8 */
[----:B------:R-:W-:Y:S04]  /*1da10*/  STL.64 [R1+0xc30], R188 ;  /* 0x000c30bc01007387 */ /* 0x000fe80000100a00 */
[----:B------:R3:W-:Y:S04]  /*1da20*/  STL.64 [R1+0xc28], R90 ;  /* 0x000c285a01007387 */ /* 0x0007e80000100a00 */
[----:B------:R-:W4:Y:S04]  /*1da30*/  LDL.LU.64 R186, [R1+0xbf0] ;  /* 0x000bf00001ba7983 */ /* 0x000f280000300a00 */
[----:B------:R-:W4:Y:S01]  /*1da40*/  LDL.LU.64 R184, [R1+0xbe8] ;  /* 0x000be80001b87983 */ /* 0x000f220000300a00 */
[----:B------:R-:W-:-:S03]  /*1da50*/  ISETP.GE.U32.AND P4, PT, R4, 0x7ffffdfc, PT ;  /* 0x7ffffdfc0400780c */ /* 0x000fc60003f86070 */
[----:B------:R1:W-:Y:S01]  /*1da60*/  LDGSTS.E [R82+0x60e00], desc[UR16][R10.64], !P3 ;  /* 0x60e000000a527fae */ /* 0x0003e2000d9a1010 */
[----:B--2---:R-:W-:-:S04]  /*1da70*/  IMAD.WIDE R84, R2, 0x4, R240 ;  /* 0x0000000402547825 */ /* 0x004fc800078e02f0 */
[----:B------:R-:W-:Y:S01]  /*1da80*/  IMAD.WIDE R12, R2, 0x4, R250 ;  /* 0x00000004020c7825 */ /* 0x000fe200078e02fa */
[----:B------:R4:W-:Y:S01]  /*1da90*/  STL.64 [R1+0xc20], R84 ;  /* 0x000c205401007387 */ /* 0x0009e20000100a00 */
[----:B------:R-:W-:Y:S01]  /*1daa0*/  IADD3 R4, PT, PT, R252, -0x187, RZ ;  /* 0xfffffe79fc047810 */ /* 0x000fe20007ffe0ff */
[----:B-1----:R-:W1:Y:S02]  /*1dab0*/  LDC R11, c[0x0][0x3a0] ;  /* 0x0000e800ff0b7b82 */ /* 0x002e640000000800 */
[----:B------:R2:W-:Y:S04]  /*1dac0*/  STL.64 [R1+0xc18], R12 ;  /* 0x000c180c01007387 */ /* 0x0005e80000100a00 */
[----:B------:R-:W4:Y:S01]  /*1dad0*/  LDL.LU.64 R240, [R1+0xbe0] ;  /* 0x000be00001f07983 */ /* 0x000f220000300a00 */
[----:B------:R-:W-:Y:S01]  /*1dae0*/  ISETP.GE.U32.AND P3, PT, R0, 0x7ffffdf9, PT ;  /* 0x7ffffdf90000780c */ /* 0x000fe20003f66070 */
[----:B------:R-:W1:Y:S02]  /*1daf0*/  LDC R10, c[0x0][0x3a0] ;  /* 0x0000e800ff0a7b82 */ /* 0x000e640000000800 */
[----:B------:R-:W4:Y:S01]  /*1db00*/  LDL.LU.64 R250, [R1+0xbd8] ;  /* 0x000bd80001fa7983 */ /* 0x000f220000300a00 */
[----:B------:R-:W-:-:S03]  /*1db10*/  IADD3 R0, PT, PT, R8, -0x18a, RZ ;  /* 0xfffffe7608007810 */ /* 0x000fc60007ffe0ff */
[----:B------:R-:W-:Y:S01]  /*1db20*/  LDGSTS.E [R82+0x61000], desc[UR16][R188.64], !P4 ;  /* 0x61000000bc527fae */ /* 0x000fe2000e1a1010 */
[----:B------:R-:W-:-:S04]  /*1db30*/  IMAD.WIDE R28, R2, 0x4, R28 ;  /* 0x00000004021c7825 */ /* 0x000fc800078e021c */
[C---:B------:R-:W-:Y:S01]  /*1db40*/  IMAD.WIDE R30, R2.reuse, 0x4, R30 ;  /* 0x00000004021e7825 */ /* 0x040fe200078e021e */
[----:B------:R3:W-:Y:S03]  /*1db50*/  LDGSTS.E [R82+0x61200], desc[UR16][R90.64], !P4 ;  /* 0x612000005a527fae */ /* 0x0007e6000e1a1010 */
[C---:B------:R-:W-:Y:S01]  /*1db60*/  IMAD.WIDE R46, R2.reuse, 0x4, R46 ;  /* 0x00000004022e7825 */ /* 0x040fe200078e022e */
[----:B------:R4:W-:Y:S03]  /*1db70*/  LDGSTS.E [R82+0x61400], desc[UR16][R84.64], !P1 ;  /* 0x6140000054527fae */ /* 0x0009e6000c9a1010 */
[----:B------:R-:W-:Y:S01]  /*1db80*/  IMAD.WIDE R70, R2, 0x4, R70 ;  /* 0x0000000402467825 */ /* 0x000fe200078e0246 */
[----:B------:R2:W-:Y:S01]  /*1db90*/  LDGSTS.E [R82+0x61600], desc[UR16][R12.64], !P1 ;  /* 0x616000000c527fae */ /* 0x0005e2000c9a1010 */
[----:B------:R-:W-:Y:S01]  /*1dba0*/  ISETP.GE.U32.AND P1, PT, R0, 0x7ffffdf7, PT ;  /* 0x7ffffdf70000780c */ /* 0x000fe20003f26070 */
[----:B------:R-:W1:Y:S01]  /*1dbb0*/  LDC R252, c[0x0][0x3a0] ;  /* 0x0000e800fffc7b82 */ /* 0x000e620000000800 */
[----:B------:R-:W-:Y:S01]  /*1dbc0*/  VIADD R0, R9, 0xfffffe74 ;  /* 0xfffffe7409007836 */ /* 0x000fe20000000000 */
[----:B------:R-:W-:Y:S01]  /*1dbd0*/  ISETP.GE.U32.AND P6, PT, R4, 0x7ffffdfa, PT ;  /* 0x7ffffdfa0400780c */ /* 0x000fe20003fc6070 */
[----:B---3--:R-:W-:-:S04]  /*1dbe0*/  IMAD.WIDE R90, R2, 0x4, R242 ;  /* 0x00000004025a7825 */ /* 0x008fc800078e02f2 */
[C---:B----4-:R-:W-:Y:S01]  /*1dbf0*/  IMAD.WIDE R84, R2.reuse, 0x4, R244 ;  /* 0x0000000402547825 */ /* 0x050fe200078e02f4 */
[----:B------:R3:W-:Y:S04]  /*1dc00*/  STL.64 [R1+0xc10], R90 ;  /* 0x000c105a01007387 */ /* 0x0007e80000100a00 */
[----:B------:R4:W-:Y:S04]  /*1dc10*/  STL.64 [R1+0xc08], R84 ;  /* 0x000c085401007387 */ /* 0x0009e80000100a00 */
[----:B------:R-:W4:Y:S01]  /*1dc20*/  LDL.LU.64 R242, [R1+0xbd0] ;  /* 0x000bd00001f27983 */ /* 0x000f220000300a00 */
[----:B--2---:R-:W-:-:S03]  /*1dc30*/  IMAD.WIDE R12, R2, 0x4, R246 ;  /* 0x00000004020c7825 */ /* 0x004fc600078e02f6 */
[----:B------:R-:W2:Y:S01]  /*1dc40*/  LDL.LU.64 R244, [R1+0xbc8] ;  /* 0x000bc80001f47983 */ /* 0x000ea20000300a00 */
[----:B------:R-:W-:-:S03]  /*1dc50*/  IMAD.WIDE R8, R2, 0x4, R248 ;  /* 0x0000000402087825 */ /* 0x000fc600078e02f8 */
[----:B------:R1:W-:Y:S04]  /*1dc60*/  STL.64 [R1+0xc00], R12 ;  /* 0x000c000c01007387 */ /* 0x0003e80000100a00 */
[----:B------:R1:W-:Y:S04]  /*1dc70*/  STL.64 [R1+0xbf8], R8 ;  /* 0x000bf80801007387 */ /* 0x0003e80000100a00 */
[----:B------:R-:W2:Y:S04]  /*1dc80*/  LDL.LU.64 R246, [R1+0xbc0] ;  /* 0x000bc00001f67983 */ /* 0x000ea80000300a00 */
[----:B------:R-:W2:Y:S04]  /*1dc90*/  LDL.LU.64 R248, [R1+0xbb8] ;  /* 0x000bb80001f87983 */ /* 0x000ea80000300a00 */
[----:B------:R3:W-:Y:S04]  /*1dca0*/  LDGSTS.E [R82+0x61800], desc[UR16][R90.64], !P6 ;  /* 0x618000005a527fae */ /* 0x0007e8000f1a1010 */
[----:B------:R4:W-:Y:S01]  /*1dcb0*/  LDGSTS.E [R82+0x61a00], desc[UR16][R84.64], !P6 ;  /* 0x61a0000054527fae */ /* 0x0009e2000f1a1010 */
[----:B------:R-:W-:-:S03]  /*1dcc0*/  IMAD.WIDE R188, R2, 0x4, R186 ;  /* 0x0000000402bc7825 */ /* 0x000fc600078e02ba */
[----:B------:R1:W-:Y:S01]  /*1dcd0*/  LDGSTS.E [R82+0x61c00], desc[UR16][R12.64], !P3 ;  /* 0x61c000000c527fae */ /* 0x0003e2000d9a1010 */
[----:B---3--:R-:W-:-:S03]  /*1dce0*/  IMAD.WIDE R90, R2, 0x4, R184 ;  /* 0x00000004025a7825 */ /* 0x008fc600078e02b8 */
[----:B------:R3:W-:Y:S04]  /*1dcf0*/  STL.64 [R1+0xbf0], R188 ;  /* 0x000bf0bc01007387 */ /* 0x0007e80000100a00 */
[----:B------:R2:W-:Y:S04]  /*1dd00*/  STL.64 [R1+0xbe8], R90 ;  /* 0x000be85a01007387 */ /* 0x0005e80000100a00 */
[----:B------:R-:W2:Y:S04]  /*1dd10*/  LDL.LU.64 R186, [R1+0xbb0] ;  /* 0x000bb00001ba7983 */ /* 0x000ea80000300a00 */
[----:B------:R-:W2:Y:S01]  /*1dd20*/  LDL.LU.64 R184, [R1+0xba8] ;  /* 0x000ba80001b87983 */ /* 0x000ea20000300a00 */
[----:B------:R-:W-:-:S02]  /*1dd30*/  VIADD R4, R5, 0xfffffe77 ;  /* 0xfffffe7705047836 */ /* 0x000fc40000000000 */
[----:B------:R-:W1:Y:S01]  /*1dd40*/  LDC R5, c[0x0][0x3a0] ;  /* 0x0000e800ff057b82 */ /* 0x000e620000000800 */
[----:B------:R1:W-:Y:S01]  /*1dd50*/  LDGSTS.E [R82+0x61e00], desc[UR16][R8.64], !P3 ;  /* 0x61e0000008527fae */ /* 0x0003e2000d9a1010 */
[----:B----4-:R-:W-:-:S04]  /*1dd60*/  IMAD.WIDE R84, R2, 0x4, R240 ;  /* 0x0000000402547825 */ /* 0x010fc800078e02f0 */
[----:B-1----:R-:W-:Y:S01]  /*1dd70*/  IMAD.WIDE R12, R2, 0x4, R250 ;  /* 0x00000004020c7825 */ /* 0x002fe200078e02fa */
[----:B------:R1:W-:Y:S01]  /*1dd80*/  STL.64 [R1+0xbe0], R84 ;  /* 0x000be05401007387 */ /* 0x0003e20000100a00 */
[----:B------:R-:W-:Y:S01]  /*1dd90*/  ISETP.GE.U32.AND P4, PT, R4, 0x7ffffdf8, PT ;  /* 0x7ffffdf80400780c */ /* 0x000fe20003f86070 */
[----:B------:R-:W4:Y:S02]  /*1dda0*/  LDC R8, c[0x0][0x3a0] ;  /* 0x0000e800ff087b82 */ /* 0x000f240000000800 */
[----:B------:R1:W-:Y:S04]  /*1ddb0*/  STL.64 [R1+0xbd8], R12 ;  /* 0x000bd80c01007387 */ /* 0x0003e80000100a00 */
[----:B------:R-:W4:Y:S02]  /*1ddc0*/  LDL.LU.64 R240, [R1+0xba0] ;  /* 0x000ba00001f07983 */ /* 0x000f240000300a00 */
[----:B------:R-:W1:Y:S02]  /*1ddd0*/  LDC R9, c[0x0][0x3a0] ;  /* 0x0000e800ff097b82 */ /* 0x000e640000000800 */
[----:B------:R-:W4:Y:S01]  /*1dde0*/  LDL.LU.64 R250, [R1+0xb98] ;  /* 0x000b980001fa7983 */ /* 0x000f220000300a00 */
[----:B------:R-:W-:-:S03]  /*1ddf0*/  VIADD R4, R6, 0xfffffe75 ;  /* 0xfffffe7506047836 */ /* 0x000fc60000000000 */
[----:B------:R3:W-:Y:S01]  /*1de00*/  LDGSTS.E [R82+0x62000], desc[UR16][R188.64], !P4 ;  /* 0x62000000bc527fae */ /* 0x0007e2000e1a1010 */
[----:B------:R-:W-:Y:S01]  /*1de10*/  ISETP.GE.U32.AND P3, PT, R0, 0x7ffffdf5, PT ;  /* 0x7ffffdf50000780c */ /* 0x000fe20003f66070 */
[----:B------:R-:W1:Y:S02]  /*1de20*/  LDC R6, c[0x0][0x3a0] ;  /* 0x0000e800ff067b82 */ /* 0x000e640000000800 */
[----:B------:R2:W-:Y:S01]  /*1de30*/  LDGSTS.E [R82+0x62200], desc[UR16][R90.64], !P4 ;  /* 0x622000005a527fae */ /* 0x0005e2000e1a1010 */
[----:B------:R-:W-:-:S03]  /*1de40*/  ISETP.GE.U32.AND P6, PT, R4, 0x7ffffdf6, PT ;  /* 0x7ffffdf60400780c */ /* 0x000fc60003fc6070 */
[----:B------:R1:W-:Y:S04]  /*1de50*/  LDGSTS.E [R82+0x62400], desc[UR16][R84.64], !P1 ;  /* 0x6240000054527fae */ /* 0x0003e8000c9a1010 */
[----:B------:R1:W-:Y:S01]  /*1de60*/  LDGSTS.E [R82+0x62600], desc[UR16][R12.64], !P1 ;  /* 0x626000000c527fae */ /* 0x0003e2000c9a1010 */
[----:B---3--:R-:W-:-:S04]  /*1de70*/  IMAD.WIDE R188, R2, 0x4, R242 ;  /* 0x0000000402bc7825 */ /* 0x008fc800078e02f2 */
[C---:B--2---:R-:W-:Y:S01]  /*1de80*/  IMAD.WIDE R90, R2.reuse, 0x4, R244 ;  /* 0x00000004025a7825 */ /* 0x044fe200078e02f4 */
[----:B------:R2:W-:Y:S04]  /*1de90*/  STL.64 [R1+0xbd0], R188 ;  /* 0x000bd0bc01007387 */ /* 0x0005e80000100a00 */
[----:B------:R3:W-:Y:S04]  /*1dea0*/  STL.64 [R1+0xbc8], R90 ;  /* 0x000bc85a01007387 */ /* 0x0007e80000100a00 */
[----:B------:R-:W4:Y:S01]  /*1deb0*/  LDL.LU.64 R242, [R1+0xb90] ;  /* 0x000b900001f27983 */ /* 0x000f220000300a00 */
[----:B-1----:R-:W-:-:S03]  /*1dec0*/  IMAD.WIDE R84, R2, 0x4, R246 ;  /* 0x0000000402547825 */ /* 0x002fc600078e02f6 */
[----:B------:R-:W4:Y:S01]  /*1ded0*/  LDL.LU.64 R244, [R1+0xb88] ;  /* 0x000b880001f47983 */ /* 0x000f220000300a00 */
        /* <DEDUP_REMOVED lines=8> */
[----:B--2---:R-:W-:-:S03]  /*1df60*/  IMAD.WIDE R188, R2, 0x4, R186 ;  /* 0x0000000402bc7825 */ /* 0x004fc600078e02ba */
[----:B------:R1:W-:Y:S01]  /*1df70*/  LDGSTS.E [R82+0x62e00], desc[UR16][R12.64], !P3 ;  /* 0x62e000000c527fae */ /* 0x0003e2000d9a1010 */
[----:B---3--:R-:W-:-:S03]  /*1df80*/  IMAD.WIDE R90, R2, 0x4, R184 ;  /* 0x00000004025a7825 */ /* 0x008fc600078e02b8 */
[----:B------:R-:W-:Y:S04]  /*1df90*/  STL.64 [R1+0xbb0], R188 ;  /* 0x000bb0bc01007387 */ /* 0x000fe80000100a00 */
[----:B------:R2:W-:Y:S04]  /*1dfa0*/  STL.64 [R1+0xba8], R90 ;  /* 0x000ba85a01007387 */ /* 0x0005e80000100a00 */
[----:B------:R-:W3:Y:S04]  /*1dfb0*/  LDL.LU.64 R186, [R1+0xb70] ;  /* 0x000b700001ba7983 */ /* 0x000ee80000300a00 */
[----:B------:R-:W3:Y:S01]  /*1dfc0*/  LDL.LU.64 R184, [R1+0xb68] ;  /* 0x000b680001b87983 */ /* 0x000ee20000300a00 */
[----:B----4-:R-:W-:-:S04]  /*1dfd0*/  IMAD.WIDE R84, R2, 0x4, R240 ;  /* 0x0000000402547825 */ /* 0x010fc800078e02f0 */
[----:B-1----:R-:W-:Y:S01]  /*1dfe0*/  IMAD.WIDE R12, R2, 0x4, R250 ;  /* 0x00000004020c7825 */ /* 0x002fe200078e02fa */
        /* <DEDUP_REMOVED lines=8> */
[----:B------:R-:W-:Y:S02]  /*1e070*/  ISETP.GE.U32.AND P1, PT, R0, 0x7ffffdf3, PT ;  /* 0x7ffffdf30000780c */ /* 0x000fe40003f26070 */
[----:B------:R-:W-:Y:S01]  /*1e080*/  IADD3 R0, PT, PT, R10, -0x190, RZ ;  /* 0xfffffe700a007810 */ /* 0x000fe20007ffe0ff */
[----:B------:R-:W2:Y:S03]  /*1e090*/  LDC R7, c[0x0][0x3a0] ;  /* 0x0000e800ff077b82 */ /* 0x000ea60000000800 */
[----:B------:R-:W-:Y:S01]  /*1e0a0*/  ISETP.GE.U32.AND P3, PT, R0, 0x7ffffdf1, PT ;  /* 0x7ffffdf10000780c */ /* 0x000fe20003f66070 */
[----:B------:R-:W-:-:S04]  /*1e0b0*/  VIADD R0, R8, 0xfffffe6e ;  /* 0xfffffe6e08007836 */ /* 0x000fc80000000000 */
[----:B------:R-:W-:Y:S01]  /*1e0c0*/  LDGSTS.E [R82+0x63000], desc[UR16][R188.64], !P4 ;  /* 0x63000000bc527fae */ /* 0x000fe2000e1a1010 */
[----:B------:R-:W-:Y:S01]  /*1e0d0*/  VIADD R4, R5, 0xfffffe71 ;  /* 0xfffffe7105047836 */ /* 0x000fe20000000000 */
[----:B------:R-:W2:Y:S02]  /*1e0e0*/  LDC R8, c[0x0][0x3a0] ;  /* 0x0000e800ff087b82 */ /* 0x000ea40000000800 */
[----:B------:R2:W-:Y:S04]  /*1e0f0*/  LDGSTS.E [R82+0x63200], desc[UR16][R90.64], !P4 ;  /* 0x632000005a527fae */ /* 0x0005e8000e1a1010 */
[----:B------:R1:W-:Y:S02]  /*1e100*/  LDGSTS.E [R82+0x63400], desc[UR16][R84.64], !P1 ;  /* 0x6340000054527fae */ /* 0x0003e4000c9a1010 */
[----:B------:R-:W2:Y:S02]  /*1e110*/  LDC R5, c[0x0][0x3a0] ;  /* 0x0000e800ff057b82 */ /* 0x000ea40000000800 */
[----:B------:R4:W-:Y:S01]  /*1e120*/  LDGSTS.E [R82+0x63600], desc[UR16][R12.64], !P1 ;  /* 0x636000000c527fae */ /* 0x0009e2000c9a1010 */
[----:B------:R-:W-:Y:S01]  /*1e130*/  ISETP.GE.U32.AND P1, PT, R0, 0x7ffffdef, PT ;  /* 0x7ffffdef0000780c */ /* 0x000fe20003f26070 */
[----:B-1----:R-:W-:Y:S01]  /*1e140*/  VIADD R0, R11, 0xfffffe6c ;  /* 0xfffffe6c0b007836 */ /* 0x002fe20000000000 */
[----:B------:R-:W-:Y:S01]  /*1e150*/  ISETP.GE.U32.AND P6, PT, R4, 0x7ffffdf2, PT ;  /* 0x7ffffdf20400780c */ /* 0x000fe20003fc6070 */
[----:B--2---:R-:W-:-:S04]  /*1e160*/  IMAD.WIDE R90, R2, 0x4, R242 ;  /* 0x00000004025a7825 */ /* 0x004fc800078e02f2 */
[C---:B------:R-:W-:Y:S01]  /*1e170*/  IMAD.WIDE R84, R2.reuse, 0x4, R244 ;  /* 0x0000000402547825 */ /* 0x040fe200078e02f4 */
[----:B------:R1:W-:Y:S04]  /*1e180*/  STL.64 [R1+0xb90], R90 ;  /* 0x000b905a01007387 */ /* 0x0003e80000100a00 */
[----:B------:R-:W-:Y:S04]  /*1e190*/  STL.64 [R1+0xb88], R84 ;  /* 0x000b885401007387 */ /* 0x000fe80000100a00 */
[----:B------:R-:W2:Y:S01]  /*1e1a0*/  LDL.LU.64 R242, [R1+0xb50] ;  /* 0x000b500001f27983 */ /* 0x000ea20000300a00 */
[----:B----4-:R-:W-:-:S03]  /*1e1b0*/  IMAD.WIDE R12, R2, 0x4, R246 ;  /* 0x00000004020c7825 */ /* 0x010fc600078e02f6 */
[----:B------:R-:W4:Y:S01]  /*1e1c0*/  LDL.LU.64 R244, [R1+0xb48] ;  /* 0x000b480001f47983 */ /* 0x000f220000300a00 */
[----:B------:R-:W-:-:S03]  /*1e1d0*/  IMAD.WIDE R10, R2, 0x4, R248 ;  /* 0x00000004020a7825 */ /* 0x000fc600078e02f8 */
[----:B------:R-:W-:Y:S04]  /*1e1e0*/  STL.64 [R1+0xb80], R12 ;  /* 0x000b800c01007387 */ /* 0x000fe80000100a00 */
[----:B------:R1:W-:Y:S04]  /*1e1f0*/  STL.64 [R1+0xb78], R10 ;  /* 0x000b780a01007387 */ /* 0x0003e80000100a00 */
[----:B------:R-:W4:Y:S04]  /*1e200*/  LDL.LU.64 R246, [R1+0xb40] ;  /* 0x000b400001f67983 */ /* 0x000f280000300a00 */
[----:B------:R-:W4:Y:S04]  /*1e210*/  LDL.LU.64 R248, [R1+0xb38] ;  /* 0x000b380001f87983 */ /* 0x000f280000300a00 */
[----:B------:R1:W-:Y:S04]  /*1e220*/  LDGSTS.E [R82+0x63800], desc[UR16][R90.64], !P6 ;  /* 0x638000005a527fae */ /* 0x0003e8000f1a1010 */
[----:B------:R-:W-:Y:S04]  /*1e230*/  LDGSTS.E [R82+0x63a00], desc[UR16][R84.64], !P6 ;  /* 0x63a0000054527fae */ /* 0x000fe8000f1a1010 */
[----:B------:R-:W-:Y:S01]  /*1e240*/  LDGSTS.E [R82+0x63c00], desc[UR16][R12.64], !P3 ;  /* 0x63c000000c527fae */ /* 0x000fe2000d9a1010 */
[----:B---3--:R-:W-:-:S03]  /*1e250*/  IMAD.WIDE R188, R2, 0x4, R186 ;  /* 0x0000000402bc7825 */ /* 0x008fc600078e02ba */
[----:B------:R3:W-:Y:S01]  /*1e260*/  LDGSTS.E [R82+0x63e00], desc[UR16][R10.64], !P3 ;  /* 0x63e000000a527fae */ /* 0x0007e2000d9a1010 */
[----:B-1----:R-:W-:-:S03]  /*1e270*/  IMAD.WIDE R90, R2, 0x4, R184 ;  /* 0x00000004025a7825 */ /* 0x002fc600078e02b8 */
[----:B------:R2:W-:Y:S04]  /*1e280*/  STL.64 [R1+0xb70], R188 ;  /* 0x000b70bc01007387 */ /* 0x0005e80000100a00 */
[----:B------:R4:W-:Y:S04]  /*1e290*/  STL.64 [R1+0xb68], R90 ;  /* 0x000b685a01007387 */ /* 0x0009e80000100a00 */
[----:B------:R-:W4:Y:S01]  /*1e2a0*/  LDL.LU.64 R186, [R1+0xb30] ;  /* 0x000b300001ba7983 */ /* 0x000f220000300a00 */
[----:B------:R-:W-:Y:S01]  /*1e2b0*/  VIADD R4, R6, 0xfffffe6f ;  /* 0xfffffe6f06047836 */ /* 0x000fe20000000000 */
[----:B---3--:R-:W1:Y:S02]  /*1e2c0*/  LDC R10, c[0x0][0x3a0] ;  /* 0x0000e800ff0a7b82 */ /* 0x008e640000000800 */
[----:B------:R-:W3:Y:S01]  /*1e2d0*/  LDL.LU.64 R184, [R1+0xb28] ;  /* 0x000b280001b87983 */ /* 0x000ee20000300a00 */
[----:B------:R-:W-:-:S04]  /*1e2e0*/  IMAD.WIDE R84, R2, 0x4, R240 ;  /* 0x0000000402547825 */ /* 0x000fc800078e02f0 */
[----:B------:R-:W-:Y:S01]  /*1e2f0*/  IMAD.WIDE R12, R2, 0x4, R250 ;  /* 0x00000004020c7825 */ /* 0x000fe200078e02fa */
[----:B------:R1:W-:Y:S01]  /*1e300*/  STL.64 [R1+0xb60], R84 ;  /* 0x000b605401007387 */ /* 0x0003e20000100a00 */
[----:B------:R-:W-:Y:S01]  /*1e310*/  ISETP.GE.U32.AND P3, PT, R0, 0x7ffffded, PT ;  /* 0x7ffffded0000780c */ /* 0x000fe20003f66070 */
[----:B------:R-:W1:Y:S02]  /*1e320*/  LDC R6, c[0x0][0x3a0] ;  /* 0x0000e800ff067b82 */ /* 0x000e640000000800 */
[----:B------:R1:W-:Y:S04]  /*1e330*/  STL.64 [R1+0xb58], R12 ;  /* 0x000b580c01007387 */ /* 0x0003e80000100a00 */
[----:B------:R-:W3:Y:S04]  /*1e340*/  LDL.LU.64 R240, [R1+0xb20] ;  /* 0x000b200001f07983 */ /* 0x000ee80000300a00 */
[----:B------:R-:W3:Y:S01]  /*1e350*/  LDL.LU.64 R250, [R1+0xb18] ;  /* 0x000b180001fa7983 */ /* 0x000ee20000300a00 */
[----:B------:R-:W-:-:S02]  /*1e360*/  ISETP.GE.U32.AND P4, PT, R4, 0x7ffffdf0, PT ;  /* 0x7ffffdf00400780c */ /* 0x000fc40003f86070 */
[----:B------:R-:W-:Y:S02]  /*1e370*/  IADD3 R4, PT, PT, R7, -0x193, RZ ;  /* 0xfffffe6d07047810 */ /* 0x000fe40007ffe0ff */
[----:B------:R-:W-:Y:S01]  /*1e380*/  IADD3 R0, PT, PT, R9, -0x196, RZ ;  /* 0xfffffe6a09007810 */ /* 0x000fe20007ffe0ff */
[----:B------:R-:W1:Y:S01]  /*1e390*/  LDC R7, c[0x0][0x3a0] ;  /* 0x0000e800ff077b82 */ /* 0x000e620000000800 */
[----:B------:R-:W-:-:S07]  /*1e3a0*/  ISETP.GE.U32.AND P6, PT, R4, 0x7ffffdee, PT ;  /* 0x7ffffdee0400780c */ /* 0x000fce0003fc6070 */
[----:B------:R2:W-:Y:S01]  /*1e3b0*/  LDGSTS.E [R82+0x64000], desc[UR16][R188.64], !P4 ;  /* 0x64000000bc527fae */ /* 0x0005e2000e1a1010 */
[----:B------:R-:W1:Y:S03]  /*1e3c0*/  LDC R9, c[0x0][0x3a0] ;  /* 0x0000e800ff097b82 */ /* 0x000e660000000800 */
[----:B------:R4:W-:Y:S04]  /*1e3d0*/  LDGSTS.E [R82+0x64200], desc[UR16][R90.64], !P4 ;  /* 0x642000005a527fae */ /* 0x0009e8000e1a1010 */
[----:B------:R1:W-:Y:S04]  /*1e3e0*/  LDGSTS.E [R82+0x64400], desc[UR16][R84.64], !P1 ;  /* 0x6440000054527fae */ /* 0x0003e8000c9a1010 */
[----:B------:R1:W-:Y:S01]  /*1e3f0*/  LDGSTS.E [R82+0x64600], desc[UR16][R12.64], !P1 ;  /* 0x646000000c527fae */ /* 0x0003e2000c9a1010 */
[----:B------:R-:W-:Y:S01]  /*1e400*/  ISETP.GE.U32.AND P1, PT, R0, 0x7ffffdeb, PT ;  /* 0x7ffffdeb0000780c */ /* 0x000fe20003f26070 */
[----:B------:R-:W-:-:S02]  /*1e410*/  VIADD R0, R8, 0xfffffe68 ;  /* 0xfffffe6808007836 */ /* 0x000fc40000000000 */
[----:B------:R-:W-:Y:S01]  /*1e420*/  VIADD R4, R5, 0xfffffe6b ;  /* 0xfffffe6b05047836 */ /* 0x000fe20000000000 */
[----:B------:R-:W1:Y:S01]  /*1e430*/  LDC R8, c[0x0][0x3a0] ;  /* 0x0000e800ff087b82 */ /* 0x000e620000000800 */
[----:B--2---:R-:W-:-:S07]  /*1e440*/  IMAD.WIDE R188, R2, 0x4, R242 ;  /* 0x0000000402bc7825 */ /* 0x004fce00078e02f2 */
[----:B------:R-:W2:Y:S01]  /*1e450*/  LDC R5, c[0x0][0x3a0] ;  /* 0x0000e800ff057b82 */ /* 0x000ea20000000800 */
[C---:B----4-:R-:W-:Y:S01]  /*1e460*/  IMAD.WIDE R90, R2.reuse, 0x4, R244 ;  /* 0x00000004025a7825 */ /* 0x050fe200078e02f4 */
[----:B------:R-:W-:Y:S04]  /*1e470*/  STL.64 [R1+0xb50], R188 ;  /* 0x000b50bc01007387 */ /* 0x000fe80000100a00 */
[----:B------:R4:W-:Y:S04]  /*1e480*/  STL.64 [R1+0xb48], R90 ;  /* 0x000b485a01007387 */ /* 0x0009e80000100a00 */
[----:B------:R-:W2:Y:S01]  /*1e490*/  LDL.LU.64 R242, [R1+0xb10] ;  /* 0x000b100001f27983 */ /* 0x000ea20000300a00 */
[----:B-1----:R-:W-:-:S03]  /*1e4a0*/  IMAD.WIDE R84, R2, 0x4, R246 ;  /* 0x0000000402547825 */ /* 0x002fc600078e02f6 */
[----:B------:R-:W2:Y:S01]  /*1e4b0*/  LDL.LU.64 R244, [R1+0xb08] ;  /* 0x000b080001f47983 */ /* 0x000ea20000300a00 */
[----:B------:R-:W-:-:S03]  /*1e4c0*/  IMAD.WIDE R12, R2, 0x4, R248 ;  /* 0x00000004020c7825 */ /* 0x000fc600078e02f8 */
[----:B------:R3:W-:Y:S04]  /*1e4d0*/  STL.64 [R1+0xb40], R84 ;  /* 0x000b405401007387 */ /* 0x0007e80000100a00 */
[----:B------:R1:W-:Y:S04]  /*1e4e0*/  STL.64 [R1+0xb38], R12 ;  /* 0x000b380c01007387 */ /* 0x0003e80000100a00 */
[----:B------:R-:W2:Y:S04]  /*1e4f0*/  LDL.LU.64 R246, [R1+0xb00] ;  /* 0x000b000001f67983 */ /* 0x000ea80000300a00 */
[----:B------:R-:W2:Y:S04]  /*1e500*/  LDL.LU.64 R248, [R1+0xaf8] ;  /* 0x000af80001f87983 */ /* 0x000ea80000300a00 */
[----:B------:R-:W-:Y:S04]  /*1e510*/  LDGSTS.E [R82+0x64800], desc[UR16][R188.64], !P6 ;  /* 0x64800000bc527fae */ /* 0x000fe8000f1a1010 */
[----:B------:R4:W-:Y:S04]  /*1e520*/  LDGSTS.E [R82+0x64a00], desc[UR16][R90.64], !P6 ;  /* 0x64a000005a527fae */ /* 0x0009e8000f1a1010 */
[----:B------:R3:W-:Y:S04]  /*1e530*/  LDGSTS.E [R82+0x64c00], desc[UR16][R84.64], !P3 ;  /* 0x64c0000054527fae */ /* 0x0007e8000d9a1010 */
[----:B------:R1:W-:Y:S01]  /*1e540*/  LDGSTS.E [R82+0x64e00], desc[UR16][R12.64], !P3 ;  /* 0x64e000000c527fae */ /* 0x0003e2000d9a1010 */
[----:B------:R-:W-:Y:S01]  /*1e550*/  ISETP.GE.U32.AND P3, PT, R0, 0x7ffffde9, PT ;  /* 0x7ffffde90000780c */ /* 0x000fe20003f66070 */
[----:B----4-:R-:W-:-:S04]  /*1e560*/  IMAD.WIDE R90, R2, 0x4, R186 ;  /* 0x00000004025a7825 */ /* 0x010fc800078e02ba */
[----:B---3--:R-:W-:Y:S01]  /*1e570*/  IMAD.WIDE R84, R2, 0x4, R184 ;  /* 0x0000000402547825 */ /* 0x008fe200078e02b8 */
[----:B------:R-:W-:Y:S03]  /*1e580*/  STL.64 [R1+0xb30], R90 ;  /* 0x000b305a01007387 */ /* 0x000fe60000100a00 */
[----:B------:R-:W-:Y:S01]  /*1e590*/  VIADD R0, R10, 0xfffffe66 ;  /* 0xfffffe660a007836 */ /* 0x000fe20000000000 */
[----:B------:R-:W-:Y:S04]  /*1e5a0*/  STL.64 [R1+0xb28], R84 ;  /* 0x000b285401007387 */ /* 0x000fe80000100a00 */
[----:B------:R-:W3:Y:S04]  /*1e5b0*/  LDL.LU.64 R186, [R1+0xaf0] ;  /* 0x000af00001ba7983 */ /* 0x000ee80000300a00 */
[----:B------:R-:W4:Y:S01]  /*1e5c0*/  LDL.LU.64 R184, [R1+0xae8] ;  /* 0x000ae80001b87983 */ /* 0x000f220000300a00 */
[----:B-1----:R-:W-:-:S04]  /*1e5d0*/  IMAD.WIDE R12, R2, 0x4, R240 ;  /* 0x00000004020c7825 */ /* 0x002fc800078e02f0 */
[----:B------:R-:W-:Y:S01]  /*1e5e0*/  IMAD.WIDE R10, R2, 0x4, R250 ;  /* 0x00000004020a7825 */ /* 0x000fe200078e02fa */
[----:B------:R-:W-:Y:S04]  /*1e5f0*/  STL.64 [R1+0xb20], R12 ;  /* 0x000b200c01007387 */ /* 0x000fe80000100a00 */
[----:B------:R1:W-:Y:S04]  /*1e600*/  STL.64 [R1+0xb18], R10 ;  /* 0x000b180a01007387 */ /* 0x0003e80000100a00 */
[----:B------:R-:W4:Y:S04]  /*1e610*/  LDL.LU.64 R240, [R1+0xae0] ;  /* 0x000ae00001f07983 */ /* 0x000f280000300a00 */
[----:B------:R-:W4:Y:S01]  /*1e620*/  LDL.LU.64 R250, [R1+0xad8] ;  /* 0x000ad80001fa7983 */ /* 0x000f220000300a00 */
[----:B------:R-:W-:Y:S01]  /*1e630*/  ISETP.GE.U32.AND P4, PT, R4, 0x7ffffdec, PT ;  /* 0x7ffffdec0400780c */ /* 0x000fe20003f86070 */
[----:B------:R-:W-:-:S02]  /*1e640*/  VIADD R4, R6, 0xfffffe69 ;  /* 0xfffffe6906047836 */ /* 0x000fc40000000000 */
[----:B------:R-:W1:Y:S03]  /*1e650*/  LDC R6, c[0x0][0x3a0] ;  /* 0x0000e800ff067b82 */ /* 0x000e660000000800 */
[----:B------:R-:W-:-:S07]  /*1e660*/  ISETP.GE.U32.AND P6, PT, R4, 0x7ffffdea, PT ;  /* 0x7ffffdea0400780c */ /* 0x000fce0003fc6070 */
[----:B------:R-:W-:Y:S04]  /*1e670*/  LDGSTS.E [R82+0x65000], desc[UR16][R90.64], !P4 ;  /* 0x650000005a527fae */ /* 0x000fe8000e1a1010 */
[----:B------:R-:W-:Y:S04]  /*1e680*/  LDGSTS.E [R82+0x65200], desc[UR16][R84.64], !P4 ;  /* 0x6520000054527fae */ /* 0x000fe8000e1a1010 */
[----:B------:R-:W-:Y:S04]  /*1e690*/  LDGSTS.E [R82+0x65400], desc[UR16][R12.64], !P1 ;  /* 0x654000000c527fae */ /* 0x000fe8000c9a1010 */
[----:B------:R1:W-:Y:S01]  /*1e6a0*/  LDGSTS.E [R82+0x65600], desc[UR16][R10.64], !P1 ;  /* 0x656000000a527fae */ /* 0x0003e2000c9a1010 */
[C---:B--2---:R-:W-:Y:S01]  /*1e6b0*/  IMAD.WIDE R188, R2.reuse, 0x4, R242 ;  /* 0x0000000402bc7825 */ /* 0x044fe200078e02f2 */
[----:B-1----:R-:W1:Y:S03]  /*1e6c0*/  LDC R10, c[0x0][0x3a0] ;  /* 0x0000e800ff0a7b82 */ /* 0x002e660000000800 */
[C---:B------:R-:W-:Y:S01]  /*1e6d0*/  IMAD.WIDE R90, R2.reuse, 0x4, R244 ;  /* 0x00000004025a7825 */ /* 0x040fe200078e02f4 */
[----:B------:R3:W-:Y:S04]  /*1e6e0*/  STL.64 [R1+0x9b8], R188 ;  /* 0x0009b8bc01007387 */ /* 0x0007e80000100a00 */
[----:B------:R4:W-:Y:S04]  /*1e6f0*/  STL.64 [R1+0x9b0], R90 ;  /* 0x0009b05a01007387 */ /* 0x0009e80000100a00 */
[----:B------:R-:W2:Y:S01]  /*1e700*/  LDL.LU.64 R242, [R1+0xad0] ;  /* 0x000ad00001f27983 */ /* 0x000ea20000300a00 */
[----:B------:R-:W-:-:S03]  /*1e710*/  IMAD.WIDE R84, R2, 0x4, R246 ;  /* 0x0000000402547825 */ /* 0x000fc600078e02f6 */
[----:B------:R-:W2:Y:S01]  /*1e720*/  LDL.LU.64 R244, [R1+0xac8] ;  /* 0x000ac80001f47983 */ /* 0x000ea20000300a00 */
[----:B------:R-:W-:-:S03]  /*1e730*/  IMAD.WIDE R12, R2, 0x4, R248 ;  /* 0x00000004020c7825 */ /* 0x000fc600078e02f8 */
[----:B------:R1:W-:Y:S04]  /*1e740*/  STL.64 [R1+0x9a8], R84 ;  /* 0x0009a85401007387 */ /* 0x0003e80000100a00 */
[----:B------:R1:W-:Y:S04]  /*1e750*/  STL.64 [R1+0x9a0], R12 ;  /* 0x0009a00c01007387 */ /* 0x0003e80000100a00 */
[----:B------:R-:W2:Y:S04]  /*1e760*/  LDL.LU.64 R246, [R1+0xac0] ;  /* 0x000ac00001f67983 */ /* 0x000ea80000300a00 */
[----:B------:R-:W2:Y:S04]  /*1e770*/  LDL.LU.64 R248, [R1+0xab8] ;  /* 0x000ab80001f87983 */ /* 0x000ea80000300a00 */
[----:B------:R3:W-:Y:S04]  /*1e780*/  LDGSTS.E [R82+0x65800], desc[UR16][R188.64], !P6 ;  /* 0x65800000bc527fae */ /* 0x0007e8000f1a1010 */
[----:B------:R4:W-:Y:S04]  /*1e790*/  LDGSTS.E [R82+0x65a00], desc[UR16][R90.64], !P6 ;  /* 0x65a000005a527fae */ /* 0x0009e8000f1a1010 */
[----:B------:R1:W-:Y:S04]  /*1e7a0*/  LDGSTS.E [R82+0x65c00], desc[UR16][R84.64], !P3 ;  /* 0x65c0000054527fae */ /* 0x0003e8000d9a1010 */
[----:B------:R1:W-:Y:S01]  /*1e7b0*/  LDGSTS.E [R82+0x65e00], desc[UR16][R12.64], !P3 ;  /* 0x65e000000c527fae */ /* 0x0003e2000d9a1010 */
[----:B---3--:R-:W-:-:S04]  /*1e7c0*/  IMAD.WIDE R188, R2, 0x4, R186 ;  /* 0x0000000402bc7825 */ /* 0x008fc800078e02ba */
[C---:B----4-:R-:W-:Y:S01]  /*1e7d0*/  IMAD.WIDE R90, R2.reuse, 0x4, R184 ;  /* 0x00000004025a7825 */ /* 0x050fe200078e02b8 */
[----:B------:R-:W-:Y:S04]  /*1e7e0*/  STL.64 [R1+0x998], R188 ;  /* 0x000998bc01007387 */ /* 0x000fe80000100a00 */
[----:B------:R2:W-:Y:S04]  /*1e7f0*/  STL.64 [R1+0x990], R90 ;  /* 0x0009905a01007387 */ /* 0x0005e80000100a00 */
[----:B------:R-:W3:Y:S04]  /*1e800*/  LDL.LU.64 R186, [R1+0xab0] ;  /* 0x000ab00001ba7983 */ /* 0x000ee80000300a00 */
[----:B------:R-:W4:Y:S01]  /*1e810*/  LDL.LU.64 R184, [R1+0xaa8] ;  /* 0x000aa80001b87983 */ /* 0x000f220000300a00 */
[----:B-1----:R-:W-:-:S04]  /*1e820*/  IMAD.WIDE R84, R2, 0x4, R240 ;  /* 0x0000000402547825 */ /* 0x002fc800078e02f0 */
[----:B------:R-:W-:Y:S01]  /*1e830*/  IMAD.WIDE R12, R2, 0x4, R250 ;  /* 0x00000004020c7825 */ /* 0x000fe200078e02fa */
[----:B------:R1:W-:Y:S04]  /*1e840*/  STL.64 [R1+0x988], R84 ;  /* 0x0009885401007387 */ /* 0x0003e80000100a00 */
[----:B------:R1:W-:Y:S04]  /*1e850*/  STL.64 [R1+0x980], R12 ;  /* 0x0009800c01007387 */ /* 0x0003e80000100a00 */
[----:B------:R-:W4:Y:S04]  /*1e860*/  LDL.LU.64 R240, [R1+0xaa0] ;  /* 0x000aa00001f07983 */ /* 0x000f280000300a00 */
[----:B------:R-:W4:Y:S01]  /*1e870*/  LDL.LU.64 R250, [R1+0xa98] ;  /* 0x000a980001fa7983 */ /* 0x000f220000300a00 */
[----:B------:R-:W-:-:S02]  /*1e880*/  IADD3 R4, PT, PT, R7, -0x199, RZ ;  /* 0xfffffe6707047810 */ /* 0x000fc40007ffe0ff */
[----:B------:R-:W-:Y:S01]  /*1e890*/  ISETP.GE.U32.AND P1, PT, R0, 0x7ffffde7, PT ;  /* 0x7ffffde70000780c */ /* 0x000fe20003f26070 */
[----:B------:R-:W1:Y:S01]  /*1e8a0*/  LDC R7, c[0x0][0x3a0] ;  /* 0x0000e800ff077b82 */ /* 0x000e620000000800 */
[----:B------:R-:W-:Y:S02]  /*1e8b0*/  ISETP.GE.U32.AND P4, PT, R4, 0x7ffffde8, PT ;  /* 0x7ffffde80400780c */ /* 0x000fe40003f86070 */
[----:B------:R-:W-:-:S04]  /*1e8c0*/  IADD3 R0, PT, PT, R9, -0x19c, RZ ;  /* 0xfffffe6409007810 */ /* 0x000fc80007ffe0ff */
[----:B------:R-:W-:Y:S01]  /*1e8d0*/  ISETP.GE.U32.AND P3, PT, R0, 0x7ffffde5, PT ;  /* 0x7ffffde50000780c */ /* 0x000fe20003f66070 */
[----:B------:R-:W-:Y:S01]  /*1e8e0*/  VIADD R0, R8, 0xfffffe62 ;  /* 0xfffffe6208007836 */ /* 0x000fe20000000000 */
[----:B------:R-:W1:Y:S01]  /*1e8f0*/  LDC R9, c[0x0][0x3a0] ;  /* 0x0000e800ff097b82 */ /* 0x000e620000000800 */
[----:B------:R-:W-:-:S04]  /*1e900*/  VIADD R4, R5, 0xfffffe65 ;  /* 0xfffffe6505047836 */ /* 0x000fc80000000000 */
[----:B------:R-:W-:Y:S03]  /*1e910*/  LDGSTS.E [R82+0x66000], desc[UR16][R188.64], !P4 ;  /* 0x66000000bc527fae */ /* 0x000fe6000e1a1010 */
[----:B------:R-:W1:Y:S01]  /*1e920*/  LDC R8, c[0x0][0x3a0] ;  /* 0x0000e800ff087b82 */ /* 0x000e620000000800 */
[----:B------:R2:W-:Y:S04]  /*1e930*/  LDGSTS.E [R82+0x66200], desc[UR16][R90.64], !P4 ;  /* 0x662000005a527fae */ /* 0x0005e8000e1a1010 */
[----:B------:R1:W-:Y:S03]  /*1e940*/  LDGSTS.E [R82+0x66400], desc[UR16][R84.64], !P1 ;  /* 0x6640000054527fae */ /* 0x0003e6000c9a1010 */
[----:B------:R-:W1:Y:S01]  /*1e950*/  LDC R5, c[0x0][0x3a0] ;  /* 0x0000e800ff057b82 */ /* 0x000e620000000800 */
[----:B------:R1:W-:Y:S01]  /*1e960*/  LDGSTS.E [R82+0x66600], desc[UR16][R12.64], !P1 ;  /* 0x666000000c527fae */ /* 0x0003e2000c9a1010 */
[----:B------:R-:W-:Y:S01]  /*1e970*/  ISETP.GE.U32.AND P1, PT, R0, 0x7ffffde3, PT ;  /* 0x7ffffde30000780c */ /* 0x000fe20003f26070 */
[----:B------:R-:W-:Y:S01]  /*1e980*/  VIADD R0, R10, 0xfffffe60 ;  /* 0xfffffe600a007836 */ /* 0x000fe20000000000 */
[----:B------:R-:W-:Y:S01]  /*1e990*/  ISETP.GE.U32.AND P6, PT, R4, 0x7ffffde6, PT ;  /* 0x7ffffde60400780c */ /* 0x000fe20003fc6070 */
[----:B--2---:R-:W-:-:S04]  /*1e9a0*/  IMAD.WIDE R90, R2, 0x4, R242 ;  /* 0x00000004025a7825 */ /* 0x004fc800078e02f2 */
[C---:B-1----:R-:W-:Y:S01]  /*1e9b0*/  IMAD.WIDE R84, R2.reuse, 0x4, R244 ;  /* 0x0000000402547825 */ /* 0x042fe200078e02f4 */
[----:B------:R4:W-:Y:S04]  /*1e9c0*/  STL.64 [R1+0x978], R90 ;  /* 0x0009785a01007387 */ /* 0x0009e80000100a00 */
[----:B------:R-:W-:Y:S04]  /*1e9d0*/  STL.64 [R1+0x970], R84 ;  /* 0x0009705401007387 */ /* 0x000fe80000100a00 */
[----:B------:R-:W2:Y:S01]  /*1e9e0*/  LDL.LU.64 R242, [R1+0xa90] ;  /* 0x000a900001f27983 */ /* 0x000ea20000300a00 */
[----:B------:R-:W-:-:S03]  /*1e9f0*/  IMAD.WIDE R12, R2, 0x4, R246 ;  /* 0x00000004020c7825 */ /* 0x000fc600078e02f6 */
[----:B------:R-:W2:Y:S01]  /*1ea00*/  LDL.LU.64 R244, [R1+0xa88] ;  /* 0x000a880001f47983 */ /* 0x000ea20000300a00 */
[----:B------:R-:W-:-:S03]  /*1ea10*/  IMAD.WIDE R10, R2, 0x4, R248 ;  /* 0x00000004020a7825 */ /* 0x000fc600078e02f8 */
[----:B------:R-:W-:Y:S04]  /*1ea20*/  STL.64 [R1+0x968], R12 ;  /* 0x0009680c01007387 */ /* 0x000fe80000100a00 */
[----:B------:R1:W-:Y:S04]  /*1ea30*/  STL.64 [R1+0x960], R10 ;  /* 0x0009600a01007387 */ /* 0x0003e80000100a00 */
[----:B------:R-:W2:Y:S04]  /*1ea40*/  LDL.LU.64 R246, [R1+0xa80] ;  /* 0x000a800001f67983 */ /* 0x000ea80000300a00 */
[----:B------:R-:W2:Y:S04]  /*1ea50*/  LDL.LU.64 R248, [R1+0xa78] ;  /* 0x000a780001f87983 */ /* 0x000ea80000300a00 */
[----:B------:R4:W-:Y:S04]  /*1ea60*/  LDGSTS.E [R82+0x66800], desc[UR16][R90.64], !P6 ;  /* 0x668000005a527fae */ /* 0x0009e8000f1a1010 */
[----:B------:R-:W-:Y:S04]  /*1ea70*/  LDGSTS.E [R82+0x66a00], desc[UR16][R84.64], !P6 ;  /* 0x66a0000054527fae */ /* 0x000fe8000f1a1010 */
[----:B------:R-:W-:Y:S01]  /*1ea80*/  LDGSTS.E [R82+0x66c00], desc[UR16][R12.64], !P3 ;  /* 0x66c000000c527fae */ /* 0x000fe2000d9a1010 */
[----:B---3--:R-:W-:-:S03]  /*1ea90*/  IMAD.WIDE R188, R2, 0x4, R186 ;  /* 0x0000000402bc7825 */ /* 0x008fc600078e02ba */
[----:B------:R1:W-:Y:S01]  /*1eaa0*/  LDGSTS.E [R82+0x66e00], desc[UR16][R10.64], !P3 ;  /* 0x66e000000a527fae */ /* 0x0003e2000d9a1010 */
[----:B----4-:R-:W-:-:S03]  /*1eab0*/  IMAD.WIDE R90, R2, 0x4, R184 ;  /* 0x00000004025a7825 */ /* 0x010fc600078e02b8 */
[----:B------:R2:W-:Y:S04]  /*1eac0*/  STL.64 [R1+0x958], R188 ;  /* 0x000958bc01007387 */ /* 0x0005e80000100a00 */
[----:B------:R3:W-:Y:S04]  /*1ead0*/  STL.64 [R1+0x950], R90 ;  /* 0x0009505a01007387 */ /* 0x0007e80000100a00 */
[----:B------:R-:W4:Y:S01]  /*1eae0*/  LDL.LU.64 R186, [R1+0xa70] ;  /* 0x000a700001ba7983 */ /* 0x000f220000300a00 */
[----:B------:R-:W-:Y:S01]  /*1eaf0*/  VIADD R4, R6, 0xfffffe63 ;  /* 0xfffffe6306047836 */ /* 0x000fe20000000000 */
[----:B-1----:R-:W1:Y:S02]  /*1eb00*/  LDC R10, c[0x0][0x3a0] ;  /* 0x0000e800ff0a7b82 */ /* 0x002e640000000800 */
[----:B------:R-:W4:Y:S01]  /*1eb10*/  LDL.LU.64 R184, [R1+0xa68] ;  /* 0x000a680001b87983 */ /* 0x000f220000300a00 */
[----:B------:R-:W-:-:S04]  /*1eb20*/  IMAD.WIDE R84, R2, 0x4, R240 ;  /* 0x0000000402547825 */ /* 0x000fc800078e02f0 */
[----:B------:R-:W-:Y:S01]  /*1eb30*/  IMAD.WIDE R12, R2, 0x4, R250 ;  /* 0x00000004020c7825 */ /* 0x000fe200078e02fa */
[----:B------:R1:W-:Y:S01]  /*1eb40*/  STL.64 [R1+0x948], R84 ;  /* 0x0009485401007387 */ /* 0x0003e20000100a00 */
[----:B------:R-:W-:Y:S01]  /*1eb50*/  ISETP.GE.U32.AND P3, PT, R0, 0x7ffffde1, PT ;  /* 0x7ffffde10000780c */ /* 0x000fe20003f66070 */
[----:B------:R-:W1:Y:S02]  /*1eb60*/  LDC R6, c[0x0][0x3a0] ;  /* 0x0000e800ff067b82 */ /* 0x000e640000000800 */
[----:B------:R1:W-:Y:S04]  /*1eb70*/  STL.64 [R1+0x940], R12 ;  /* 0x0009400c01007387 */ /* 0x0003e80000100a00 */
[----:B------:R-:W4:Y:S04]  /*1eb80*/  LDL.LU.64 R240, [R1+0xa60] ;  /* 0x000a600001f07983 */ /* 0x000f280000300a00 */
[----:B------:R-:W4:Y:S01]  /*1eb90*/  LDL.LU.64 R250, [R1+0xa58] ;  /* 0x000a580001fa7983 */ /* 0x000f220000300a00 */
        /* <DEDUP_REMOVED lines=16> */
[C---:B---3--:R-:W-:Y:S01]  /*1eca0*/  IMAD.WIDE R90, R2.reuse, 0x4, R244 ;  /* 0x00000004025a7825 */ /* 0x048fe200078e02f4 */
[----:B------:R-:W-:Y:S04]  /*1ecb0*/  STL.64 [R1+0x938], R188 ;  /* 0x000938bc01007387 */ /* 0x000fe80000100a00 */
[----:B------:R4:W-:Y:S04]  /*1ecc0*/  STL.64 [R1+0x930], R90 ;  /* 0x0009305a01007387 */ /* 0x0009e80000100a00 */
[----:B------:R-:W3:Y:S01]  /*1ecd0*/  LDL.LU.64 R242, [R1+0xa50] ;  /* 0x000a500001f27983 */ /* 0x000ee20000300a00 */
        /* <DEDUP_REMOVED lines=13> */
[----:B-1----:R-:W-:Y:S01]  /*1edb0*/  IMAD.WIDE R84, R2, 0x4, R184 ;  /* 0x0000000402547825 */ /* 0x002fe200078e02b8 */
[----:B------:R-:W-:Y:S03]  /*1edc0*/  STL.64 [R1+0x918], R90 ;  /* 0x0009185a01007387 */ /* 0x000fe60000100a00 */
[----:B------:R-:W-:Y:S01]  /*1edd0*/  VIADD R0, R10, 0xfffffe5a ;  /* 0xfffffe5a0a007836 */ /* 0x000fe20000000000 */
[----:B------:R-:W-:Y:S04]  /*1ede0*/  STL.64 [R1+0x910], R84 ;  /* 0x0009105401007387 */ /* 0x000fe80000100a00 */
[----:B------:R-:W4:Y:S04]  /*1edf0*/  LDL.LU.64 R186, [R1+0xa30] ;  /* 0x000a300001ba7983 */ /* 0x000f280000300a00 */
[----:B------:R-:W4:Y:S01]  /*1ee00*/  LDL.LU.64 R184, [R1+0xa28] ;  /* 0x000a280001b87983 */ /* 0x000f220000300a00 */
[----:B------:R-:W-:-:S04]  /*1ee10*/  IMAD.WIDE R12, R2, 0x4, R240 ;  /* 0x00000004020c7825 */ /* 0x000fc800078e02f0 */
        /* <DEDUP_REMOVED lines=13> */
[C---:B---3--:R-:W-:Y:S01]  /*1eef0*/  IMAD.WIDE R188, R2.reuse, 0x4, R242 ;  /* 0x0000000402bc7825 */ /* 0x048fe200078e02f2 */
[----:B-1----:R-:W1:Y:S03]  /*1ef00*/  LDC R10, c[0x0][0x3a0] ;  /* 0x0000e800ff0a7b82 */ /* 0x002e660000000800 */
[C---:B--2---:R-:W-:Y:S01]  /*1ef10*/  IMAD.WIDE R90, R2.reuse, 0x4, R244 ;  /* 0x00000004025a7825 */ /* 0x044fe200078e02f4 */
[----:B------:R4:W-:Y:S04]  /*1ef20*/  STL.64 [R1+0x8f8], R188 ;  /* 0x0008f8bc01007387 */ /* 0x0009e80000100a00 */
[----:B------:R2:W-:Y:S04]  /*1ef30*/  STL.64 [R1+0x8f0], R90 ;  /* 0x0008f05a01007387 */ /* 0x0005e80000100a00 */
[----:B------:R-:W3:Y:S01]  /*1ef40*/  LDL.LU.64 R242, [R1+0xa10] ;  /* 0x000a100001f27983 */ /* 0x000ee20000300a00 */
[----:B------:R-:W-:-:S03]  /*1ef50*/  IMAD.WIDE R84, R2, 0x4, R246 ;  /* 0x0000000402547825 */ /* 0x000fc600078e02f6 */
[----:B------:R-:W3:Y:S01]  /*1ef60*/  LDL.LU.64 R244, [R1+0xa08] ;  /* 0x000a080001f47983 */ /* 0x000ee20000300a00 */
[----:B------:R-:W-:-:S03]  /*1ef70*/  IMAD.WIDE R12, R2, 0x4, R248 ;  /* 0x00000004020c7825 */ /* 0x000fc600078e02f8 */
[----:B------:R1:W-:Y:S04]  /*1ef80*/  STL.64 [R1+0x8e8], R84 ;  /* 0x0008e85401007387 */ /* 0x0003e80000100a00 */
[----:B------:R1:W-:Y:S04]  /*1ef90*/  STL.64 [R1+0x8e0], R12 ;  /* 0x0008e00c01007387 */ /* 0x0003e80000100a00 */
[----:B------:R-:W3:Y:S04]  /*1efa0*/  LDL.LU.64 R246, [R1+0xa00] ;  /* 0x000a000001f67983 */ /* 0x000ee80000300a00 */
[----:B------:R-:W3:Y:S04]  /*1efb0*/  LDL.LU.64 R248, [R1+0x9f8] ;  /* 0x0009f80001f87983 */ /* 0x000ee80000300a00 */
[----:B------:R4:W-:Y:S04]  /*1efc0*/  LDGSTS.E [R82+0x68800], desc[UR16][R188.64], !P6 ;  /* 0x68800000bc527fae */ /* 0x0009e8000f1a1010 */
[----:B------:R2:W-:Y:S04]  /*1efd0*/  LDGSTS.E [R82+0x68a00], desc[UR16][R90.64], !P6 ;  /* 0x68a000005a527fae */ /* 0x0005e8000f1a1010 */
[----:B------:R1:W-:Y:S04]  /*1efe0*/  LDGSTS.E [R82+0x68c00], desc[UR16][R84.64], !P3 ;  /* 0x68c0000054527fae */ /* 0x0003e8000d9a1010 */
[----:B------:R1:W-:Y:S01]  /*1eff0*/  LDGSTS.E [R82+0x68e00], desc[UR16][R12.64], !P3 ;  /* 0x68e000000c527fae */ /* 0x0003e2000d9a1010 */
[----:B----4-:R-:W-:-:S04]  /*1f000*/  IMAD.WIDE R188, R2, 0x4, R186 ;  /* 0x0000000402bc7825 */ /* 0x010fc800078e02ba */
[C---:B--2---:R-:W-:Y:S01]  /*1f010*/  IMAD.WIDE R90, R2.reuse, 0x4, R184 ;  /* 0x00000004025a7825 */ /* 0x044fe200078e02b8 */
[----:B------:R-:W-:Y:S04]  /*1f020*/  STL.64 [R1+0x8d8], R188 ;  /* 0x0008d8bc01007387 */ /* 0x000fe80000100a00 */
[----:B------:R3:W-:Y:S04]  /*1f030*/  STL.64 [R1+0x8d0], R90 ;  /* 0x0008d05a01007387 */ /* 0x0007e80000100a00 */
[----:B------:R-:W2:Y:S04]  /*1f040*/  LDL.LU.64 R186, [R1+0x9f0] ;  /* 0x0009f00001ba7983 */ /* 0x000ea80000300a00 */
        /* <DEDUP_REMOVED lines=25> */
[----:B---3--:R-:W-:-:S04]  /*1f1e0*/  IMAD.WIDE R90, R2, 0x4, R242 ;  /* 0x00000004025a7825 */ /* 0x008fc800078e02f2 */
[C---:B-1----:R-:W-:Y:S01]  /*1f1f0*/  IMAD.WIDE R84, R2.reuse, 0x4, R244 ;  /* 0x0000000402547825 */ /* 0x042fe200078e02f4 */
[----:B------:R4:W-:Y:S04]  /*1f200*/  STL.64 [R1+0x8b8], R90 ;  /* 0x0008b85a01007387 */ /* 0x0009e80000100a00 */
[----:B------:R-:W-:Y:S04]  /*1f210*/  STL.64 [R1+0x8b0], R84 ;  /* 0x0008b05401007387 */ /* 0x000fe80000100a00 */
[----:B------:R-:W3:Y:S01]  /*1f220*/  LDL.LU.64 R242, [R1+0x9d0] ;  /* 0x0009d00001f27983 */ /* 0x000ee20000300a00 */
[----:B------:R-:W-:-:S03]  /*1f230*/  IMAD.WIDE R12, R2, 0x4, R246 ;  /* 0x00000004020c7825 */ /* 0x000fc600078e02f6 */
[----:B------:R-:W3:Y:S01]  /*1f240*/  LDL.LU.64 R244, [R1+0x9c8] ;  /* 0x0009c80001f47983 */ /* 0x000ee20000300a00 */
[----:B------:R-:W-:-:S03]  /*1f250*/  IMAD.WIDE R10, R2, 0x4, R248 ;  /* 0x00000004020a7825 */ /* 0x000fc600078e02f8 */
[----:B------:R-:W-:Y:S04]  /*1f260*/  STL.64 [R1+0x8a8], R12 ;  /* 0x0008a80c01007387 */ /* 0x000fe80000100a00 */
[----:B------:R1:W-:Y:S04]  /*1f270*/  STL.64 [R1+0x8a0], R10 ;  /* 0x0008a00a01007387 */ /* 0x0003e80000100a00 */
[----:B------:R-:W3:Y:S04]  /*1f280*/  LDL.LU.64 R246, [R1+0x9c0] ;  /* 0x0009c00001f67983 */ /* 0x000ee80000300a00 */
[----:B------:R-:W3:Y:S04]  /*1f290*/  LDL.LU.64 R248, [R1+0x858] ;  /* 0x0008580001f87983 */ /* 0x000ee80000300a00 */
[----:B------:R4:W-:Y:S04]  /*1f2a0*/  LDGSTS.E [R82+0x69800], desc[UR16][R90.64], !P6 ;  /* 0x698000005a527fae */ /* 0x0009e8000f1a1010 */
[----:B------:R-:W-:Y:S04]  /*1f2b0*/  LDGSTS.E [R82+0x69a00], desc[UR16][R84.64], !P6 ;  /* 0x69a0000054527fae */ /* 0x000fe8000f1a1010 */
[----:B------:R-:W-:Y:S01]  /*1f2c0*/  LDGSTS.E [R82+0x69c00], desc[UR16][R12.64], !P3 ;  /* 0x69c000000c527fae */ /* 0x000fe2000d9a1010 */
[----:B--2---:R-:W-:-:S03]  /*1f2d0*/  IMAD.WIDE R188, R2, 0x4, R186 ;  /* 0x0000000402bc7825 */ /* 0x004fc600078e02ba */
        /* <DEDUP_REMOVED lines=30> */
[----:B---3--:R-:W-:-:S07]  /*1f4c0*/  IMAD.WIDE R188, R2, 0x4, R242 ;  /* 0x0000000402bc7825 */ /* 0x008fce00078e02f2 */
[----:B------:R-:W3:Y:S01]  /*1f4d0*/  LDC R5, c[0x0][0x3a0] ;  /* 0x0000e800ff057b82 */ /* 0x000ee20000000800 */
[C---:B--2---:R-:W-:Y:S01]  /*1f4e0*/  IMAD.WIDE R90, R2.reuse, 0x4, R244 ;  /* 0x00000004025a7825 */ /* 0x044fe200078e02f4 */
[----:B------:R-:W-:Y:S04]  /*1f4f0*/  STL.64 [R1+0x878], R188 ;  /* 0x000878bc01007387 */ /* 0x000fe80000100a00 */
[----:B------:R4:W-:Y:S04]  /*1f500*/  STL.64 [R1+0x870], R90 ;  /* 0x0008705a01007387 */ /* 0x0009e80000100a00 */
[----:B------:R-:W2:Y:S01]  /*1f510*/  LDL.LU.64 R242, [R1+0x830] ;  /* 0x0008300001f27983 */ /* 0x000ea20000300a00 */
[----:B-1----:R-:W-:-:S03]  /*1f520*/  IMAD.WIDE R84, R2, 0x4, R246 ;  /* 0x0000000402547825 */ /* 0x002fc600078e02f6 */
[----:B------:R-:W3:Y:S01]  /*1f530*/  LDL.LU.64 R244, [R1+0x828] ;  /* 0x0008280001f47983 */ /* 0x000ee20000300a00 */
[----:B------:R-:W-:-:S03]  /*1f540*/  IMAD.WIDE R12, R2, 0x4, R248 ;  /* 0x00000004020c7825 */ /* 0x000fc600078e02f8 */
[----:B------:R1:W-:Y:S04]  /*1f550*/  STL.64 [R1+0x868], R84 ;  /* 0x0008685401007387 */ /* 0x0003e80000100a00 */
[----:B------:R1:W-:Y:S04]  /*1f560*/  STL.64 [R1+0x860], R12 ;  /* 0x0008600c01007387 */ /* 0x0003e80000100a00 */
[----:B------:R-:W3:Y:S04]  /*1f570*/  LDL.LU.64 R246, [R1+0x820] ;  /* 0x0008200001f67983 */ /* 0x000ee80000300a00 */
[----:B------:R-:W3:Y:S04]  /*1f580*/  LDL.LU.64 R248, [R1+0x818] ;  /* 0x0008180001f87983 */ /* 0x000ee80000300a00 */
        /* <DEDUP_REMOVED lines=28> */
[C---:B---3--:R-:W-:Y:S01]  /*1f750*/  IMAD.WIDE R90, R2.reuse, 0x4, R244 ;  /* 0x00000004025a7825 */ /* 0x048fe200078e02f4 */
        /* <DEDUP_REMOVED lines=79> */
[----:B------:R-:W1:Y:S08]  /*1fc50*/  LDC R7, c[0x0][0x3a0] ;  /* 0x0000e800ff077b82 */ /* 0x000e700000000800 */
[----:B------:R3:W-:Y:S01]  /*1fc60*/  LDGSTS.E [R82+0x6d000], desc[UR16][R188.64], !P4 ;  /* 0x6d000000bc527fae */ /* 0x0007e2000e1a1010 */
[----:B------:R-:W-:Y:S01]  /*1fc70*/  ISETP.GE.U32.AND P6, PT, R4, 0x7ffffdca, PT ;  /* 0x7ffffdca0400780c */ /* 0x000fe20003fc6070 */
[----:B------:R-:W1:Y:S02]  /*1fc80*/  LDC R9, c[0x0][0x3a0] ;  /* 0x0000e800ff097b82 */ /* 0x000e640000000800 */
[----:B------:R2:W-:Y:S04]  /*1fc90*/  LDGSTS.E [R82+0x6d200], desc[UR16][R90.64], !P4 ;  /* 0x6d2000005a527fae */ /* 0x0005e8000e1a1010 */
[----:B------:R1:W-:Y:S04]  /*1fca0*/  LDGSTS.E [R82+0x6d400], desc[UR16][R84.64], !P1 ;  /* 0x6d40000054527fae */ /* 0x0003e8000c9a1010 */
[----:B------:R1:W-:Y:S01]  /*1fcb0*/  LDGSTS.E [R82+0x6d600], desc[UR16][R12.64], !P1 ;  /* 0x6d6000000c527fae */ /* 0x0003e2000c9a1010 */
[----:B------:R-:W-:Y:S01]  /*1fcc0*/  ISETP.GE.U32.AND P1, PT, R0, 0x7ffffdc7, PT ;  /* 0x7ffffdc70000780c */ /* 0x000fe20003f26070 */
[----:B------:R-:W-:-:S02]  /*1fcd0*/  VIADD R0, R8, 0xfffffe44 ;  /* 0xfffffe4408007836 */ /* 0x000fc40000000000 */
[C---:B---3--:R-:W-:Y:S01]  /*1fce0*/  IMAD.WIDE R188, R2.reuse, 0x4, R242 ;  /* 0x0000000402bc7825 */ /* 0x048fe200078e02f2 */
[----:B------:R-:W3:Y:S03]  /*1fcf0*/  LDC R8, c[0x0][0x3a0] ;  /* 0x0000e800ff087b82 */ /* 0x000ee60000000800 */
        /* <DEDUP_REMOVED lines=10> */
[----:B------:R-:W-:Y:S04]  /*1fda0*/  LDGSTS.E [R82+0x6d800], desc[UR16][R188.64], !P6 ;  /* 0x6d800000bc527fae */ /* 0x000fe8000f1a1010 */
[----:B------:R4:W-:Y:S04]  /*1fdb0*/  LDGSTS.E [R82+0x6da00], desc[UR16][R90.64], !P6 ;  /* 0x6da000005a527fae */ /* 0x0009e8000f1a1010 */
[----:B------:R1:W-:Y:S04]  /*1fdc0*/  LDGSTS.E [R82+0x6dc00], desc[UR16][R84.64], !P3 ;  /* 0x6dc0000054527fae */ /* 0x0003e8000d9a1010 */
[----:B------:R4:W-:Y:S04]  /*1fdd0*/  LDGSTS.E [R82+0x6de00], desc[UR16][R12.64], !P3 ;  /* 0x6de000000c527fae */ /* 0x0009e8000d9a1010 */
[----:B------:R-:W3:Y:S01]  /*1fde0*/  LDL.LU.64 R248, [R1+0x758] ;  /* 0x0007580001f87983 */ /* 0x000ee20000300a00 */
[----:B----4-:R-:W-:-:S04]  /*1fdf0*/  IMAD.WIDE R90, R2, 0x4, R186 ;  /* 0x00000004025a7825 */ /* 0x010fc800078e02ba */
[----:B-1----:R-:W-:Y:S01]  /*1fe00*/  IMAD.WIDE R84, R2, 0x4, R184 ;  /* 0x0000000402547825 */ /* 0x002fe200078e02b8 */
[----:B------:R-:W-:Y:S01]  /*1fe10*/  ISETP.GE.U32.AND P3, PT, R0, 0x7ffffdc5, PT ;  /* 0x7ffffdc50000780c */ /* 0x000fe20003f66070 */
[----:B------:R-:W-:Y:S02]  /*1fe20*/  STL.64 [R1+0x798], R90 ;  /* 0x0007985a01007387 */ /* 0x000fe40000100a00 */
[----:B------:R-:W-:Y:S02]  /*1fe30*/  VIADD R0, R10, 0xfffffe42 ;  /* 0xfffffe420a007836 */ /* 0x000fe40000000000 */
[----:B------:R-:W-:Y:S01]  /*1fe40*/  STL.64 [R1+0x790], R84 ;  /* 0x0007905401007387 */ /* 0x000fe20000100a00 */
[----:B------:R-:W-:-:S04]  /*1fe50*/  IMAD.WIDE R12, R2, 0x4, R240 ;  /* 0x00000004020c7825 */ /* 0x000fc800078e02f0 */
[----:B------:R-:W-:Y:S01]  /*1fe60*/  IMAD.WIDE R10, R2, 0x4, R250 ;  /* 0x00000004020a7825 */ /* 0x000fe200078e02fa */
[----:B------:R-:W-:Y:S04]  /*1fe70*/  STL.64 [R1+0x788], R12 ;  /* 0x0007880c01007387 */ /* 0x000fe80000100a00 */
[----:B------:R-:W4:Y:S01]  /*1fe80*/  LDL.LU.64 R250, [R1+0x750] ;  /* 0x0007500001fa7983 */ /* 0x000f220000300a00 */
[----:B------:R-:W-:Y:S02]  /*1fe90*/  VIADD R4, R5, 0xfffffe47 ;  /* 0xfffffe4705047836 */ /* 0x000fe40000000000 */
[----:B------:R-:W1:Y:S03]  /*1fea0*/  LDC R5, c[0x0][0x3a0] ;  /* 0x0000e800ff057b82 */ /* 0x000e660000000800 */
[----:B------:R-:W-:Y:S01]  /*1feb0*/  ISETP.GE.U32.AND P4, PT, R4, 0x7ffffdc8, PT ;  /* 0x7ffffdc80400780c */ /* 0x000fe20003f86070 */
[----:B------:R1:W-:Y:S01]  /*1fec0*/  STL.64 [R1+0x780], R10 ;  /* 0x0007800a01007387 */ /* 0x0003e20000100a00 */
[----:B------:R-:W-:-:S03]  /*1fed0*/  VIADD R4, R6, 0xfffffe45 ;  /* 0xfffffe4506047836 */ /* 0x000fc60000000000 */
[----:B------:R-:W4:Y:S01]  /*1fee0*/  LDL.LU.64 R192, [R1+0x748] ;  /* 0x0007480001c07983 */ /* 0x000f220000300a00 */
[----:B------:R-:W1:Y:S03]  /*1fef0*/  LDC R6, c[0x0][0x3a0] ;  /* 0x0000e800ff067b82 */ /* 0x000e660000000800 */
[----:B------:R-:W4:Y:S04]  /*1ff00*/  LDL.LU.64 R190, [R1+0x740] ;  /* 0x0007400001be7983 */ /* 0x000f280000300a00 */
[----:B------:R-:W-:Y:S04]  /*1ff10*/  LDGSTS.E [R82+0x6e000], desc[UR16][R90.64], !P4 ;  /* 0x6e0000005a527fae */ /* 0x000fe8000e1a1010 */
[----:B------:R-:W-:Y:S04]  /*1ff20*/  LDGSTS.E [R82+0x6e200], desc[UR16][R84.64], !P4 ;  /* 0x6e20000054527fae */ /* 0x000fe8000e1a1010 */
[----:B------:R-:W4:Y:S01]  /*1ff30*/  LDL.LU.64 R188, [R1+0x738] ;  /* 0x0007380001bc7983 */ /* 0x000f220000300a00 */
[----:B------:R-:W-:-:S03]  /*1ff40*/  ISETP.GE.U32.AND P6, PT, R4, 0x7ffffdc6, PT ;  /* 0x7ffffdc60400780c */ /* 0x000fc60003fc6070 */
[----:B------:R-:W-:Y:S04]  /*1ff50*/  LDGSTS.E [R82+0x6e400], desc[UR16][R12.64], !P1 ;  /* 0x6e4000000c527fae */ /* 0x000fe8000c9a1010 */
[----:B------:R1:W-:Y:S01]  /*1ff60*/  LDGSTS.E [R82+0x6e600], desc[UR16][R10.64], !P1 ;  /* 0x6e6000000a527fae */ /* 0x0003e2000c9a1010 */
[C---:B--2---:R-:W-:Y:S01]  /*1ff70*/  IMAD.WIDE R186, R2.reuse, 0x4, R242 ;  /* 0x0000000402ba7825 */ /* 0x044fe200078e02f2 */
[----:B-1----:R-:W1:Y:S03]  /*1ff80*/  LDC R10, c[0x0][0x3a0] ;  /* 0x0000e800ff0a7b82 */ /* 0x002e660000000800 */
[C---:B---3--:R-:W-:Y:S01]  /*1ff90*/  IMAD.WIDE R90, R2.reuse, 0x4, R244 ;  /* 0x00000004025a7825 */ /* 0x048fe200078e02f4 */
[----:B------:R4:W-:Y:S04]  /*1ffa0*/  STL.64 [R1+0x778], R186 ;  /* 0x000778ba01007387 */ /* 0x0009e80000100a00 */
[----:B------:R-:W2:Y:S04]  /*1ffb0*/  LDL.LU.64 R184, [R1+0x730] ;  /* 0x0007300001b87983 */ /* 0x000ea80000300a00 */
[----:B------:R3:W-:Y:S01]  /*1ffc0*/  STL.64 [R1+0x770], R90 ;  /* 0x0007705a01007387 */ /* 0x0007e20000100a00 */
[----:B------:R-:W-:-:S03]  /*1ffd0*/  IMAD.WIDE R84, R2, 0x4, R246 ;  /* 0x0000000402547825 */ /* 0x000fc600078e02f6 */
[----:B------:R-:W2:Y:S04]  /*1ffe0*/  LDL.LU.64 R240, [R1+0x728] ;  /* 0x0007280001f07983 */ /* 0x000ea80000300a00 */
[----:B------:R1:W-:Y:S04]  /*1fff0*/  STL.64 [R1+0x768], R84 ;  /* 0x0007685401007387 */ /* 0x0003e80000100a00 */
[----:B------:R-:W2:Y:S04]  /*20000*/  LDL.LU.64 R242, [R1+0x720] ;  /* 0x0007200001f27983 */ /* 0x000ea80000300a00 */
[----:B------:R-:W2:Y:S04]  /*20010*/  LDL.LU.64 R244, [R1+0x718] ;  /* 0x0007180001f47983 */ /* 0x000ea80000300a00 */
[----:B------:R4:W-:Y:S01]  /*20020*/  LDGSTS.E [R82+0x6e800], desc[UR16][R186.64], !P6 ;  /* 0x6e800000ba527fae */ /* 0x0009e2000f1a1010 */
[----:B------:R-:W-:Y:S01]  /*20030*/  IMAD.WIDE R12, R2, 0x4, R248 ;  /* 0x00000004020c7825 */ /* 0x000fe200078e02f8 */
[----:B------:R-:W-:-:S02]  /*20040*/  IADD3 R4, PT, PT, R7, -0x1bd, RZ ;  /* 0xfffffe4307047810 */ /* 0x000fc40007ffe0ff */
[----:B------:R3:W-:Y:S01]  /*20050*/  LDGSTS.E [R82+0x6ea00], desc[UR16][R90.64], !P6 ;  /* 0x6ea000005a527fae */ /* 0x0007e2000f1a1010 */
[----:B------:R-:W1:Y:S03]  /*20060*/  LDC R7, c[0x0][0x3a0] ;  /* 0x0000e800ff077b82 */ /* 0x000e660000000800 */
[----:B------:R1:W-:Y:S04]  /*20070*/  STL.64 [R1+0x760], R12 ;  /* 0x0007600c01007387 */ /* 0x0003e80000100a00 */
[----:B------:R-:W2:Y:S04]  /*20080*/  LDL.LU.64 R246, [R1+0x710] ;  /* 0x0007100001f67983 */ /* 0x000ea80000300a00 */
[----:B------:R-:W2:Y:S01]  /*20090*/  LDL.LU.64 R248, [R1+0x708] ;  /* 0x0007080001f87983 */ /* 0x000ea20000300a00 */
[----:B----4-:R-:W-:Y:S01]  /*200a0*/  IMAD.WIDE R186, R2, 0x4, R250 ;  /* 0x0000000402ba7825 */ /* 0x010fe200078e02fa */
[----:B------:R-:W-:-:S02]  /*200b0*/  ISETP.GE.U32.AND P4, PT, R4, 0x7ffffdc4, PT ;  /* 0x7ffffdc40400780c */ /* 0x000fc40003f86070 */
[----:B------:R-:W4:Y:S01]  /*200c0*/  LDL.LU.64 R250, [R1+0x700] ;  /* 0x0007000001fa7983 */ /* 0x000f220000300a00 */
[----:B------:R-:W-:Y:S01]  /*200d0*/  ISETP.GE.U32.AND P1, PT, R0, 0x7ffffdc3, PT ;  /* 0x7ffffdc30000780c */ /* 0x000fe20003f26070 */
[----:B------:R-:W-:Y:S02]  /*200e0*/  VIADD R4, R5, 0xfffffe41 ;  /* 0xfffffe4105047836 */ /* 0x000fe40000000000 */
[----:B------:R-:W2:Y:S01]  /*200f0*/  LDC R5, c[0x0][0x3a0] ;  /* 0x0000e800ff057b82 */ /* 0x000ea20000000800 */
[----:B------:R-:W-:Y:S01]  /*20100*/  IADD3 R0, PT, PT, R9, -0x1c0, RZ ;  /* 0xfffffe4009007810 */ /* 0x000fe20007ffe0ff */
[----:B------:R1:W-:Y:S01]  /*20110*/  LDGSTS.E [R82+0x6ec00], desc[UR16][R84.64], !P3 ;  /* 0x6ec0000054527fae */ /* 0x0003e2000d9a1010 */
[----:B------:R-:W-:Y:S01]  /*20120*/  ISETP.GE.U32.AND P6, PT, R4, 0x7ffffdc2, PT ;  /* 0x7ffffdc20400780c */ /* 0x000fe20003fc6070 */
[----:B---3--:R-:W-:Y:S02]  /*20130*/  IMAD.WIDE R90, R2, 0x4, R192 ;  /* 0x00000004025a7825 */ /* 0x008fe400078e02c0 */
[----:B------:R3:W-:Y:S02]  /*20140*/  LDGSTS.E [R82+0x6ee00], desc[UR16][R12.64], !P3 ;  /* 0x6ee000000c527fae */ /* 0x0007e4000d9a1010 */
[----:B------:R-:W2:Y:S01]  /*20150*/  LDC R9, c[0x0][0x3a0] ;  /* 0x0000e800ff097b82 */ /* 0x000ea20000000800 */
[----:B------:R-:W-:Y:S01]  /*20160*/  ISETP.GE.U32.AND P3, PT, R0, 0x7ffffdc1, PT ;  /* 0x7ffffdc10000780c */ /* 0x000fe20003f66070 */
[----:B------:R-:W-:Y:S01]  /*20170*/  VIADD R0, R8, 0xfffffe3e ;  /* 0xfffffe3e08007836 */ /* 0x000fe20000000000 */
[----:B------:R-:W-:Y:S01]  /*20180*/  LDGSTS.E [R82+0x6f000], desc[UR16][R186.64], !P4 ;  /* 0x6f000000ba527fae */ /* 0x000fe2000e1a1010 */
[----:B-1----:R-:W-:-:S03]  /*20190*/  IMAD.WIDE R84, R2, 0x4, R190 ;  /* 0x0000000402547825 */ /* 0x002fc600078e02be */
[----:B------:R-:W-:Y:S01]  /*201a0*/  STL.64 [R1+0x758], R186 ;  /* 0x000758ba01007387 */ /* 0x000fe20000100a00 */
[----:B------:R-:W1:Y:S01]  /*201b0*/  LDC R8, c[0x0][0x3a0] ;  /* 0x0000e800ff087b82 */ /* 0x000e620000000800 */
[----:B------:R-:W-:Y:S02]  /*201c0*/  VIADD R4, R6, 0xfffffe3f ;  /* 0xfffffe3f06047836 */ /* 0x000fe40000000000 */
[----:B------:R2:W-:Y:S01]  /*201d0*/  LDGSTS.E [R82+0x6f200], desc[UR16][R90.64], !P4 ;  /* 0x6f2000005a527fae */ /* 0x0005e2000e1a1010 */
[----:B---3--:R-:W-:-:S03]  /*201e0*/  IMAD.WIDE R12, R2, 0x4, R188 ;  /* 0x00000004020c7825 */ /* 0x008fc600078e02bc */
[----:B------:R2:W-:Y:S01]  /*201f0*/  STL.64 [R1+0x750], R90 ;  /* 0x0007505a01007387 */ /* 0x0005e20000100a00 */
[----:B------:R-:W3:Y:S03]  /*20200*/  LDC R6, c[0x0][0x3a0] ;  /* 0x0000e800ff067b82 */ /* 0x000ee60000000800 */
[----:B------:R1:W-:Y:S04]  /*20210*/  LDGSTS.E [R82+0x6f400], desc[UR16][R84.64], !P1 ;  /* 0x6f40000054527fae */ /* 0x0003e8000c9a1010 */
[----:B------:R1:W-:Y:S04]  /*20220*/  STL.64 [R1+0x748], R84 ;  /* 0x0007485401007387 */ /* 0x0003e80000100a00 */
[----:B------:R1:W-:Y:S01]  /*20230*/  LDGSTS.E [R82+0x6f600], desc[UR16][R12.64], !P1 ;  /* 0x6f6000000c527fae */ /* 0x0003e2000c9a1010 */
[----:B------:R-:W-:Y:S01]  /*20240*/  ISETP.GE.U32.AND P1, PT, R0, 0x7ffffdbf, PT ;  /* 0x7ffffdbf0000780c */ /* 0x000fe20003f26070 */
[----:B------:R-:W-:-:S02]  /*20250*/  VIADD R0, R10, 0xfffffe3c ;  /* 0xfffffe3c0a007836 */ /* 0x000fc40000000000 */
[----:B------:R1:W-:Y:S01]  /*20260*/  STL.64 [R1+0x740], R12 ;  /* 0x0007400c01007387 */ /* 0x0003e20000100a00 */
[----:B------:R-:W-:Y:S02]  /*20270*/  ISETP.GE.U32.AND P4, PT, R4, 0x7ffffdc0, PT ;  /* 0x7ffffdc00400780c */ /* 0x000fe40003f86070 */
[----:B------:R-:W-:Y:S02]  /*20280*/  IADD3 R4, PT, PT, R7, -0x1c3, RZ ;  /* 0xfffffe3d07047810 */ /* 0x000fe40007ffe0ff */
[----:B------:R-:W1:Y:S01]  /*20290*/  LDC R7, c[0x0][0x3a0] ;  /* 0x0000e800ff077b82 */ /* 0x000e620000000800 */
[----:B--2---:R-:W-:-:S04]  /*202a0*/  IMAD.WIDE R90, R2, 0x4, R184 ;  /* 0x00000004025a7825 */ /* 0x004fc800078e02b8 */
[C---:B-1----:R-:W-:Y:S01]  /*202b0*/  IMAD.WIDE R84, R2.reuse, 0x4, R240 ;  /* 0x0000000402547825 */ /* 0x042fe200078e02f0 */
[----:B------:R1:W-:Y:S04]  /*202c0*/  STL.64 [R1+0x738], R90 ;  /* 0x0007385a01007387 */ /* 0x0003e80000100a00 */
[----:B------:R1:W-:Y:S01]  /*202d0*/  LDGSTS.E [R82+0x6f800], desc[UR16][R90.64], !P6 ;  /* 0x6f8000005a527fae */ /* 0x0003e2000f1a1010 */
[----:B------:R-:W-:-:S03]  /*202e0*/  IMAD.WIDE R12, R2, 0x4, R242 ;  /* 0x00000004020c7825 */ /* 0x000fc600078e02f2 */
[----:B------:R-:W-:Y:S01]  /*202f0*/  STL.64 [R1+0x730], R84 ;  /* 0x0007305401007387 */ /* 0x000fe20000100a00 */
[----:B------:R-:W-:-:S03]  /*20300*/  IMAD.WIDE R10, R2, 0x4, R244 ;  /* 0x00000004020a7825 */ /* 0x000fc600078e02f4 */
[----:B------:R-:W-:Y:S04]  /*20310*/  LDGSTS.E [R82+0x6fa00], desc[UR16][R84.64], !P6 ;  /* 0x6fa0000054527fae */ /* 0x000fe8000f1a1010 */
[----:B------:R2:W-:Y:S04]  /*20320*/  STL.64 [R1+0x728], R12 ;  /* 0x0007280c01007387 */ /* 0x0005e80000100a00 */
[----:B------:R2:W-:Y:S01]  /*20330*/  LDGSTS.E [R82+0x6fc00], desc[UR16][R12.64], !P3 ;  /* 0x6fc000000c527fae */ /* 0x0005e2000d9a1010 */
[----:B------:R-:W-:-:S03]  /*20340*/  ISETP.GE.U32.AND P6, PT, R4, 0x7ffffdbe, PT ;  /* 0x7ffffdbe0400780c */ /* 0x000fc60003fc6070 */
[----:B------:R1:W-:Y:S04]  /*20350*/  STL.64 [R1+0x720], R10 ;  /* 0x0007200a01007387 */ /* 0x0003e80000100a00 */
[----:B------:R2:W-:Y:S01]  /*20360*/  LDGSTS.E [R82+0x6fe00], desc[UR16][R10.64], !P3 ;  /* 0x6fe000000a527fae */ /* 0x0005e2000d9a1010 */
[----:B------:R-:W-:Y:S01]  /*20370*/  VIADD R4, R5, 0xfffffe3b ;  /* 0xfffffe3b05047836 */ /* 0x000fe20000000000 */
[----:B------:R-:W-:Y:S01]  /*20380*/  ISETP.GE.U32.AND P3, PT, R0, 0x7ffffdbd, PT ;  /* 0x7ffffdbd0000780c */ /* 0x000fe20003f66070 */
[----:B------:R-:W4:Y:S01]  /*20390*/  LDC R5, c[0x0][0x3a0] ;  /* 0x0000e800ff057b82 */ /* 0x000f220000000800 */
[----:B------:R-:W-:Y:S01]  /*203a0*/  IMAD.WIDE R184, R2, 0x4, R246 ;  /* 0x0000000402b87825 */ /* 0x000fe200078e02f6 */
[----:B------:R-:W-:-:S03]  /*203b0*/  IADD3 R0, PT, PT, R9, -0x1c6, RZ ;  /* 0xfffffe3a09007810 */ /* 0x000fc60007ffe0ff */
[C---:B-1----:R-:W-:Y:S01]  /*203c0*/  IMAD.WIDE R90, R2.reuse, 0x4, R248 ;  /* 0x00000004025a7825 */ /* 0x042fe200078e02f8 */
[----:B------:R-:W-:Y:S02]  /*203d0*/  LDGSTS.E [R82+0x70000], desc[UR16][R184.64], !P4 ;  /* 0x70000000b8527fae */ /* 0x000fe4000e1a1010 */
[----:B------:R-:W1:Y:S01]  /*203e0*/  LDC R9, c[0x0][0x3a0] ;  /* 0x0000e800ff097b82 */ /* 0x000e620000000800 */
[----:B--2---:R-:W-:Y:S01]  /*203f0*/  IMAD.WIDE R12, R2, 0x4, R26 ;  /* 0x00000004020c7825 */ /* 0x004fe200078e021a */
[----:B------:R-:W-:Y:S06]  /*20400*/  LDGSTS.E [R82+0x70200], desc[UR16][R90.64], !P4 ;  /* 0x702000005a527fae */ /* 0x000fec000e1a1010 */
[----:B------:R-:W2:Y:S01]  /*20410*/  LDC R10, c[0x0][0x3a0] ;  /* 0x0000e800ff0a7b82 */ /* 0x000ea20000000800 */
[----:B------:R-:W-:Y:S01]  /*20420*/  ISETP.GE.U32.AND P4, PT, R4, 0x7ffffdbc, PT ;  /* 0x7ffffdbc0400780c */ /* 0x000fe20003f86070 */
[----:B------:R-:W-:Y:S01]  /*20430*/  STL.64 [R1+0x718], R184 ;  /* 0x000718b801007387 */ /* 0x000fe20000100a00 */
[----:B---3--:R-:W-:-:S03]  /*20440*/  VIADD R4, R6, 0xfffffe39 ;  /* 0xfffffe3906047836 */ /* 0x008fc60000000000 */
[----:B------:R-:W-:Y:S02]  /*20450*/  STL.64 [R1+0x710], R90 ;  /* 0x0007105a01007387 */ /* 0x000fe40000100a00 */
[----:B------:R-:W3:Y:S01]  /*20460*/  LDC R6, c[0x0][0x3a0] ;  /* 0x0000e800ff067b82 */ /* 0x000ee20000000800 */
[----:B------:R-:W-:-:S04]  /*20470*/  IMAD.WIDE R26, R2, 0x4, R32 ;  /* 0x00000004021a7825 */ /* 0x000fc800078e0220 */
[----:B----4-:R-:W-:-:S04]  /*20480*/  IMAD.WIDE R84, R2, 0x4, R250 ;  /* 0x0000000402547825 */ /* 0x010fc800078e02fa */
[C---:B------:R-:W-:Y:S01]  /*20490*/  IMAD.WIDE R54, R2.reuse, 0x4, R54 ;  /* 0x0000000402367825 */ /* 0x040fe200078e0236 */
[----:B------:R-:W-:Y:S03]  /*204a0*/  LDGSTS.E [R82+0x70400], desc[UR16][R84.64], !P1 ;  /* 0x7040000054527fae */ /* 0x000fe6000c9a1010 */
[----:B------:R-:W-:Y:S01]  /*204b0*/  IMAD.WIDE R50, R2, 0x4, R50 ;  /* 0x0000000402327825 */ /* 0x000fe200078e0232 */
[----:B------:R4:W-:Y:S01]  /*204c0*/  LDGSTS.E [R82+0x70600], desc[UR16][R12.64], !P1 ;  /* 0x706000000c527fae */ /* 0x0009e2000c9a1010 */
[----:B------:R-:W-:Y:S01]  /*204d0*/  ISETP.GE.U32.AND P1, PT, R0, 0x7ffffdbb, PT ;  /* 0x7ffffdbb0000780c */ /* 0x000fe20003f26070 */
[----:B------:R-:W1:Y:S01]  /*204e0*/  LDC R11, c[0x0][0x3a0] ;  /* 0x0000e800ff0b7b82 */ /* 0x000e620000000800 */
[----:B------:R-:W-:Y:S01]  /*204f0*/  VIADD R0, R8, 0xfffffe38 ;  /* 0xfffffe3808007836 */ /* 0x000fe20000000000 */
[----:B------:R-:W-:Y:S04]  /*20500*/  STL.64 [R1+0x708], R84 ;  /* 0x0007085401007387 */ /* 0x000fe80000100a00 */
[----:B------:R4:W-:Y:S02]  /*20510*/  STL.64 [R1+0x700], R12 ;  /* 0x0007000c01007387 */ /* 0x0009e40000100a00 */
[----:B------:R-:W1:Y:S02]  /*20520*/  LDC R8, c[0x0][0x3a0] ;  /* 0x0000e800ff087b82 */ /* 0x000e640000000800 */
[----:B------:R2:W-:Y:S04]  /*20530*/  STL.64 [R1+0x6f0], R28 ;  /* 0x0006f01c01007387 */ /* 0x0005e80000100a00 */
[----:B------:R2:W-:Y:S01]  /*20540*/  LDGSTS.E [R82+0x70800], desc[UR16][R28.64], !P6 ;  /* 0x708000001c527fae */ /* 0x0005e2000f1a1010 */
[----:B----4-:R-:W-:-:S03]  /*20550*/  IMAD.WIDE R12, R2, 0x4, R34 ;  /* 0x00000004020c7825 */ /* 0x010fc600078e0222 */
[----:B------:R4:W-:Y:S04]  /*20560*/  STL.64 [R1+0x200], R30 ;  /* 0x0002001e01007387 */ /* 0x0009e80000100a00 */
[----:B------:R4:W-:Y:S01]  /*20570*/  LDGSTS.E [R82+0x70a00], desc[UR16][R30.64], !P6 ;  /* 0x70a000001e527fae */ /* 0x0009e2000f1a1010 */
[----:B------:R-:W-:Y:S01]  /*20580*/  ISETP.GE.U32.AND P6, PT, R4, 0x7ffffdba, PT ;  /* 0x7ffffdba0400780c */ /* 0x000fe20003fc6070 */
[C---:B--2---:R-:W-:Y:S02]  /*20590*/  IMAD.WIDE R28, R2.reuse, 0x4, R38 ;  /* 0x00000004021c7825 */ /* 0x044fe400078e0226 */
[----:B------:R2:W-:Y:S01]  /*205a0*/  LDGSTS.E [R82+0x70c00], desc[UR16][R26.64], !P3 ;  /* 0x70c000001a527fae */ /* 0x0005e2000d9a1010 */
[----:B------:R-:W-:Y:S02]  /*205b0*/  IADD3 R4, PT, PT, R7, -0x1c9, RZ ;  /* 0xfffffe3707047810 */ /* 0x000fe40007ffe0ff */
[----:B------:R-:W3:Y:S01]  /*205c0*/  LDC R7, c[0x0][0x3a0] ;  /* 0x0000e800ff077b82 */ /* 0x000ee20000000800 */
[----:B------:R2:W-:Y:S01]  /*205d0*/  STL.64 [R1+0x1f0], R26 ;  /* 0x0001f01a01007387 */ /* 0x0005e20000100a00 */
[----:B----4-:R-:W-:-:S03]  /*205e0*/  IMAD.WIDE R30, R2, 0x4, R36 ;  /* 0x00000004021e7825 */ /* 0x010fc600078e0224 */
[----:B------:R4:W-:Y:S01]  /*205f0*/  LDGSTS.E [R82+0x70e00], desc[UR16][R12.64], !P3 ;  /* 0x70e000000c527fae */ /* 0x0009e2000d9a1010 */
[----:B------:R-:W-:Y:S01]  /*20600*/  ISETP.GE.U32.AND P3, PT, R0, 0x7ffffdb9, PT ;  /* 0x7ffffdb90000780c */ /* 0x000fe20003f66070 */
[----:B------:R-:W-:Y:S02]  /*20610*/  VIADD R0, R10, 0xfffffe36 ;  /* 0xfffffe360a007836 */ /* 0x000fe40000000000 */
[----:B------:R4:W-:Y:S01]  /*20620*/  STL.64 [R1+0x1e0], R12 ;  /* 0x0001e00c01007387 */ /* 0x0009e20000100a00 */
[----:B------:R-:W3:Y:S01]  /*20630*/  LDC R10, c[0x0][0x3a0] ;  /* 0x0000e800ff0a7b82 */ /* 0x000ee20000000800 */
[----:B--2---:R-:W-:Y:S02]  /*20640*/  IMAD.WIDE R26, R2, 0x4, R40 ;  /* 0x00000004021a7825 */ /* 0x004fe400078e0228 */
[----:B------:R2:W-:Y:S04]  /*20650*/  LDGSTS.E [R82+0x71000], desc[UR16][R30.64], !P4 ;  /* 0x710000001e527fae */ /* 0x0005e8000e1a1010 */
[----:B------:R1:W-:Y:S01]  /*20660*/  LDGSTS.E [R82+0x71200], desc[UR16][R28.64], !P4 ;  /* 0x712000001c527fae */ /* 0x0003e2000e1a1010 */
[----:B------:R-:W-:Y:S01]  /*20670*/  ISETP.GE.U32.AND P4, PT, R4, 0x7ffffdb8, PT ;  /* 0x7ffffdb80400780c */ /* 0x000fe20003f86070 */
[----:B----4-:R-:W-:-:S02]  /*20680*/  IMAD.WIDE R12, R2, 0x4, R42 ;  /* 0x00000004020c7825 */ /* 0x010fc400078e022a */
[----:B------:R4:W-:Y:S02]  /*20690*/  LDGSTS.E [R82+0x71400], desc[UR16][R26.64], !P1 ;  /* 0x714000001a527fae */ /* 0x0009e4000c9a1010 */
[----:B------:R-:W-:Y:S02]  /*206a0*/  VIADD R4, R5, 0xfffffe35 ;  /* 0xfffffe3505047836 */ /* 0x000fe40000000000 */
[----:B------:R2:W-:Y:S01]  /*206b0*/  STL.64 [R1+0x1d0], R30 ;  /* 0x0001d01e01007387 */ /* 0x0005e20000100a00 */
[----:B------:R-:W3:Y:S03]  /*206c0*/  LDC R5, c[0x0][0x3a0] ;  /* 0x0000e800ff057b82 */ /* 0x000ee60000000800 */
[----:B------:R4:W-:Y:S01]  /*206d0*/  LDGSTS.E [R82+0x71600], desc[UR16][R12.64], !P1 ;  /* 0x716000000c527fae */ /* 0x0009e2000c9a1010 */
[----:B------:R-:W-:Y:S02]  /*206e0*/  ISETP.GE.U32.AND P1, PT, R0, 0x7ffffdb7, PT ;  /* 0x7ffffdb70000780c */ /* 0x000fe40003f26070 */
[----:B-1----:R-:W-:Y:S01]  /*206f0*/  IADD3 R0, PT, PT, R9, -0x1cc, RZ ;  /* 0xfffffe3409007810 */ /* 0x002fe20007ffe0ff */
[----:B------:R1:W-:Y:S01]  /*20700*/  STL.64 [R1+0x1c0], R28 ;  /* 0x0001c01c01007387 */ /* 0x0003e20000100a00 */
[----:B------:R-:W3:Y:S01]  /*20710*/  LDC R9, c[0x0][0x3a0] ;  /* 0x0000e800ff097b82 */ /* 0x000ee20000000800 */
[----:B--2---:R-:W-:-:S02]  /*20720*/  IMAD.WIDE R30, R2, 0x4, R44 ;  /* 0x00000004021e7825 */ /* 0x004fc400078e022c */
[----:B------:R4:W-:Y:S04]  /*20730*/  STL.64 [R1+0x1b8], R26 ;  /* 0x0001b81a01007387 */ /* 0x0009e80000100a00 */
[----:B------:R2:W-:Y:S01]  /*20740*/  STL.64 [R1+0x1a8], R12 ;  /* 0x0001a80c01007387 */ /* 0x0005e20000100a00 */
[----:B-1----:R-:W-:-:S03]  /*20750*/  IMAD.WIDE R28, R2, 0x4, R48 ;  /* 0x00000004021c7825 */ /* 0x002fc600078e0230 */
[----:B------:R1:W-:Y:S01]  /*20760*/  LDGSTS.E [R82+0x71800], desc[UR16][R30.64], !P6 ;  /* 0x718000001e527fae */ /* 0x0003e2000f1a1010 */
[----:B----4-:R-:W-:-:S03]  /*20770*/  IMAD.WIDE R26, R2, 0x4, R100 ;  /* 0x00000004021a7825 */ /* 0x010fc600078e0264 */
[----:B------:R4:W-:Y:S01]  /*20780*/  LDGSTS.E [R82+0x71a00], desc[UR16][R28.64], !P6 ;  /* 0x71a000001c527fae */ /* 0x0009e2000f1a1010 */
[----:B--2---:R-:W-:Y:S01]  /*20790*/  IMAD.WIDE R12, R2, 0x4, R104 ;  /* 0x00000004020c7825 */ /* 0x004fe200078e0268 */
[----:B------:R-:W-:Y:S02]  /*207a0*/  ISETP.GE.U32.AND P6, PT, R4, 0x7ffffdb6, PT ;  /* 0x7ffffdb60400780c */ /* 0x000fe40003fc6070 */
[----:B------:R2:W-:Y:S01]  /*207b0*/  LDGSTS.E [R82+0x71c00], desc[UR16][R26.64], !P3 ;  /* 0x71c000001a527fae */ /* 0x0005e2000d9a1010 */
[----:B---3--:R-:W-:-:S03]  /*207c0*/  VIADD R4, R6, 0xfffffe33 ;  /* 0xfffffe3306047836 */ /* 0x008fc60000000000 */
[----:B------:R1:W-:Y:S01]  /*207d0*/  STL.64 [R1+0x1a0], R30 ;  /* 0x0001a01e01007387 */ /* 0x0003e20000100a00 */
[----:B------:R-:W3:Y:S03]  /*207e0*/  LDC R6, c[0x0][0x3a0] ;  /* 0x0000e800ff067b82 */ /* 0x000ee60000000800 */
[----:B------:R2:W-:Y:S01]  /*207f0*/  LDGSTS.E [R82+0x71e00], desc[UR16][R12.64], !P3 ;  /* 0x71e000000c527fae */ /* 0x0005e2000d9a1010 */
[----:B------:R-:W-:Y:S01]  /*20800*/  ISETP.GE.U32.AND P3, PT, R0, 0x7ffffdb5, PT ;  /* 0x7ffffdb50000780c */ /* 0x000fe20003f66070 */
[----:B------:R-:W-:Y:S02]  /*20810*/  VIADD R0, R8, 0xfffffe32 ;  /* 0xfffffe3208007836 */ /* 0x000fe40000000000 */
[----:B------:R4:W-:Y:S01]  /*20820*/  STL.64 [R1+0x190], R28 ;  /* 0x0001901c01007387 */ /* 0x0009e20000100a00 */
[----:B------:R-:W3:Y:S01]  /*20830*/  LDC R8, c[0x0][0x3a0] ;  /* 0x0000e800ff087b82 */ /* 0x000ee20000000800 */
[----:B-1----:R-:W-:-:S02]  /*20840*/  IMAD.WIDE R30, R2, 0x4, R106 ;  /* 0x00000004021e7825 */ /* 0x002fc400078e026a */
[----:B------:R2:W-:Y:S04]  /*20850*/  STL.64 [R1+0x188], R26 ;  /* 0x0001881a01007387 */ /* 0x0005e80000100a00 */
[----:B------:R1:W-:Y:S01]  /*20860*/  STL.64 [R1+0x178], R12 ;  /* 0x0001780c01007387 */ /* 0x0003e20000100a00 */
[----:B----4-:R-:W-:-:S03]  /*20870*/  IMAD.WIDE R28, R2, 0x4, R108 ;  /* 0x00000004021c7825 */ /* 0x010fc600078e026c */
[----:B------:R4:W-:Y:S01]  /*20880*/  STL.64 [R1+0x170], R30 ;  /* 0x0001701e01007387 */ /* 0x0009e20000100a00 */
[----:B--2---:R-:W-:-:S03]  /*20890*/  IMAD.WIDE R26, R2, 0x4, R110 ;  /* 0x00000004021a7825 */ /* 0x004fc600078e026e */
[----:B------:R4:W-:Y:S01]  /*208a0*/  LDGSTS.E [R82+0x72000], desc[UR16][R30.64], !P4 ;  /* 0x720000001e527fae */ /* 0x0009e2000e1a1010 */
[----:B-1----:R-:W-:-:S03]  /*208b0*/  IMAD.WIDE R12, R2, 0x4, R114 ;  /* 0x00000004020c7825 */ /* 0x002fc600078e0272 */
[----:B------:R1:W-:Y:S04]  /*208c0*/  STL.64 [R1+0x160], R28 ;  /* 0x0001601c01007387 */ /* 0x0003e80000100a00 */
[----:B------:R1:W-:Y:S01]  /*208d0*/  LDGSTS.E [R82+0x72200], desc[UR16][R28.64], !P4 ;  /* 0x722000001c527fae */ /* 0x0003e2000e1a1010 */
[----:B------:R-:W-:Y:S01]  /*208e0*/  ISETP.GE.U32.AND P4, PT, R4, 0x7ffffdb4, PT ;  /* 0x7ffffdb40400780c */ /* 0x000fe20003f86070 */
[C---:B----4-:R-:W-:Y:S02]  /*208f0*/  IMAD.WIDE R30, R2.reuse, 0x4, R116 ;  /* 0x00000004021e7825 */ /* 0x050fe400078e0274 */
[----:B------:R2:W-:Y:S01]  /*20900*/  LDGSTS.E [R82+0x72400], desc[UR16][R26.64], !P1 ;  /* 0x724000001a527fae */ /* 0x0005e2000c9a1010 */
[----:B------:R-:W-:Y:S02]  /*20910*/  IADD3 R4, PT, PT, R7, -0x1cf, RZ ;  /* 0xfffffe3107047810 */ /* 0x000fe40007ffe0ff */
[----:B------:R-:W4:Y:S01]  /*20920*/  LDC R7, c[0x0][0x3a0] ;  /* 0x0000e800ff077b82 */ /* 0x000f220000000800 */
[----:B------:R2:W-:Y:S01]  /*20930*/  STL.64 [R1+0x158], R26 ;  /* 0x0001581a01007387 */ /* 0x0005e20000100a00 */
[----:B-1----:R-:W-:-:S03]  /*20940*/  IMAD.WIDE R28, R2, 0x4, R118 ;  /* 0x00000004021c7825 */ /* 0x002fc600078e0276 */
[----:B------:R1:W-:Y:S01]  /*20950*/  LDGSTS.E [R82+0x72600], desc[UR16][R12.64], !P1 ;  /* 0x726000000c527fae */ /* 0x0003e2000c9a1010 */
[----:B------:R-:W-:Y:S01]  /*20960*/  ISETP.GE.U32.AND P1, PT, R0, 0x7ffffdb3, PT ;  /* 0x7ffffdb30000780c */ /* 0x000fe20003f26070 */
[----:B------:R-:W-:Y:S02]  /*20970*/  VIADD R0, R10, 0xfffffe30 ;  /* 0xfffffe300a007836 */ /* 0x000fe40000000000 */
[----:B------:R1:W-:Y:S01]  /*20980*/  STL.64 [R1+0x148], R12 ;  /* 0x0001480c01007387 */ /* 0x0003e20000100a00 */
[----:B------:R-:W3:Y:S01]  /*20990*/  LDC R10, c[0x0][0x3a0] ;  /* 0x0000e800ff0a7b82 */ /* 0x000ee20000000800 */
[C---:B--2---:R-:W-:Y:S02]  /*209a0*/  IMAD.WIDE R26, R2.reuse, 0x4, R120 ;  /* 0x00000004021a7825 */ /* 0x044fe400078e0278 */
[----:B------:R2:W-:Y:S04]  /*209b0*/  LDGSTS.E [R82+0x72800], desc[UR16][R30.64], !P6 ;  /* 0x728000001e527fae */ /* 0x0005e8000f1a1010 */
[----:B------:R2:W-:Y:S01]  /*209c0*/  LDGSTS.E [R82+0x72a00], desc[UR16][R28.64], !P6 ;  /* 0x72a000001c527fae */ /* 0x0005e2000f1a1010 */
[----:B-1----:R-:W-:Y:S01]  /*209d0*/  IMAD.WIDE R12, R2, 0x4, R122 ;  /* 0x00000004020c7825 */ /* 0x002fe200078e027a */
[----:B------:R-:W-:-:S02]  /*209e0*/  ISETP.GE.U32.AND P6, PT, R4, 0x7ffffdb2, PT ;  /* 0x7ffffdb20400780c */ /* 0x000fc40003fc6070 */
[----:B------:R1:W-:Y:S01]  /*209f0*/  LDGSTS.E [R82+0x72c00], desc[UR16][R26.64], !P3 ;  /* 0x72c000001a527fae */ /* 0x0003e2000d9a1010 */
[----:B------:R-:W-:-:S03]  /*20a00*/  VIADD R4, R5, 0xfffffe2f ;  /* 0xfffffe2f05047836 */ /* 0x000fc60000000000 */
[----:B------:R2:W-:Y:S01]  /*20a10*/  STL.64 [R1+0x140], R30 ;  /* 0x0001401e01007387 */ /* 0x0005e20000100a00 */
[----:B------:R-:W4:Y:S03]  /*20a20*/  LDC R5, c[0x0][0x3a0] ;  /* 0x0000e800ff057b82 */ /* 0x000f260000000800 */
[----:B------:R1:W-:Y:S01]  /*20a30*/  LDGSTS.E [R82+0x72e00], desc[UR16][R12.64], !P3 ;  /* 0x72e000000c527fae */ /* 0x0003e2000d9a1010 */
[----:B------:R-:W-:Y:S02]  /*20a40*/  ISETP.GE.U32.AND P3, PT, R0, 0x7ffffdb1, PT ;  /* 0x7ffffdb10000780c */ /* 0x000fe40003f66070 */
[----:B------:R-:W-:Y:S01]  /*20a50*/  IADD3 R0, PT, PT, R9, -0x1d2, RZ ;  /* 0xfffffe2e09007810 */ /* 0x000fe20007ffe0ff */
[----:B------:R1:W-:Y:S01]  /*20a60*/  STL.64 [R1+0x130], R28 ;  /* 0x0001301c01007387 */ /* 0x0003e20000100a00 */
[----:B------:R-:W4:Y:S01]  /*20a70*/  LDC R9, c[0x0][0x3a0] ;  /* 0x0000e800ff097b82 */ /* 0x000f220000000800 */
[----:B--2---:R-:W-:-:S02]  /*20a80*/  IMAD.WIDE R30, R2, 0x4, R124 ;  /* 0x00000004021e7825 */ /* 0x004fc400078e027c */
[----:B------:R2:W-:Y:S04]  /*20a90*/  STL.64 [R1+0x128], R26 ;  /* 0x0001281a01007387 */ /* 0x0005e80000100a00 */
[----:B------:R3:W-:Y:S01]  /*20aa0*/  STL.64 [R1+0x118], R12 ;  /* 0x0001180c01007387 */ /* 0x0007e20000100a00 */
[----:B-1----:R-:W-:-:S03]  /*20ab0*/  IMAD.WIDE R28, R2, 0x4, R126 ;  /* 0x00000004021c7825 */ /* 0x002fc600078e027e */
[----:B------:R1:W-:Y:S01]  /*20ac0*/  STL.64 [R1+0x110], R30 ;  /* 0x0001101e01007387 */ /* 0x0003e20000100a00 */
[----:B--2---:R-:W-:-:S03]  /*20ad0*/  IMAD.WIDE R26, R2, 0x4, R128 ;  /* 0x00000004021a7825 */ /* 0x004fc600078e0280 */
[----:B------:R1:W-:Y:S01]  /*20ae0*/  LDGSTS.E [R82+0x73000], desc[UR16][R30.64], !P4 ;  /* 0x730000001e527fae */ /* 0x0003e2000e1a1010 */
[----:B---3--:R-:W-:-:S03]  /*20af0*/  IMAD.WIDE R12, R2, 0x4, R130 ;  /* 0x00000004020c7825 */ /* 0x008fc600078e0282 */
[----:B------:R2:W-:Y:S04]  /*20b00*/  STL.64 [R1+0x100], R28 ;  /* 0x0001001c01007387 */ /* 0x0005e80000100a00 */
[----:B------:R2:W-:Y:S01]  /*20b10*/  LDGSTS.E [R82+0x73200], desc[UR16][R28.64], !P4 ;  /* 0x732000001c527fae */ /* 0x0005e2000e1a1010 */
[----:B------:R-:W-:Y:S01]  /*20b20*/  ISETP.GE.U32.AND P4, PT, R4, 0x7ffffdb0, PT ;  /* 0x7ffffdb00400780c */ /* 0x000fe20003f86070 */
[----:B------:R-:W-:Y:S02]  /*20b30*/  VIADD R4, R6, 0xfffffe2d ;  /* 0xfffffe2d06047836 */ /* 0x000fe40000000000 */
[C---:B-1----:R-:W-:Y:S01]  /*20b40*/  IMAD.WIDE R30, R2.reuse, 0x4, R132 ;  /* 0x00000004021e7825 */ /* 0x042fe200078e0284 */
[----:B------:R1:W-:Y:S01]  /*20b50*/  STL.64 [R1+0xf8], R26 ;  /* 0x0000f81a01007387 */ /* 0x0003e20000100a00 */
[----:B------:R-:W3:Y:S03]  /*20b60*/  LDC R6, c[0x0][0x3a0] ;  /* 0x0000e800ff067b82 */ /* 0x000ee60000000800 */
[----:B------:R1:W-:Y:S01]  /*20b70*/  LDGSTS.E [R82+0x73400], desc[UR16][R26.64], !P1 ;  /* 0x734000001a527fae */ /* 0x0003e2000c9a1010 */
[----:B--2---:R-:W-:-:S03]  /*20b80*/  IMAD.WIDE R28, R2, 0x4, R134 ;  /* 0x00000004021c7825 */ /* 0x004fc600078e0286 */
[----:B------:R2:W-:Y:S04]  /*20b90*/  STL.64 [R1+0xe8], R12 ;  /* 0x0000e80c01007387 */ /* 0x0005e80000100a00 */
[----:B------:R2:W-:Y:S01]  /*20ba0*/  LDGSTS.E [R82+0x73600], desc[UR16][R12.64], !P1 ;  /* 0x736000000c527fae */ /* 0x0005e2000c9a1010 */
[----:B------:R-:W-:Y:S01]  /*20bb0*/  ISETP.GE.U32.AND P1, PT, R0, 0x7ffffdaf, PT ;  /* 0x7ffffdaf0000780c */ /* 0x000fe20003f26070 */
[----:B------:R-:W-:Y:S02]  /*20bc0*/  VIADD R0, R8, 0xfffffe2c ;  /* 0xfffffe2c08007836 */ /* 0x000fe40000000000 */
[C---:B-1----:R-:W-:Y:S01]  /*20bd0*/  IMAD.WIDE R26, R2.reuse, 0x4, R136 ;  /* 0x00000004021a7825 */ /* 0x042fe200078e0288 */
[----:B------:R1:W-:Y:S01]  /*20be0*/  LDGSTS.E [R82+0x73800], desc[UR16][R30.64], !P6 ;  /* 0x738000001e527fae */ /* 0x0003e2000f1a1010 */
[----:B------:R-:W3:Y:S03]  /*20bf0*/  LDC R8, c[0x0][0x3a0] ;  /* 0x0000e800ff087b82 */ /* 0x000ee60000000800 */
[----:B------:R1:W-:Y:S01]  /*20c00*/  LDGSTS.E [R82+0x73a00], desc[UR16][R28.64], !P6 ;  /* 0x73a000001c527fae */ /* 0x0003e2000f1a1010 */
[----:B--2---:R-:W-:Y:S01]  /*20c10*/  IMAD.WIDE R12, R2, 0x4, R138 ;  /* 0x00000004020c7825 */ /* 0x004fe200078e028a */
[----:B------:R-:W-:-:S02]  /*20c20*/  ISETP.GE.U32.AND P6, PT, R4, 0x7ffffdae, PT ;  /* 0x7ffffdae0400780c */ /* 0x000fc40003fc6070 */
[----:B------:R2:W-:Y:S04]  /*20c30*/  LDGSTS.E [R82+0x73c00], desc[UR16][R26.64], !P3 ;  /* 0x73c000001a527fae */ /* 0x0005e8000d9a1010 */
[----:B------:R1:W-:Y:S04]  /*20c40*/  STL.64 [R1+0xe0], R30 ;  /* 0x0000e01e01007387 */ /* 0x0003e80000100a00 */
[----:B------:R2:W-:Y:S01]  /*20c50*/  LDGSTS.E [R82+0x73e00], desc[UR16][R12.64], !P3 ;  /* 0x73e000000c527fae */ /* 0x0005e2000d9a1010 */
[----:B------:R-:W-:-:S03]  /*20c60*/  ISETP.GE.U32.AND P3, PT, R0, 0x7ffffdad, PT ;  /* 0x7ffffdad0000780c */ /* 0x000fc60003f66070 */
[----:B------:R2:W-:Y:S01]  /*20c70*/  STL.64 [R1+0xc8], R28 ;  /* 0x0000c81c01007387 */ /* 0x0005e20000100a00 */
[----:B----4-:R-:W-:Y:S01]  /*20c80*/  IADD3 R4, PT, PT, R7, -0x1d5, RZ ;  /* 0xfffffe2b07047810 */ /* 0x010fe20007ffe0ff */
[C---:B-1----:R-:W-:Y:S02]  /*20c90*/  IMAD.WIDE R30, R2.reuse, 0x4, R140 ;  /* 0x00000004021e7825 */ /* 0x042fe400078e028c */
[----:B------:R1:W-:Y:S01]  /*20ca0*/  STL.64 [R1+0xc0], R26 ;  /* 0x0000c01a01007387 */ /* 0x0003e20000100a00 */
[----:B------:R-:W4:Y:S03]  /*20cb0*/  LDC R7, c[0x0][0x3a0] ;  /* 0x0000e800ff077b82 */ /* 0x000f260000000800 */
[----:B------:R1:W-:Y:S01]  /*20cc0*/  STL.64 [R1+0xa8], R12 ;  /* 0x0000a80c01007387 */ /* 0x0003e20000100a00 */
[----:B--2---:R-:W-:-:S03]  /*20cd0*/  IMAD.WIDE R28, R2, 0x4, R142 ;  /* 0x00000004021c7825 */ /* 0x004fc600078e028e */
[----:B------:R2:W-:Y:S01]  /*20ce0*/  STL.64 [R1+0xa0], R30 ;  /* 0x0000a01e01007387 */ /* 0x0005e20000100a00 */
[----:B-1----:R-:W-:-:S03]  /*20cf0*/  IMAD.WIDE R26, R2, 0x4, R144 ;  /* 0x00000004021a7825 */ /* 0x002fc600078e0290 */
[----:B------:R2:W-:Y:S01]  /*20d00*/  LDGSTS.E [R82+0x74000], desc[UR16][R30.64], !P4 ;  /* 0x740000001e527fae */ /* 0x0005e2000e1a1010 */
[----:B------:R-:W-:-:S03]  /*20d10*/  IMAD.WIDE R12, R2, 0x4, R146 ;  /* 0x00000004020c7825 */ /* 0x000fc600078e0292 */
[----:B------:R1:W-:Y:S01]  /*20d20*/  STL.64 [R1+0x88], R28 ;  /* 0x0000881c01007387 */ /* 0x0003e20000100a00 */
[----:B------:R-:W-:-:S03]  /*20d30*/  VIADD R0, R10, 0xfffffe2a ;  /* 0xfffffe2a0a007836 */ /* 0x000fc60000000000 */
[----:B------:R1:W-:Y:S01]  /*20d40*/  LDGSTS.E [R82+0x74200], desc[UR16][R28.64], !P4 ;  /* 0x742000001c527fae */ /* 0x0003e2000e1a1010 */
[----:B------:R-:W-:Y:S01]  /*20d50*/  ISETP.GE.U32.AND P4, PT, R4, 0x7ffffdac, PT ;  /* 0x7ffffdac0400780c */ /* 0x000fe20003f86070 */
[----:B------:R-:W-:Y:S01]  /*20d60*/  VIADD R4, R5, 0xfffffe29 ;  /* 0xfffffe2905047836 */ /* 0x000fe20000000000 */
[----:B------:R-:W3:Y:S01]  /*20d70*/  LDC R10, c[0x0][0x3a0] ;  /* 0x0000e800ff0a7b82 */ /* 0x000ee20000000800 */
[C---:B--2---:R-:W-:Y:S01]  /*20d80*/  IMAD.WIDE R30, R2.reuse, 0x4, R148 ;  /* 0x00000004021e7825 */ /* 0x044fe200078e0294 */
[----:B------:R2:W-:Y:S04]  /*20d90*/  STL.64 [R1+0x80], R26 ;  /* 0x0000801a01007387 */ /* 0x0005e80000100a00 */
[----:B------:R2:W-:Y:S01]  /*20da0*/  LDGSTS.E [R82+0x74400], desc[UR16][R26.64], !P1 ;  /* 0x744000001a527fae */ /* 0x0005e2000c9a1010 */
[C---:B------:R-:W-:Y:S01]  /*20db0*/  IMAD.WIDE R250, R2.reuse, 0x4, R174 ;  /* 0x0000000402fa7825 */ /* 0x040fe200078e02ae */
[----:B------:R-:W3:Y:S02]  /*20dc0*/  LDC R5, c[0x0][0x3a0] ;  /* 0x0000e800ff057b82 */ /* 0x000ee40000000800 */
[----:B------:R4:W-:Y:S01]  /*20dd0*/  STL.64 [R1+0x68], R12 ;  /* 0x0000680c01007387 */ /* 0x0009e20000100a00 */
[----:B-1----:R-:W-:-:S03]  /*20de0*/  IMAD.WIDE R28, R2, 0x4, R150 ;  /* 0x00000004021c7825 */ /* 0x002fc600078e0296 */
[----:B------:R4:W-:Y:S01]  /*20df0*/  LDGSTS.E [R82+0x74600], desc[UR16][R12.64], !P1 ;  /* 0x746000000c527fae */ /* 0x0009e2000c9a1010 */
[----:B------:R-:W-:Y:S01]  /*20e00*/  ISETP.GE.U32.AND P1, PT, R0, 0x7ffffdab, PT ;  /* 0x7ffffdab0000780c */ /* 0x000fe20003f26070 */
[C---:B--2---:R-:W-:Y:S01]  /*20e10*/  IMAD.WIDE R26, R2.reuse, 0x4, R152 ;  /* 0x00000004021a7825 */ /* 0x044fe200078e0298 */
[----:B------:R-:W-:Y:S01]  /*20e20*/  IADD3 R0, PT, PT, R9, -0x1d8, RZ ;  /* 0xfffffe2809007810 */ /* 0x000fe20007ffe0ff */
[----:B------:R1:W-:Y:S02]  /*20e30*/  LDGSTS.E [R82+0x74800], desc[UR16][R30.64], !P6 ;  /* 0x748000001e527fae */ /* 0x0003e4000f1a1010 */
[----:B------:R-:W-:-:S04]  /*20e40*/  IMAD.WIDE R52, R2, 0x4, R52 ;  /* 0x0000000402347825 */ /* 0x000fc800078e0234 */
[C---:B------:R-:W-:Y:S01]  /*20e50*/  IMAD.WIDE R60, R2.reuse, 0x4, R60 ;  /* 0x00000004023c7825 */ /* 0x040fe200078e023c */
[----:B------:R2:W-:Y:S03]  /*20e60*/  LDGSTS.E [R82+0x74a00], desc[UR16][R28.64], !P6 ;  /* 0x74a000001c527fae */ /* 0x0005e6000f1a1010 */
[----:B----4-:R-:W-:Y:S01]  /*20e70*/  IMAD.WIDE R12, R2, 0x4, R154 ;  /* 0x00000004020c7825 */ /* 0x010fe200078e029a */
[----:B------:R-:W-:Y:S01]  /*20e80*/  ISETP.GE.U32.AND P6, PT, R4, 0x7ffffdaa, PT ;  /* 0x7ffffdaa0400780c */ /* 0x000fe20003fc6070 */
[----:B------:R4:W-:Y:S02]  /*20e90*/  LDGSTS.E [R82+0x74c00], desc[UR16][R26.64], !P3 ;  /* 0x74c000001a527fae */ /* 0x0009e4000d9a1010 */
[----:B------:R-:W-:-:S04]  /*20ea0*/  IMAD.WIDE R56, R2, 0x4, R56 ;  /* 0x0000000402387825 */ /* 0x000fc800078e0238 */
[C---:B------:R-:W-:Y:S01]  /*20eb0*/  IMAD.WIDE R58, R2.reuse, 0x4, R58 ;  /* 0x00000004023a7825 */ /* 0x040fe200078e023a */
[----:B------:R1:W-:Y:S03]  /*20ec0*/  STL.64 [R1+0x60], R30 ;  /* 0x0000601e01007387 */ /* 0x0003e60000100a00 */
[----:B------:R-:W-:Y:S01]  /*20ed0*/  IMAD.WIDE R66, R2, 0x4, R66 ;  /* 0x0000000402427825 */ /* 0x000fe200078e0242 */
[----:B------:R2:W-:Y:S01]  /*20ee0*/  LDGSTS.E [R82+0x74e00], desc[UR16][R12.64], !P3 ;  /* 0x74e000000c527fae */ /* 0x0005e2000d9a1010 */
[----:B------:R-:W-:Y:S01]  /*20ef0*/  ISETP.GE.U32.AND P3, PT, R0, 0x7ffffda9, PT ;  /* 0x7ffffda90000780c */ /* 0x000fe20003f66070 */
[----:B------:R-:W3:Y:S02]  /*20f00*/  LDC R9, c[0x0][0x3a0] ;  /* 0x0000e800ff097b82 */ /* 0x000ee40000000800 */
[----:B------:R2:W-:Y:S01]  /*20f10*/  STL.64 [R1+0x58], R28 ;  /* 0x0000581c01007387 */ /* 0x0005e20000100a00 */
[----:B-1----:R-:W-:-:S03]  /*20f20*/  IMAD.WIDE R30, R2, 0x4, R156 ;  /* 0x00000004021e7825 */ /* 0x002fc600078e029c */
[----:B------:R4:W-:Y:S04]  /*20f30*/  STL.64 [R1+0x50], R26 ;  /* 0x0000501a01007387 */ /* 0x0009e80000100a00 */
[----:B------:R1:W-:Y:S01]  /*20f40*/  STL.64 [R1+0x48], R12 ;  /* 0x0000480c01007387 */ /* 0x0003e20000100a00 */
[----:B--2---:R-:W-:-:S03]  /*20f50*/  IMAD.WIDE R28, R2, 0x4, R158 ;  /* 0x00000004021c7825 */ /* 0x004fc600078e029e */
[----:B------:R2:W-:Y:S01]  /*20f60*/  STL.64 [R1+0x40], R30 ;  /* 0x0000401e01007387 */ /* 0x0005e20000100a00 */
[----:B----4-:R-:W-:-:S03]  /*20f70*/  IMAD.WIDE R26, R2, 0x4, R160 ;  /* 0x00000004021a7825 */ /* 0x010fc600078e02a0 */
[----:B------:R2:W-:Y:S01]  /*20f80*/  LDGSTS.E [R82+0x75000], desc[UR16][R30.64], !P4 ;  /* 0x750000001e527fae */ /* 0x0005e2000e1a1010 */
[----:B-1----:R-:W-:-:S03]  /*20f90*/  IMAD.WIDE R12, R2, 0x4, R162 ;  /* 0x00000004020c7825 */ /* 0x002fc600078e02a2 */
[----:B------:R1:W-:Y:S04]  /*20fa0*/  STL.64 [R1+0x38], R28 ;  /* 0x0000381c01007387 */ /* 0x0003e80000100a00 */
[----:B------:R1:W-:Y:S01]  /*20fb0*/  LDGSTS.E [R82+0x75200], desc[UR16][R28.64], !P4 ;  /* 0x752000001c527fae */ /* 0x0003e2000e1a1010 */
[----:B--2---:R-:W-:-:S03]  /*20fc0*/  IMAD.WIDE R30, R2, 0x4, R164 ;  /* 0x00000004021e7825 */ /* 0x004fc600078e02a4 */
[----:B------:R2:W-:Y:S04]  /*20fd0*/  STL.64 [R1+0x30], R26 ;  /* 0x0000301a01007387 */ /* 0x0005e80000100a00 */
[----:B------:R2:W-:Y:S01]  /*20fe0*/  LDGSTS.E [R82+0x75400], desc[UR16][R26.64], !P1 ;  /* 0x754000001a527fae */ /* 0x0005e2000c9a1010 */
[----:B-1----:R-:W-:-:S03]  /*20ff0*/  IMAD.WIDE R28, R2, 0x4, R166 ;  /* 0x00000004021c7825 */ /* 0x002fc600078e02a6 */
[----:B------:R1:W-:Y:S04]  /*21000*/  STL.64 [R1+0x28], R12 ;  /* 0x0000280c01007387 */ /* 0x0003e80000100a00 */
[----:B------:R1:W-:Y:S01]  /*21010*/  LDGSTS.E [R82+0x75600], desc[UR16][R12.64], !P1 ;  /* 0x756000000c527fae */ /* 0x0003e2000c9a1010 */
[----:B--2---:R-:W-:-:S03]  /*21020*/  IMAD.WIDE R26, R2, 0x4, R168 ;  /* 0x00000004021a7825 */ /* 0x004fc600078e02a8 */
[----:B------:R-:W-:Y:S04]  /*21030*/  STL.64 [R1+0x20], R30 ;  /* 0x0000201e01007387 */ /* 0x000fe80000100a00 */
[----:B------:R-:W-:Y:S01]  /*21040*/  LDGSTS.E [R82+0x75800], desc[UR16][R30.64], !P6 ;  /* 0x758000001e527fae */ /* 0x000fe2000f1a1010 */
[----:B-1----:R-:W-:-:S03]  /*21050*/  IMAD.WIDE R12, R2, 0x4, R170 ;  /* 0x00000004020c7825 */ /* 0x002fc600078e02aa */
[----:B------:R-:W-:Y:S04]  /*21060*/  STL.64 [R1+0x18], R28 ;  /* 0x0000181c01007387 */ /* 0x000fe80000100a00 */
[----:B------:R-:W-:Y:S04]  /*21070*/  LDGSTS.E [R82+0x75a00], desc[UR16][R28.64], !P6 ;  /* 0x75a000001c527fae */ /* 0x000fe8000f1a1010 */
[----:B------:R-:W-:Y:S04]  /*21080*/  STL.64 [R1+0x10], R26 ;  /* 0x0000101a01007387 */ /* 0x000fe80000100a00 */
[----:B------:R-:W-:Y:S04]  /*21090*/  LDGSTS.E [R82+0x75c00], desc[UR16][R26.64], !P3 ;  /* 0x75c000001a527fae */ /* 0x000fe8000d9a1010 */
[----:B------:R1:W-:Y:S04]  /*210a0*/  STL.64 [R1+0x8], R12 ;  /* 0x0000080c01007387 */ /* 0x0003e80000100a00 */
[----:B------:R1:W-:Y:S02]  /*210b0*/  LDGSTS.E [R82+0x75e00], desc[UR16][R12.64], !P3 ;  /* 0x75e000000c527fae */ /* 0x0003e4000d9a1010 */
[----:B-1----:R-:W-:-:S05]  /*210c0*/  IMAD.WIDE R12, R2, 0x4, R172 ;  /* 0x00000004020c7825 */ /* 0x002fca00078e02ac */
[----:B------:R-:W-:Y:S04]  /*210d0*/  STL.64 [R1], R12 ;  /* 0x0000000c01007387 */ /* 0x000fe80000100a00 */
[----:B------:R-:W2:Y:S04]  /*210e0*/  LDL.LU.64 R186, [R1+0x70] ;  /* 0x0000700001ba7983 */ /* 0x000ea80000300a00 */
[----:B------:R-:W4:Y:S01]  /*210f0*/  LDL.LU.64 R184, [R1+0x78] ;  /* 0x0000780001b87983 */ /* 0x000f220000300a00 */
[----:B------:R-:W-:-:S03]  /*21100*/  IMAD.WIDE R248, R2, 0x4, R176 ;  /* 0x0000000402f87825 */ /* 0x000fc600078e02b0 */
[----:B------:R-:W3:Y:S01]  /*21110*/  LDL.LU.64 R202, [R1+0x90] ;  /* 0x0000900001ca7983 */ /* 0x000ee20000300a00 */
[----:B------:R-:W-:-:S03]  /*21120*/  IMAD.WIDE R246, R2, 0x4, R178 ;  /* 0x0000000402f67825 */ /* 0x000fc600078e02b2 */
[----:B------:R-:W3:Y:S01]  /*21130*/  LDL.LU.64 R194, [R1+0x98] ;  /* 0x0000980001c27983 */ /* 0x000ee20000300a00 */
[----:B------:R-:W-:-:S03]  /*21140*/  IMAD.WIDE R244, R2, 0x4, R180 ;  /* 0x0000000402f47825 */ /* 0x000fc600078e02b4 */
[----:B------:R-:W3:Y:S01]  /*21150*/  LDL.LU.64 R190, [R1+0xb0] ;  /* 0x0000b00001be7983 */ /* 0x000ee20000300a00 */
[----:B------:R-:W-:-:S03]  /*21160*/  IMAD.WIDE R242, R2, 0x4, R182 ;  /* 0x0000000402f27825 */ /* 0x000fc600078e02b6 */
[----:B------:R-:W3:Y:S01]  /*21170*/  LDL.LU.64 R188, [R1+0xb8] ;  /* 0x0000b80001bc7983 */ /* 0x000ee20000300a00 */
        /* <DEDUP_REMOVED lines=9> */
[----:B------:R1:W-:Y:S01]  /*21210*/  STL.64 [R1+0x11c0], R46 ;  /* 0x0011c02e01007387 */ /* 0x0003e20000100a00 */
        /* <DEDUP_REMOVED lines=30> */
[----:B------:R-:W3:Y:S04]  /*21400*/  LDL.LU.64 R196, [R1+0xd0] ;  /* 0x0000d00001c47983 */ /* 0x000ee80000300a00 */
[----:B------:R-:W3:Y:S01]  /*21410*/  LDL.LU.64 R192, [R1+0xd8] ;  /* 0x0000d80001c07983 */ /* 0x000ee20000300a00 */
[----:B--2---:R-:W-:-:S03]  /*21420*/  IMAD.WIDE R100, R2, 0x4, R186 ;  /* 0x0000000402647825 */ /* 0x004fc600078e02ba */
[----:B------:R-:W2:Y:S01]  /*21430*/  LDL.LU.64 R186, [R1+0xf0] ;  /* 0x0000f00001ba7983 */ /* 0x000ea20000300a00 */
[----:B----4-:R-:W-:-:S03]  /*21440*/  IMAD.WIDE R106, R2, 0x4, R184 ;  /* 0x00000004026a7825 */ /* 0x010fc600078e02b8 */
[----:B------:R-:W4:Y:S01]  /*21450*/  LDL.LU.64 R184, [R1+0x108] ;  /* 0x0001080001b87983 */ /* 0x000f220000300a00 */
[----:B------:R-:W-:-:S04]  /*21460*/  IMAD.WIDE R102, R2, 0x4, R102 ;  /* 0x0000000402667825 */ /* 0x000fc800078e0266 */
[C---:B------:R-:W-:Y:S01]  /*21470*/  IMAD.WIDE R98, R2.reuse, 0x4, R98 ;  /* 0x0000000402627825 */ /* 0x040fe200078e0262 */
[----:B------:R-:W-:Y:S04]  /*21480*/  STL.64 [R1+0x1268], R102 ;  /* 0x0012686601007387 */ /* 0x000fe80000100a00 */
[----:B------:R-:W-:Y:S01]  /*21490*/  STL.64 [R1+0x1270], R98 ;  /* 0x0012706201007387 */ /* 0x000fe20000100a00 */
[----:B---3--:R-:W-:-:S03]  /*214a0*/  IMAD.WIDE R104, R2, 0x4, R202 ;  /* 0x0000000402687825 */ /* 0x008fc600078e02ca */
[----:B------:R-:W-:Y:S01]  /*214b0*/  STL.64 [R1+0x1278], R100 ;  /* 0x0012786401007387 */ /* 0x000fe20000100a00 */
[----:B------:R-:W-:-:S03]  /*214c0*/  IMAD.WIDE R166, R2, 0x4, R194 ;  /* 0x0000000402a67825 */ /* 0x000fc600078e02c2 */
[----:B------:R-:W-:Y:S01]  /*214d0*/  STL.64 [R1+0x1280], R106 ;  /* 0x0012806a01007387 */ /* 0x000fe20000100a00 */
[----:B------:R-:W-:-:S03]  /*214e0*/  IMAD.WIDE R110, R2, 0x4, R190 ;  /* 0x00000004026e7825 */ /* 0x000fc600078e02be */
[----:B------:R-:W3:Y:S01]  /*214f0*/  LDL.LU.64 R202, [R1+0x120] ;  /* 0x0001200001ca7983 */ /* 0x000ee20000300a00 */
[----:B------:R-:W-:-:S03]  /*21500*/  IMAD.WIDE R108, R2, 0x4, R188 ;  /* 0x00000004026c7825 */ /* 0x000fc600078e02bc */
[----:B------:R-:W3:Y:S04]  /*21510*/  LDL.LU.64 R194, [R1+0x138] ;  /* 0x0001380001c27983 */ /* 0x000ee80000300a00 */
[----:B------:R-:W3:Y:S04]  /*21520*/  LDL.LU.64 R190, [R1+0x150] ;  /* 0x0001500001be7983 */ /* 0x000ee80000300a00 */
[----:B------:R-:W3:Y:S04]  /*21530*/  LDL.LU.64 R188, [R1+0x168] ;  /* 0x0001680001bc7983 */ /* 0x000ee80000300a00 */
[----:B------:R-:W-:Y:S04]  /*21540*/  STL.64 [R1+0x1288], R104 ;  /* 0x0012886801007387 */ /* 0x000fe80000100a00 */
[----:B------:R-:W-:Y:S04]  /*21550*/  STL.64 [R1+0x1290], R166 ;  /* 0x001290a601007387 */ /* 0x000fe80000100a00 */
[----:B------:R1:W-:Y:S04]  /*21560*/  STL.64 [R1+0x1298], R110 ;  /* 0x0012986e01007387 */ /* 0x0003e80000100a00 */
[----:B------:R-:W-:Y:S01]  /*21570*/  STL.64 [R1+0x12a0], R108 ;  /* 0x0012a06c01007387 */ /* 0x000fe20000100a00 */
[----:B------:R-:W-:-:S03]  /*21580*/  IMAD.WIDE R118, R2, 0x4, R196 ;  /* 0x0000000402767825 */ /* 0x000fc600078e02c4 */
[----:B------:R-:W3:Y:S01]  /*21590*/  LDL.LU.64 R196, [R1+0x180] ;  /* 0x0001800001c47983 */ /* 0x000ee20000300a00 */
[----:B------:R-:W-:-:S03]  /*215a0*/  IMAD.WIDE R116, R2, 0x4, R192 ;  /* 0x0000000402747825 */ /* 0x000fc600078e02c0 */
[----:B------:R-:W3:Y:S01]  /*215b0*/  LDL.LU.64 R192, [R1+0x198] ;  /* 0x0001980001c07983 */ /* 0x000ee20000300a00 */
[----:B--2---:R-:W-:-:S03]  /*215c0*/  IMAD.WIDE R114, R2, 0x4, R186 ;  /* 0x0000000402727825 */ /* 0x004fc600078e02ba */
[----:B------:R-:W2:Y:S01]  /*215d0*/  LDL.LU.64 R186, [R1+0x1b0] ;  /* 0x0001b00001ba7983 */ /* 0x000ea20000300a00 */
[----:B----4-:R-:W-:-:S03]  /*215e0*/  IMAD.WIDE R140, R2, 0x4, R184 ;  /* 0x00000004028c7825 */ /* 0x010fc600078e02b8 */
[----:B------:R-:W4:Y:S04]  /*215f0*/  LDL.LU.64 R184, [R1+0x1c8] ;  /* 0x0001c80001b87983 */ /* 0x000f280000300a00 */
[----:B------:R-:W-:Y:S04]  /*21600*/  STL.64 [R1+0x12a8], R118 ;  /* 0x0012a87601007387 */ /* 0x000fe80000100a00 */
[----:B------:R-:W-:Y:S04]  /*21610*/  STL.64 [R1+0x12b0], R116 ;  /* 0x0012b07401007387 */ /* 0x000fe80000100a00 */
[----:B------:R-:W-:Y:S04]  /*21620*/  STL.64 [R1+0x12b8], R114 ;  /* 0x0012b87201007387 */ /* 0x000fe80000100a00 */
[----:B------:R-:W-:Y:S01]  /*21630*/  STL.64 [R1+0x12c0], R140 ;  /* 0x0012c08c01007387 */ /* 0x000fe20000100a00 */
[----:B---3--:R-:W-:-:S03]  /*21640*/  IMAD.WIDE R124, R2, 0x4, R202 ;  /* 0x00000004027c7825 */ /* 0x008fc600078e02ca */
[----:B------:R-:W3:Y:S01]  /*21650*/  LDL.LU.64 R202, [R1+0x1d8] ;  /* 0x0001d80001ca7983 */ /* 0x000ee20000300a00 */
[----:B------:R-:W-:-:S03]  /*21660*/  IMAD.WIDE R120, R2, 0x4, R194 ;  /* 0x0000000402787825 */ /* 0x000fc600078e02c2 */
[----:B------:R-:W3:Y:S01]  /*21670*/  LDL.LU.64 R194, [R1+0x1e8] ;  /* 0x0001e80001c27983 */ /* 0x000ee20000300a00 */
[----:B------:R-:W-:-:S03]  /*21680*/  IMAD.WIDE R122, R2, 0x4, R190 ;  /* 0x00000004027a7825 */ /* 0x000fc600078e02be */
[----:B------:R-:W3:Y:S01]  /*21690*/  LDL.LU.64 R190, [R1+0x1f8] ;  /* 0x0001f80001be7983 */ /* 0x000ee20000300a00 */
[----:B------:R-:W-:-:S03]  /*216a0*/  IMAD.WIDE R130, R2, 0x4, R188 ;  /* 0x0000000402827825 */ /* 0x000fc600078e02bc */
[----:B------:R-:W3:Y:S04]  /*216b0*/  LDL.LU.64 R188, [R1+0x208] ;  /* 0x0002080001bc7983 */ /* 0x000ee80000300a00 */
[----:B------:R-:W-:Y:S04]  /*216c0*/  STL.64 [R1+0x12c8], R124 ;  /* 0x0012c87c01007387 */ /* 0x000fe80000100a00 */
[----:B------:R-:W-:Y:S04]  /*216d0*/  STL.64 [R1+0x12d0], R120 ;  /* 0x0012d07801007387 */ /* 0x000fe80000100a00 */
[----:B------:R-:W-:Y:S04]  /*216e0*/  STL.64 [R1+0x12d8], R122 ;  /* 0x0012d87a01007387 */ /* 0x000fe80000100a00 */
        /* <DEDUP_REMOVED lines=36> */
[----:B------:R-:W-:Y:S04]  /*21930*/  STL.64 [R1+0x1348], R152 ;  /* 0x0013489801007387 */ /* 0x000fe80000100a00 */
[----:B------:R-:W4:Y:S01]  /*21940*/  LDL.LU.64 R204, [R1+0x2e8] ;  /* 0x0002e80001cc7983 */ /* 0x000f220000300a00 */
[----:B---3--:R-:W-:-:S04]  /*21950*/  IMAD.WIDE R150, R2, 0x4, R202 ;  /* 0x0000000402967825 */ /* 0x008fc800078e02ca */
[C---:B------:R-:W-:Y:S02]  /*21960*/  IMAD.WIDE R146, R2.reuse, 0x4, R194 ;  /* 0x0000000402927825 */ /* 0x040fe400078e02c2 */
[----:B------:R-:W3:Y:S02]  /*21970*/  LDL.LU.64 R194, [R1+0x300] ;  /* 0x0003000001c27983 */ /* 0x000ee40000300a00 */
[C---:B------:R-:W-:Y:S02]  /*21980*/  IMAD.WIDE R160, R2.reuse, 0x4, R190 ;  /* 0x0000000402a07825 */ /* 0x040fe400078e02be */
[----:B------:R-:W3:Y:S02]  /*21990*/  LDL.LU.64 R190, [R1+0x318] ;  /* 0x0003180001be7983 */ /* 0x000ee40000300a00 */
[C---:B------:R-:W-:Y:S02]  /*219a0*/  IMAD.WIDE R156, R2.reuse, 0x4, R188 ;  /* 0x00000004029c7825 */ /* 0x040fe400078e02bc */
[----:B------:R-:W3:Y:S04]  /*219b0*/  LDL.LU.64 R188, [R1+0x330] ;  /* 0x0003300001bc7983 */ /* 0x000ee80000300a00 */
[----:B------:R-:W-:Y:S04]  /*219c0*/  STL.64 [R1+0x1350], R150 ;  /* 0x0013509601007387 */ /* 0x000fe80000100a00 */
[----:B------:R-:W-:Y:S04]  /*219d0*/  STL.64 [R1+0x1358], R146 ;  /* 0x0013589201007387 */ /* 0x000fe80000100a00 */
[----:B------:R-:W-:Y:S04]  /*219e0*/  STL.64 [R1+0x1360], R160 ;  /* 0x001360a001007387 */ /* 0x000fe80000100a00 */
[----:B------:R-:W-:Y:S01]  /*219f0*/  STL.64 [R1+0x1368], R156 ;  /* 0x0013689c01007387 */ /* 0x000fe20000100a00 */
[----:B------:R-:W-:-:S03]  /*21a00*/  IMAD.WIDE R158, R2, 0x4, R196 ;  /* 0x00000004029e7825 */ /* 0x000fc600078e02c4 */
[----:B------:R-:W3:Y:S01]  /*21a10*/  LDL.LU.64 R196, [R1+0x348] ;  /* 0x0003480001c47983 */ /* 0x000ee20000300a00 */
[----:B------:R-:W-:-:S04]  /*21a20*/  IMAD.WIDE R164, R2, 0x4, R192 ;  /* 0x0000000402a47825 */ /* 0x000fc800078e02c0 */
[C---:B--2---:R-:W-:Y:S02]  /*21a30*/  IMAD.WIDE R162, R2.reuse, 0x4, R186 ;  /* 0x0000000402a27825 */ /* 0x044fe400078e02ba */
[----:B------:R-:W2:Y:S02]  /*21a40*/  LDL.LU.64 R186, [R1+0x360] ;  /* 0x0003600001ba7983 */ /* 0x000ea40000300a00 */
[C---:B----4-:R-:W-:Y:S02]  /*21a50*/  IMAD.WIDE R202, R2.reuse, 0x4, R184 ;  /* 0x0000000402ca7825 */ /* 0x050fe400078e02b8 */
[----:B------:R-:W4:Y:S04]  /*21a60*/  LDL.LU.64 R184, [R1+0x378] ;  /* 0x0003780001b87983 */ /* 0x000f280000300a00 */
[----:B------:R-:W2:Y:S04]  /*21a70*/  LDL.LU.64 R192, [R1+0x390] ;  /* 0x0003900001c07983 */ /* 0x000ea80000300a00 */
[----:B------:R-:W-:Y:S04]  /*21a80*/  STL.64 [R1+0x1370], R158 ;  /* 0x0013709e01007387 */ /* 0x000fe80000100a00 */
[----:B------:R-:W-:Y:S04]  /*21a90*/  STL.64 [R1+0x1378], R164 ;  /* 0x001378a401007387 */ /* 0x000fe80000100a00 */
[----:B------:R-:W-:Y:S01]  /*21aa0*/  STL.64 [R1+0x1380], R162 ;  /* 0x001380a201007387 */ /* 0x000fe20000100a00 */
[----:B------:R-:W-:-:S03]  /*21ab0*/  IMAD.WIDE R178, R2, 0x4, R204 ;  /* 0x0000000402b27825 */ /* 0x000fc600078e02cc */
[----:B------:R-:W-:Y:S04]  /*21ac0*/  STL.64 [R1+0x1388], R202 ;  /* 0x001388ca01007387 */ /* 0x000fe80000100a00 */
[----:B------:R-:W4:Y:S01]  /*21ad0*/  LDL.LU.64 R90, [R1+0x3a8] ;  /* 0x0003a800015a7983 */ /* 0x000f220000300a00 */
[----:B---3--:R-:W-:-:S04]  /*21ae0*/  IMAD.WIDE R168, R2, 0x4, R194 ;  /* 0x0000000402a87825 */ /* 0x008fc800078e02c2 */
[C---:B------:R-:W-:Y:S02]  /*21af0*/  IMAD.WIDE R170, R2.reuse, 0x4, R190 ;  /* 0x0000000402aa7825 */ /* 0x040fe400078e02be */
[----:B------:R-:W3:Y:S02]  /*21b00*/  LDL.LU.64 R190, [R1+0x3c0] ;  /* 0x0003c00001be7983 */ /* 0x000ee40000300a00 */
[C---:B------:R-:W-:Y:S02]  /*21b10*/  IMAD.WIDE R176, R2.reuse, 0x4, R188 ;  /* 0x0000000402b07825 */ /* 0x040fe400078e02bc */
[----:B------:R-:W3:Y:S04]  /*21b20*/  LDL.LU.64 R194, [R1+0x3d8] ;  /* 0x0003d80001c27983 */ /* 0x000ee80000300a00 */
[----:B------:R-:W3:Y:S04]  /*21b30*/  LDL.LU.64 R188, [R1+0x3f0] ;  /* 0x0003f00001bc7983 */ /* 0x000ee80000300a00 */
[----:B------:R-:W-:Y:S04]  /*21b40*/  STL.64 [R1+0x1390], R178 ;  /* 0x001390b201007387 */ /* 0x000fe80000100a00 */
[----:B------:R-:W-:Y:S04]  /*21b50*/  STL.64 [R1+0x1398], R168 ;  /* 0x001398a801007387 */ /* 0x000fe80000100a00 */
[----:B------:R-:W-:Y:S04]  /*21b60*/  STL.64 [R1+0x13a0], R170 ;  /* 0x0013a0aa01007387 */ /* 0x000fe80000100a00 */
[----:B------:R-:W-:Y:S04]  /*21b70*/  STL.64 [R1+0x13b0], R176 ;  /* 0x0013b0b001007387 */ /* 0x000fe80000100a00 */
[----:B------:R-:W3:Y:S01]  /*21b80*/  LDL.LU.64 R84, [R1+0x408] ;  /* 0x0004080001547983 */ /* 0x000ee20000300a00 */
[----:B------:R-:W-:-:S04]  /*21b90*/  IMAD.WIDE R174, R2, 0x4, R196 ;  /* 0x0000000402ae7825 */ /* 0x000fc800078e02c4 */
[----:B--2---:R-:W-:Y:S02]  /*21ba0*/  IMAD.WIDE R180, R2, 0x4, R192 ;  /* 0x0000000402b47825 */ /* 0x004fe400078e02c0 */
[----:B------:R-:W2:Y:S04]  /*21bb0*/  LDL.LU.64 R192, [R1+0x420] ;  /* 0x0004200001c07983 */ /* 0x000ea80000300a00 */
[----:B------:R-:W2:Y:S04]  /*21bc0*/  LDL.LU.64 R204, [R1+0x438] ;  /* 0x0004380001cc7983 */ /* 0x000ea80000300a00 */
[----:B------:R-:W2:Y:S01]  /*21bd0*/  LDL.LU.64 R196, [R1+0x450] ;  /* 0x0004500001c47983 */ /* 0x000ea20000300a00 */
[----:B------:R-:W-:-:S02]  /*21be0*/  VIADD R4, R6, 0xfffffe27 ;  /* 0xfffffe2706047836 */ /* 0x000fc40000000000 */
[----:B------:R-:W-:Y:S02]  /*21bf0*/  VIADD R0, R8, 0xfffffe26 ;  /* 0xfffffe2608007836 */ /* 0x000fe40000000000 */
[----:B------:R-:W-:Y:S01]  /*21c00*/  IMAD.WIDE R186, R2, 0x4, R186 ;  /* 0x0000000402ba7825 */ /* 0x000fe200078e02ba */
[----:B------:R-:W-:-:S03]  /*21c10*/  ISETP.GE.U32.AND P4, PT, R4, 0x7ffffda8, PT ;  /* 0x7ffffda80400780c */ /* 0x000fc60003f86070 */
[----:B----4-:R-:W-:Y:S01]  /*21c20*/  IMAD.WIDE R184, R2, 0x4, R184 ;  /* 0x0000000402b87825 */ /* 0x010fe200078e02b8 */
[----:B------:R-:W-:Y:S01]  /*21c30*/  IADD3 R4, PT, PT, R7, -0x1db, RZ ;  /* 0xfffffe2507047810 */ /* 0x000fe20007ffe0ff */
[----:B------:R-:W-:Y:S01]  /*21c40*/  STL.64 [R1+0x13b8], R174 ;  /* 0x0013b8ae01007387 */ /* 0x000fe20000100a00 */
[----:B------:R-:W-:Y:S01]  /*21c50*/  ISETP.GE.U32.AND P1, PT, R0, 0x7ffffda7, PT ;  /* 0x7ffffda70000780c */ /* 0x000fe20003f26070 */
[----:B------:R-:W-:Y:S01]  /*21c60*/  VIADD R0, R10, 0xfffffe24 ;  /* 0xfffffe240a007836 */ /* 0x000fe20000000000 */
[----:B------:R-:W-:Y:S01]  /*21c70*/  ISETP.GE.U32.AND P6, PT, R4, 0x7ffffda6, PT ;  /* 0x7ffffda60400780c */ /* 0x000fe20003fc6070 */
[----:B------:R-:W-:Y:S01]  /*21c80*/  VIADD R4, R5, 0xfffffe23 ;  /* 0xfffffe2305047836 */ /* 0x000fe20000000000 */
[----:B------:R-:W-:Y:S01]  /*21c90*/  IADD3 R201, PT, PT, R82, 0x100000, RZ ;  /* 0x0010000052c97810 */ /* 0x000fe20007ffe0ff */
[----:B------:R-:W-:Y:S01]  /*21ca0*/  IMAD.WIDE R182, R2, 0x4, R90 ;  /* 0x0000000402b67825 */ /* 0x000fe200078e025a */
[----:B------:R-:W-:Y:S01]  /*21cb0*/  ISETP.GE.U32.AND P3, PT, R0, 0x7ffffda5, PT ;  /* 0x7ffffda50000780c */ /* 0x000fe20003f66070 */
[----:B------:R-:W-:Y:S01]  /*21cc0*/  LDGSTS.E [R82+0x76000], desc[UR16][R12.64], !P4 ;  /* 0x760000000c527fae */ /* 0x000fe2000e1a1010 */
[----:B------:R-:W4:Y:S03]  /*21cd0*/  LDC R6, c[0x0][0x3a0] ;  /* 0x0000e800ff067b82 */ /* 0x000f260000000800 */
[----:B------:R-:W-:Y:S01]  /*21ce0*/  LDGSTS.E [R82+0x76200], desc[UR16][R250.64], !P4 ;  /* 0x76200000fa527fae */ /* 0x000fe2000e1a1010 */
[----:B------:R-:W-:-:S03]  /*21cf0*/  ISETP.GE.U32.AND P4, PT, R4, 0x7ffffda4, PT ;  /* 0x7ffffda40400780c */ /* 0x000fc60003f86070 */
[----:B------:R-:W-:Y:S01]  /*21d00*/  LDGSTS.E [R82+0x76400], desc[UR16][R248.64], !P1 ;  /* 0x76400000f8527fae */ /* 0x000fe2000c9a1010 */
[C---:B---3--:R-:W-:Y:S01]  /*21d10*/  IMAD.WIDE R190, R2.reuse, 0x4, R190 ;  /* 0x0000000402be7825 */ /* 0x048fe200078e02be */
[----:B------:R-:W3:Y:S02]  /*21d20*/  LDC R8, c[0x0][0x3a0] ;  /* 0x0000e800ff087b82 */ /* 0x000ee40000000800 */
[----:B------:R-:W-:Y:S04]  /*21d30*/  LDGSTS.E [R82+0x76600], desc[UR16][R246.64], !P1 ;  /* 0x76600000f6527fae */ /* 0x000fe8000c9a1010 */
[----:B------:R-:W-:Y:S01]  /*21d40*/  LDGSTS.E [R82+0x76800], desc[UR16][R244.64], !P6 ;  /* 0x76800000f4527fae */ /* 0x000fe2000f1a1010 */
[C---:B------:R-:W-:Y:S01]  /*21d50*/  IMAD.WIDE R194, R2.reuse, 0x4, R194 ;  /* 0x0000000402c27825 */ /* 0x040fe200078e02c2 */
[----:B------:R-:W3:Y:S02]  /*21d60*/  LDC R7, c[0x0][0x3a0] ;  /* 0x0000e800ff077b82 */ /* 0x000ee40000000800 */
[----:B------:R-:W-:Y:S04]  /*21d70*/  LDGSTS.E [R82+0x76a00], desc[UR16][R242.64], !P6 ;  /* 0x76a00000f2527fae */ /* 0x000fe8000f1a1010 */
[----:B------:R-:W-:Y:S01]  /*21d80*/  LDGSTS.E [R82+0x76c00], desc[UR16][R240.64], !P3 ;  /* 0x76c00000f0527fae */ /* 0x000fe2000d9a1010 */
[C---:B------:R-:W-:Y:S01]  /*21d90*/  IMAD.WIDE R188, R2.reuse, 0x4, R188 ;  /* 0x0000000402bc7825 */ /* 0x040fe200078e02bc */
[----:B------:R-:W3:Y:S02]  /*21da0*/  LDC R10, c[0x0][0x3a0] ;  /* 0x0000e800ff0a7b82 */ /* 0x000ee40000000800 */
[----:B------:R-:W-:Y:S04]  /*21db0*/  LDGSTS.E [R82+0x76e00], desc[UR16][R48.64], !P3 ;  /* 0x76e0000030527fae */ /* 0x000fe8000d9a1010 */
[----:B------:R1:W-:Y:S01]  /*21dc0*/  LDGSTS.E [R82+0x77000], desc[UR16][R46.64], !P4 ;  /* 0x770000002e527fae */ /* 0x0003e2000e1a1010 */
[----:B------:R-:W-:Y:S01]  /*21dd0*/  IMAD.WIDE R234, R2, 0x4, R84 ;  /* 0x0000000402ea7825 */ /* 0x000fe200078e0254 */
[----:B------:R-:W3:Y:S02]  /*21de0*/  LDC R5, c[0x0][0x3a0] ;  /* 0x0000e800ff057b82 */ /* 0x000ee40000000800 */
[----:B------:R-:W-:Y:S01]  /*21df0*/  STL.64 [R1+0x13c0], R186 ;  /* 0x0013c0ba01007387 */ /* 0x000fe20000100a00 */
[----:B------:R-:W-:-:S02]  /*21e00*/  VIADD R93, R82, 0x100000 ;  /* 0x00100000525d7836 */ /* 0x000fc40000000000 */
[----:B------:R-:W-:-:S04]  /*21e10*/  IMAD.WIDE R208, R3, 0x4, R208 ;  /* 0x0000000403d07825 */ /* 0x000fc800078e02d0 */
[C---:B------:R-:W-:Y:S01]  /*21e20*/  IMAD.WIDE R210, R3.reuse, 0x4, R210 ;  /* 0x0000000403d27825 */ /* 0x040fe200078e02d2 */
[----:B-1----:R-:W1:Y:S01]  /*21e30*/  LDC R47, c[0x0][0x3a0] ;  /* 0x0000e800ff2f7b82 */ /* 0x002e620000000800 */
[----:B------:R-:W-:Y:S04]  /*21e40*/  STL.64 [R1+0x13c8], R184 ;  /* 0x0013c8b801007387 */ /* 0x000fe80000100a00 */
[----:B------:R-:W-:Y:S01]  /*21e50*/  STL.64 [R1+0x13d0], R180 ;  /* 0x0013d0b401007387 */ /* 0x000fe20000100a00 */
[----:B------:R-:W-:-:S04]  /*21e60*/  IMAD.WIDE R212, R3, 0x4, R212 ;  /* 0x0000000403d47825 */ /* 0x000fc800078e02d4 */
[----:B------:R-:W-:Y:S01]  /*21e70*/  IMAD.WIDE R214, R3, 0x4, R214 ;  /* 0x0000000403d67825 */ /* 0x000fe200078e02d6 */
[----:B------:R-:W-:Y:S01]  /*21e80*/  STL.64 [R1+0x13d8], R182 ;  /* 0x0013d8b601007387 */ /* 0x000fe20000100a00 */
[----:B------:R-:W-:Y:S01]  /*21e90*/  IADD3 R0, PT, PT, R9, -0x1de, RZ ;  /* 0xfffffe2209007810 */ /* 0x000fe20007ffe0ff */
[----:B------:R-:W1:Y:S02]  /*21ea0*/  LDC R12, c[0x0][0x3a0] ;  /* 0x0000e800ff0c7b82 */ /* 0x000e640000000800 */
[----:B------:R-:W-:Y:S04]  /*21eb0*/  STL.64 [R1+0x13e0], R190 ;  /* 0x0013e0be01007387 */ /* 0x000fe80000100a00 */
[----:B------:R-:W-:Y:S01]  /*21ec0*/  STL.64 [R1+0x13e8], R194 ;  /* 0x0013e8c201007387 */ /* 0x000fe20000100a00 */
[----:B----4-:R-:W-:Y:S01]  /*21ed0*/  VIADD R4, R6, 0xfffffe21 ;  /* 0xfffffe2106047836 */ /* 0x010fe20000000000 */
[----:B------:R-:W4:Y:S02]  /*21ee0*/  LDC R9, c[0x0][0x3a0] ;  /* 0x0000e800ff097b82 */ /* 0x000f240000000800 */
[----:B------:R-:W-:Y:S04]  /*21ef0*/  STL.64 [R1+0x13f0], R188 ;  /* 0x0013f0bc01007387 */ /* 0x000fe80000100a00 */
[----:B------:R-:W4:Y:S02]  /*21f00*/  LDL.LU.64 R38, [R1+0x670] ;  /* 0x0006700001267983 */ /* 0x000f240000300a00 */
[----:B------:R-:W1:Y:S02]  /*21f10*/  LDC R6, c[0x0][0x3a0] ;  /* 0x0000e800ff067b82 */ /* 0x000e640000000800 */
[----:B------:R-:W-:Y:S01]  /*21f20*/  STL.64 [R1+0x13f8], R234 ;  /* 0x0013f8ea01007387 */ /* 0x000fe20000100a00 */
[----:B------:R-:W-:Y:S01]  /*21f30*/  ISETP.GE.U32.AND P1, PT, R0, 0x7ffffda3, PT ;  /* 0x7ffffda30000780c */ /* 0x000fe20003f26070 */
[----:B---3--:R-:W-:-:S02]  /*21f40*/  VIADD R0, R8, 0xfffffe20 ;  /* 0xfffffe2008007836 */ /* 0x008fc40000000000 */
[----:B------:R-:W-:Y:S02]  /*21f50*/  LDGSTS.E [R82+0x77200], desc[UR16][R70.64], !P4 ;  /* 0x7720000046527fae */ /* 0x000fe4000e1a1010 */
[----:B------:R-:W3:Y:S01]  /*21f60*/  LDC R8, c[0x0][0x3a0] ;  /* 0x0000e800ff087b82 */ /* 0x000ee20000000800 */
[----:B------:R-:W-:Y:S02]  /*21f70*/  ISETP.GE.U32.AND P6, PT, R4, 0x7ffffda2, PT ;  /* 0x7ffffda20400780c */ /* 0x000fe40003fc6070 */
[----:B------:R-:W-:Y:S02]  /*21f80*/  IADD3 R4, PT, PT, R7, -0x1e1, RZ ;  /* 0xfffffe1f07047810 */ /* 0x000fe40007ffe0ff */
[----:B------:R-:W-:-:S03]  /*21f90*/  ISETP.GE.U32.AND P3, PT, R0, 0x7ffffda1, PT ;  /* 0x7ffffda10000780c */ /* 0x000fc60003f66070 */
[----:B------:R-:W1:Y:S01]  /*21fa0*/  LDC R7, c[0x0][0x3a0] ;  /* 0x0000e800ff077b82 */ /* 0x000e620000000800 */
[----:B------:R-:W-:Y:S01]  /*21fb0*/  VIADD R0, R10, 0xfffffe1e ;  /* 0xfffffe1e0a007836 */ /* 0x000fe20000000000 */
[----:B------:R-:W-:Y:S01]  /*21fc0*/  ISETP.GE.U32.AND P4, PT, R4, 0x7ffffda0, PT ;  /* 0x7ffffda00400780c */ /* 0x000fe20003f86070 */
[----:B------:R-:W-:Y:S01]  /*21fd0*/  VIADD R4, R5, 0xfffffe1d ;  /* 0xfffffe1d05047836 */ /* 0x000fe20000000000 */
[----:B------:R-:W-:Y:S04]  /*21fe0*/  LDGSTS.E [R82+0x77400], desc[UR16][R54.64], !P1 ;  /* 0x7740000036527fae */ /* 0x000fe8000c9a1010 */
[----:B------:R-:W1:Y:S01]  /*21ff0*/  LDC R10, c[0x0][0x3a0] ;  /* 0x0000e800ff0a7b82 */ /* 0x000e620000000800 */
[----:B------:R-:W-:Y:S01]  /*22000*/  LDGSTS.E [R82+0x77600], desc[UR16][R50.64], !P1 ;  /* 0x7760000032527fae */ /* 0x000fe2000c9a1010 */
[----:B--2---:R-:W-:-:S06]  /*22010*/  IMAD.WIDE R192, R2, 0x4, R192 ;  /* 0x0000000402c07825 */ /* 0x004fcc00078e02c0 */
[----:B------:R-:W2:Y:S01]  /*22020*/  LDC R5, c[0x0][0x3a0] ;  /* 0x0000e800ff057b82 */ /* 0x000ea20000000800 */
[C---:B------:R-:W-:Y:S01]  /*22030*/  IMAD.WIDE R204, R2.reuse, 0x4, R204 ;  /* 0x0000000402cc7825 */ /* 0x040fe200078e02cc */
[----:B------:R-:W-:Y:S03]  /*22040*/  STL.64 [R1+0x1400], R192 ;  /* 0x001400c001007387 */ /* 0x000fe60000100a00 */
[----:B------:R-:W-:Y:S01]  /*22050*/  IMAD.WIDE R196, R2, 0x4, R196 ;  /* 0x0000000402c47825 */ /* 0x000fe200078e02c4 */
[----:B------:R-:W-:Y:S02]  /*22060*/  STL.64 [R1+0x1408], R204 ;  /* 0x001408cc01007387 */ /* 0x000fe40000100a00 */
[----:B------:R-:W2:Y:S02]  /*22070*/  LDC R13, c[0x0][0x3a0] ;  /* 0x0000e800ff0d7b82 */ /* 0x000ea40000000800 */
[----:B------:R-:W-:Y:S04]  /*22080*/  STL.64 [R1+0x1410], R196 ;  /* 0x001410c401007387 */ /* 0x000fe80000100a00 */
[----:B-1----:R-:W-:Y:S04]  /*22090*/  STL [R1+0x1418], R47 ;  /* 0x0014182f01007387 */ /* 0x002fe80000100800 */
[----:B------:R-:W-:Y:S04]  /*220a0*/  STL.64 [R1+0x1420], R200 ;  /* 0x001420c801007387 */ /* 0x000fe80000100a00 */
[----:B------:R-:W-:Y:S04]  /*220b0*/  STL.64 [R1+0x1428], R92 ;  /* 0x0014285c01007387 */ /* 0x000fe80000100a00 */
[----:B------:R-:W-:Y:S04]  /*220c0*/  STL.64 [R1+0x1430], R82 ;  /* 0x0014305201007387 */ /* 0x000fe80000100a00 */
[----:B------:R-:W2:Y:S04]  /*220d0*/  LDL.LU.64 R42, [R1+0x668] ;  /* 0x00066800012a7983 */ /* 0x000ea80000300a00 */
[----:B------:R-:W2:Y:S04]  /*220e0*/  LDL.LU.64 R36, [R1+0x660] ;  /* 0x0006600001247983 */ /* 0x000ea80000300a00 */
[----:B------:R-:W-:Y:S04]  /*220f0*/  STL.64 [R1+0x1438], R208 ;  /* 0x001438d001007387 */ /* 0x000fe80000100a00 */
[----:B------:R-:W2:Y:S04]  /*22100*/  LDL.LU.64 R198, [R1+0x658] ;  /* 0x0006580001c67983 */ /* 0x000ea80000300a00 */
[----:B------:R-:W-:Y:S04]  /*22110*/  STL.64 [R1+0x1440], R210 ;  /* 0x001440d201007387 */ /* 0x000fe80000100a00 */
[----:B------:R-:W2:Y:S04]  /*22120*/  LDL.LU.64 R84, [R1+0x650] ;  /* 0x0006500001547983 */ /* 0x000ea80000300a00 */
[----:B------:R-:W-:Y:S04]  /*22130*/  STL.64 [R1+0x1448], R212 ;  /* 0x001448d401007387 */ /* 0x000fe80000100a00 */
[----:B------:R1:W-:Y:S04]  /*22140*/  STL.64 [R1+0x1450], R214 ;  /* 0x001450d601007387 */ /* 0x0003e80000100a00 */
[----:B------:R-:W2:Y:S04]  /*22150*/  LDL.LU.64 R26, [R1+0x618] ;  /* 0x00061800011a7983 */ /* 0x000ea80000300a00 */
[----:B------:R-:W2:Y:S04]  /*22160*/  LDL.LU.64 R28, [R1+0x610] ;  /* 0x00061000011c7983 */ /* 0x000ea80000300a00 */
[----:B------:R-:W2:Y:S04]  /*22170*/  LDL.LU.64 R30, [R1+0x608] ;  /* 0x00060800011e7983 */ /* 0x000ea80000300a00 */
[----:B------:R-:W2:Y:S04]  /*22180*/  LDL.LU.64 R32, [R1+0x600] ;  /* 0x0006000001207983 */ /* 0x000ea80000300a00 */
[----:B------:R-:W2:Y:S04]  /*22190*/  LDL.LU.64 R34, [R1+0x5f8] ;  /* 0x0005f80001227983 */ /* 0x000ea80000300a00 */
[----:B------:R-:W2:Y:S01]  /*221a0*/  LDL.LU.64 R90, [R1+0x5f0] ;  /* 0x0005f000015a7983 */ /* 0x000ea20000300a00 */
[----:B------:R-:W-:-:S03]  /*221b0*/  ISETP.GE.U32.AND P1, PT, R0, 0x7ffffd9f, PT ;  /* 0x7ffffd9f0000780c */ /* 0x000fc60003f26070 */
[----:B------:R-:W-:Y:S01]  /*221c0*/  LDGSTS.E [R82+0x77800], desc[UR16][R52.64], !P6 ;  /* 0x7780000034527fae */ /* 0x000fe2000f1a1010 */
[----:B----4-:R-:W-:Y:S02]  /*221d0*/  IADD3 R0, PT, PT, R9, -0x1e4, RZ ;  /* 0xfffffe1c09007810 */ /* 0x010fe40007ffe0ff */
[----:B------:R-:W4:Y:S01]  /*221e0*/  LDC R9, c[0x0][0x3a0] ;  /* 0x0000e800ff097b82 */ /* 0x000f220000000800 */
[----:B------:R-:W-:Y:S01]  /*221f0*/  LDGSTS.E [R82+0x77a00], desc[UR16][R60.64], !P6 ;  /* 0x77a000003c527fae */ /* 0x000fe2000f1a1010 */
[----:B------:R-:W-:Y:S01]  /*22200*/  ISETP.GE.U32.AND P6, PT, R4, 0x7ffffd9e, PT ;  /* 0x7ffffd9e0400780c */ /* 0x000fe20003fc6070 */
[----:B------:R-:W-:Y:S02]  /*22210*/  VIADD R4, R6, 0xfffffe1b ;  /* 0xfffffe1b06047836 */ /* 0x000fe40000000000 */
[----:B------:R-:W-:Y:S03]  /*22220*/  LDGSTS.E [R82+0x77c00], desc[UR16][R56.64], !P3 ;  /* 0x77c0000038527fae */ /* 0x000fe6000d9a1010 */
[----:B------:R-:W1:Y:S01]  /*22230*/  LDC R6, c[0x0][0x3a0] ;  /* 0x0000e800ff067b82 */ /* 0x000e620000000800 */
[----:B------:R-:W-:Y:S01]  /*22240*/  LDGSTS.E [R82+0x77e00], desc[UR16][R58.64], !P3 ;  /* 0x77e000003a527fae */ /* 0x000fe2000d9a1010 */
[----:B------:R-:W-:Y:S01]  /*22250*/  ISETP.GE.U32.AND P3, PT, R0, 0x7ffffd9d, PT ;  /* 0x7ffffd9d0000780c */ /* 0x000fe20003f66070 */
[----:B---3--:R-:W-:-:S02]  /*22260*/  VIADD R0, R8, 0xfffffe1a ;  /* 0xfffffe1a08007836 */ /* 0x008fc40000000000 */
[----:B------:R-:W-:Y:S03]  /*22270*/  LDGSTS.E [R82+0x78000], desc[UR16][R66.64], !P4 ;  /* 0x7800000042527fae */ /* 0x000fe6000e1a1010 */
[----:B------:R-:W3:Y:S01]  /*22280*/  LDC R8, c[0x0][0x3a0] ;  /* 0x0000e800ff087b82 */ /* 0x000ee20000000800 */
[----:B------:R-:W-:Y:S01]  /*22290*/  LDGSTS.E [R82+0x78200], desc[UR16][R64.64], !P4 ;  /* 0x7820000040527fae */ /* 0x000fe2000e1a1010 */
[----:B------:R-:W-:Y:S02]  /*222a0*/  ISETP.GE.U32.AND P4, PT, R4, 0x7ffffd9c, PT ;  /* 0x7ffffd9c0400780c */ /* 0x000fe40003f86070 */
[----:B------:R-:W-:Y:S01]  /*222b0*/  IADD3 R4, PT, PT, R7, -0x1e7, RZ ;  /* 0xfffffe1907047810 */ /* 0x000fe20007ffe0ff */
[----:B------:R-:W-:Y:S03]  /*222c0*/  LDGSTS.E [R82+0x78400], desc[UR16][R62.64], !P1 ;  /* 0x784000003e527fae */ /* 0x000fe6000c9a1010 */
[----:B------:R-:W2:Y:S01]  /*222d0*/  LDC R7, c[0x0][0x3a0] ;  /* 0x0000e800ff077b82 */ /* 0x000ea20000000800 */
[----:B------:R-:W-:Y:S01]  /*222e0*/  LDGSTS.E [R82+0x78600], desc[UR16][R72.64], !P1 ;  /* 0x7860000048527fae */ /* 0x000fe2000c9a1010 */
[----:B------:R-:W-:Y:S01]  /*222f0*/  ISETP.GE.U32.AND P1, PT, R0, 0x7ffffd9b, PT ;  /* 0x7ffffd9b0000780c */ /* 0x000fe20003f26070 */
[----:B------:R-:W-:-:S02]  /*22300*/  VIADD R0, R10, 0xfffffe18 ;  /* 0xfffffe180a007836 */ /* 0x000fc40000000000 */
[----:B------:R-:W-:Y:S03]  /*22310*/  LDGSTS.E [R82+0x78800], desc[UR16][R68.64], !P6 ;  /* 0x7880000044527fae */ /* 0x000fe6000f1a1010 */
[----:B------:R-:W2:Y:S01]  /*22320*/  LDC R10, c[0x0][0x3a0] ;  /* 0x0000e800ff0a7b82 */ /* 0x000ea20000000800 */
[----:B------:R-:W-:Y:S01]  /*22330*/  LDGSTS.E [R82+0x78a00], desc[UR16][R112.64], !P6 ;  /* 0x78a0000070527fae */ /* 0x000fe2000f1a1010 */
[----:B------:R-:W-:Y:S01]  /*22340*/  ISETP.GE.U32.AND P6, PT, R4, 0x7ffffd9a, PT ;  /* 0x7ffffd9a0400780c */ /* 0x000fe20003fc6070 */
[----:B--2---:R-:W-:Y:S02]  /*22350*/  VIADD R4, R5, 0xfffffe17 ;  /* 0xfffffe1705047836 */ /* 0x004fe40000000000 */
[----:B------:R-:W-:Y:S03]  /*22360*/  LDGSTS.E [R82+0x78c00], desc[UR16][R78.64], !P3 ;  /* 0x78c000004e527fae */ /* 0x000fe6000d9a1010 */
[----:B------:R-:W2:Y:S01]  /*22370*/  LDC R5, c[0x0][0x3a0] ;  /* 0x0000e800ff057b82 */ /* 0x000ea20000000800 */
[----:B------:R-:W-:Y:S01]  /*22380*/  LDGSTS.E [R82+0x78e00], desc[UR16][R74.64], !P3 ;  /* 0x78e000004a527fae */ /* 0x000fe2000d9a1010 */
[----:B------:R-:W-:-:S03]  /*22390*/  ISETP.GE.U32.AND P3, PT, R0, 0x7ffffd99, PT ;  /* 0x7ffffd990000780c */ /* 0x000fc60003f66070 */
[----:B------:R-:W-:Y:S01]  /*223a0*/  LDGSTS.E [R82+0x79000], desc[UR16][R96.64], !P4 ;  /* 0x7900000060527fae */ /* 0x000fe2000e1a1010 */
[----:B----4-:R-:W-:Y:S02]  /*223b0*/  IADD3 R0, PT, PT, R9, -0x1ea, RZ ;  /* 0xfffffe1609007810 */ /* 0x010fe40007ffe0ff */
        /* <DEDUP_REMOVED lines=12> */
[----:B------:R-:W-:-:S03]  /*22480*/  ISETP.GE.U32.AND P6, PT, R4, 0x7ffffd96, PT ;  /* 0x7ffffd960400780c */ /* 0x000fc60003fc6070 */
[----:B------:R-:W-:Y:S01]  /*22490*/  LDGSTS.E [R82+0x79c00], desc[UR16][R100.64], !P3 ;  /* 0x79c0000064527fae */ /* 0x000fe2000d9a1010 */
[----:B------:R-:W-:Y:S02]  /*224a0*/  IADD3 R4, PT, PT, R7, -0x1ed, RZ ;  /* 0xfffffe1307047810 */ /* 0x000fe40007ffe0ff */
[----:B------:R-:W2:Y:S01]  /*224b0*/  LDC R7, c[0x0][0x3a0] ;  /* 0x0000e800ff077b82 */ /* 0x000ea20000000800 */
[----:B------:R-:W-:Y:S01]  /*224c0*/  LDGSTS.E [R82+0x79e00], desc[UR16][R106.64], !P3 ;  /* 0x79e000006a527fae */ /* 0x000fe2000d9a1010 */
[----:B------:R-:W-:Y:S01]  /*224d0*/  ISETP.GE.U32.AND P3, PT, R0, 0x7ffffd95, PT ;  /* 0x7ffffd950000780c */ /* 0x000fe20003f66070 */
[----:B------:R-:W-:Y:S02]  /*224e0*/  VIADD R0, R11, 0xfffffe12 ;  /* 0xfffffe120b007836 */ /* 0x000fe40000000000 */
[----:B------:R-:W-:Y:S03]  /*224f0*/  LDGSTS.E [R82+0x7a000], desc[UR16][R104.64], !P4 ;  /* 0x7a00000068527fae */ /* 0x000fe6000e1a1010 */
[----:B------:R-:W2:Y:S01]  /*22500*/  LDC R11, c[0x0][0x3a0] ;  /* 0x0000e800ff0b7b82 */ /* 0x000ea20000000800 */
[----:B------:R-:W-:Y:S01]  /*22510*/  LDGSTS.E [R82+0x7a200], desc[UR16][R166.64], !P4 ;  /* 0x7a200000a6527fae */ /* 0x000fe2000e1a1010 */
[----:B------:R-:W-:Y:S01]  /*22520*/  ISETP.GE.U32.AND P4, PT, R4, 0x7ffffd94, PT ;  /* 0x7ffffd940400780c */ /* 0x000fe20003f86070 */
[----:B--2---:R-:W-:-:S02]  /*22530*/  VIADD R4, R5, 0xfffffe11 ;  /* 0xfffffe1105047836 */ /* 0x004fc40000000000 */
[----:B------:R2:W-:Y:S03]  /*22540*/  LDGSTS.E [R82+0x7a400], desc[UR16][R110.64], !P1 ;  /* 0x7a4000006e527fae */ /* 0x0005e6000c9a1010 */
[----:B------:R-:W3:Y:S01]  /*22550*/  LDC R5, c[0x0][0x3a0] ;  /* 0x0000e800ff057b82 */ /* 0x000ee20000000800 */
[----:B------:R-:W-:Y:S01]  /*22560*/  LDGSTS.E [R82+0x7a600], desc[UR16][R108.64], !P1 ;  /* 0x7a6000006c527fae */ /* 0x000fe2000c9a1010 */
[----:B------:R-:W-:Y:S02]  /*22570*/  ISETP.GE.U32.AND P1, PT, R0, 0x7ffffd93, PT ;  /* 0x7ffffd930000780c */ /* 0x000fe40003f26070 */
[----:B------:R-:W-:Y:S01]  /*22580*/  IADD3 R0, PT, PT, R10, -0x1f0, RZ ;  /* 0xfffffe100a007810 */ /* 0x000fe20007ffe0ff */
[----:B------:R-:W-:Y:S03]  /*22590*/  LDGSTS.E [R82+0x7a800], desc[UR16][R118.64], !P6 ;  /* 0x7a80000076527fae */ /* 0x000fe6000f1a1010 */
[----:B------:R-:W3:Y:S01]  /*225a0*/  LDC R10, c[0x0][0x3a0] ;  /* 0x0000e800ff0a7b82 */ /* 0x000ee20000000800 */
[----:B------:R-:W-:Y:S01]  /*225b0*/  LDGSTS.E [R82+0x7aa00], desc[UR16][R116.64], !P6 ;  /* 0x7aa0000074527fae */ /* 0x000fe2000f1a1010 */
[----:B------:R-:W-:-:S03]  /*225c0*/  ISETP.GE.U32.AND P6, PT, R4, 0x7ffffd92, PT ;  /* 0x7ffffd920400780c */ /* 0x000fc60003fc6070 */
[----:B------:R-:W-:Y:S01]  /*225d0*/  LDGSTS.E [R82+0x7ac00], desc[UR16][R114.64], !P3 ;  /* 0x7ac0000072527fae */ /* 0x000fe2000d9a1010 */
[----:B-1----:R-:W-:Y:S02]  /*225e0*/  VIADD R4, R6, 0xfffffe0f ;  /* 0xfffffe0f06047836 */ /* 0x002fe40000000000 */
        /* <DEDUP_REMOVED lines=8> */
[----:B---3--:R-:W-:Y:S01]  /*22670*/  IADD3 R4, PT, PT, R8, -0x1f3, RZ ;  /* 0xfffffe0d08047810 */ /* 0x008fe20007ffe0ff */
[----:B------:R-:W-:Y:S03]  /*22680*/  LDGSTS.E [R82+0x7b400], desc[UR16][R122.64], !P1 ;  /* 0x7b4000007a527fae */ /* 0x000fe6000c9a1010 */
[----:B------:R-:W3:Y:S01]  /*22690*/  LDC R8, c[0x0][0x3a0] ;  /* 0x0000e800ff087b82 */ /* 0x000ee20000000800 */
[----:B------:R-:W-:Y:S01]  /*226a0*/  LDGSTS.E [R82+0x7b600], desc[UR16][R130.64], !P1 ;  /* 0x7b60000082527fae */ /* 0x000fe2000c9a1010 */
[----:B------:R-:W-:Y:S01]  /*226b0*/  ISETP.GE.U32.AND P1, PT, R0, 0x7ffffd8f, PT ;  /* 0x7ffffd8f0000780c */ /* 0x000fe20003f26070 */
[----:B------:R-:W-:Y:S02]  /*226c0*/  VIADD R0, R11, 0xfffffe0c ;  /* 0xfffffe0c0b007836 */ /* 0x000fe40000000000 */
        /* <DEDUP_REMOVED lines=8> */
[----:B------:R-:W-:-:S03]  /*22750*/  ISETP.GE.U32.AND P3, PT, R0, 0x7ffffd8d, PT ;  /* 0x7ffffd8d0000780c */ /* 0x000fc60003f66070 */
[----:B------:R-:W-:Y:S01]  /*22760*/  LDGSTS.E [R82+0x7c000], desc[UR16][R132.64], !P4 ;  /* 0x7c00000084527fae */ /* 0x000fe2000e1a1010 */
[----:B------:R-:W-:Y:S02]  /*22770*/  IADD3 R0, PT, PT, R10, -0x1f6, RZ ;  /* 0xfffffe0a0a007810 */ /* 0x000fe40007ffe0ff */
[----:B------:R-:W1:Y:S01]  /*22780*/  LDC R10, c[0x0][0x3a0] ;  /* 0x0000e800ff0a7b82 */ /* 0x000e620000000800 */
[----:B------:R-:W-:Y:S01]  /*22790*/  LDGSTS.E [R82+0x7c200], desc[UR16][R142.64], !P4 ;  /* 0x7c2000008e527fae */ /* 0x000fe2000e1a1010 */
[----:B------:R-:W-:Y:S01]  /*227a0*/  ISETP.GE.U32.AND P4, PT, R4, 0x7ffffd8c, PT ;  /* 0x7ffffd8c0400780c */ /* 0x000fe20003f86070 */
[----:B------:R-:W-:Y:S02]  /*227b0*/  VIADD R4, R7, 0xfffffe09 ;  /* 0xfffffe0907047836 */ /* 0x000fe40000000000 */
[----:B------:R-:W-:Y:S03]  /*227c0*/  LDGSTS.E [R82+0x7c400], desc[UR16][R138.64], !P1 ;  /* 0x7c4000008a527fae */ /* 0x000fe6000c9a1010 */
[----:B------:R-:W1:Y:S01]  /*227d0*/  LDC R7, c[0x0][0x3a0] ;  /* 0x0000e800ff077b82 */ /* 0x000e620000000800 */
[----:B------:R-:W-:Y:S01]  /*227e0*/  LDGSTS.E [R82+0x7c600], desc[UR16][R172.64], !P1 ;  /* 0x7c600000ac527fae */ /* 0x000fe2000c9a1010 */
[----:B------:R-:W-:Y:S01]  /*227f0*/  ISETP.GE.U32.AND P1, PT, R0, 0x7ffffd8b, PT ;  /* 0x7ffffd8b0000780c */ /* 0x000fe20003f26070 */
[----:B----4-:R-:W-:-:S02]  /*22800*/  VIADD R0, R9, 0xfffffe08 ;  /* 0xfffffe0809007836 */ /* 0x010fc40000000000 */
[----:B------:R-:W-:Y:S03]  /*22810*/  LDGSTS.E [R82+0x7c800], desc[UR16][R148.64], !P6 ;  /* 0x7c80000094527fae */ /* 0x000fe6000f1a1010 */
[----:B------:R-:W4:Y:S01]  /*22820*/  LDC R9, c[0x0][0x3a0] ;  /* 0x0000e800ff097b82 */ /* 0x000f220000000800 */
[----:B------:R-:W-:Y:S01]  /*22830*/  LDGSTS.E [R82+0x7ca00], desc[UR16][R144.64], !P6 ;  /* 0x7ca0000090527fae */ /* 0x000fe2000f1a1010 */
[----:B------:R-:W-:-:S03]  /*22840*/  ISETP.GE.U32.AND P6, PT, R4, 0x7ffffd8a, PT ;  /* 0x7ffffd8a0400780c */ /* 0x000fc60003fc6070 */
[----:B------:R-:W-:Y:S01]  /*22850*/  LDGSTS.E [R82+0x7cc00], desc[UR16][R154.64], !P3 ;  /* 0x7cc000009a527fae */ /* 0x000fe2000d9a1010 */
[----:B---3--:R-:W-:Y:S02]  /*22860*/  IADD3 R4, PT, PT, R8, -0x1f9, RZ ;  /* 0xfffffe0708047810 */ /* 0x008fe40007ffe0ff */
[----:B------:R-:W3:Y:S01]  /*22870*/  LDC R8, c[0x0][0x3a0] ;  /* 0x0000e800ff087b82 */ /* 0x000ee20000000800 */
[----:B------:R-:W-:Y:S01]  /*22880*/  LDGSTS.E [R82+0x7ce00], desc[UR16][R152.64], !P3 ;  /* 0x7ce0000098527fae */ /* 0x000fe2000d9a1010 */
[----:B------:R-:W-:Y:S01]  /*22890*/  ISETP.GE.U32.AND P3, PT, R0, 0x7ffffd89, PT ;  /* 0x7ffffd890000780c */ /* 0x000fe20003f66070 */
[----:B------:R-:W-:Y:S02]  /*228a0*/  VIADD R0, R12, 0xfffffe06 ;  /* 0xfffffe060c007836 */ /* 0x000fe40000000000 */
[----:B------:R-:W-:Y:S04]  /*228b0*/  LDGSTS.E [R82+0x7d000], desc[UR16][R150.64], !P4 ;  /* 0x7d00000096527fae */ /* 0x000fe8000e1a1010 */
[----:B------:R-:W-:Y:S01]  /*228c0*/  LDGSTS.E [R82+0x7d200], desc[UR16][R146.64], !P4 ;  /* 0x7d20000092527fae */ /* 0x000fe2000e1a1010 */
[----:B------:R-:W-:Y:S01]  /*228d0*/  ISETP.GE.U32.AND P4, PT, R4, 0x7ffffd88, PT ;  /* 0x7ffffd880400780c */ /* 0x000fe20003f86070 */
[----:B-1----:R-:W-:-:S02]  /*228e0*/  VIADD R4, R6, 0xfffffe05 ;  /* 0xfffffe0506047836 */ /* 0x002fc40000000000 */
[----:B------:R-:W-:Y:S01]  /*228f0*/  LDGSTS.E [R82+0x7d400], desc[UR16][R160.64], !P1 ;  /* 0x7d400000a0527fae */ /* 0x000fe2000c9a1010 */
[----:B------:R-:W1:Y:S03]  /*22900*/  LDC R6, c[0x0][0x3a0] ;  /* 0x0000e800ff067b82 */ /* 0x000e660000000800 */
[----:B------:R-:W-:Y:S01]  /*22910*/  LDGSTS.E [R82+0x7d600], desc[UR16][R156.64], !P1 ;  /* 0x7d6000009c527fae */ /* 0x000fe2000c9a1010 */
[----:B------:R-:W-:-:S03]  /*22920*/  ISETP.GE.U32.AND P1, PT, R0, 0x7ffffd87, PT ;  /* 0x7ffffd870000780c */ /* 0x000fc60003f26070 */
[----:B------:R-:W-:Y:S01]  /*22930*/  LDGSTS.E [R82+0x7d800], desc[UR16][R158.64], !P6 ;  /* 0x7d8000009e527fae */ /* 0x000fe2000f1a1010 */
[----:B------:R-:W-:-:S03]  /*22940*/  IADD3 R0, PT, PT, R11, -0x1fc, RZ ;  /* 0xfffffe040b007810 */ /* 0x000fc60007ffe0ff */
[----:B------:R-:W-:Y:S01]  /*22950*/  LDGSTS.E [R82+0x7da00], desc[UR16][R164.64], !P6 ;  /* 0x7da00000a4527fae */ /* 0x000fe2000f1a1010 */
[----:B------:R-:W-:Y:S01]  /*22960*/  ISETP.GE.U32.AND P6, PT, R4, 0x7ffffd86, PT ;  /* 0x7ffffd860400780c */ /* 0x000fe20003fc6070 */
[----:B------:R-:W-:Y:S02]  /*22970*/  VIADD R4, R5, 0xfffffe03 ;  /* 0xfffffe0305047836 */ /* 0x000fe40000000000 */
[----:B------:R-:W-:Y:S04]  /*22980*/  LDGSTS.E [R82+0x7dc00], desc[UR16][R162.64], !P3 ;  /* 0x7dc00000a2527fae */ /* 0x000fe8000d9a1010 */
[----:B------:R-:W-:Y:S01]  /*22990*/  LDGSTS.E [R82+0x7de00], desc[UR16][R202.64], !P3 ;  /* 0x7de00000ca527fae */ /* 0x000fe2000d9a1010 */
[----:B------:R-:W-:Y:S01]  /*229a0*/  ISETP.GE.U32.AND P3, PT, R0, 0x7ffffd85, PT ;  /* 0x7ffffd850000780c */ /* 0x000fe20003f66070 */
[----:B------:R-:W-:-:S02]  /*229b0*/  VIADD R0, R7, 0xfffffe02 ;  /* 0xfffffe0207007836 */ /* 0x000fc40000000000 */
[----:B------:R-:W4:Y:S01]  /*229c0*/  LDC R7, c[0x0][0x3a0] ;  /* 0x0000e800ff077b82 */ /* 0x000f220000000800 */
[----:B------:R-:W-:Y:S04]  /*229d0*/  LDGSTS.E [R82+0x7e000], desc[UR16][R178.64], !P4 ;  /* 0x7e000000b2527fae */ /* 0x000fe8000e1a1010 */
[----:B------:R-:W-:Y:S01]  /*229e0*/  LDGSTS.E [R82+0x7e200], desc[UR16][R168.64], !P4 ;  /* 0x7e200000a8527fae */ /* 0x000fe2000e1a1010 */
[----:B------:R-:W-:Y:S01]  /*229f0*/  ISETP.GE.U32.AND P4, PT, R4, 0x7ffffd84, PT ;  /* 0x7ffffd840400780c */ /* 0x000fe20003f86070 */
[----:B------:R-:W-:Y:S02]  /*22a00*/  VIADD R4, R10, 0xfffffe00 ;  /* 0xfffffe000a047836 */ /* 0x000fe40000000000 */
[----:B------:R-:W-:Y:S04]  /*22a10*/  LDGSTS.E [R82+0x7e400], desc[UR16][R170.64], !P1 ;  /* 0x7e400000aa527fae */ /* 0x000fe8000c9a1010 */
[----:B------:R-:W-:Y:S01]  /*22a20*/  LDGSTS.E [R82+0x7e600], desc[UR16][R176.64], !P1 ;  /* 0x7e600000b0527fae */ /* 0x000fe2000c9a1010 */
[----:B------:R-:W-:-:S03]  /*22a30*/  ISETP.GE.U32.AND P1, PT, R0, 0x7ffffd83, PT ;  /* 0x7ffffd830000780c */ /* 0x000fc60003f26070 */
[----:B------:R-:W-:Y:S01]  /*22a40*/  LDGSTS.E [R82+0x7e800], desc[UR16][R174.64], !P6 ;  /* 0x7e800000ae527fae */ /* 0x000fe2000f1a1010 */
[----:B---3--:R-:W-:-:S03]  /*22a50*/  IADD3 R5, PT, PT, R8, -0x1ff, RZ ;  /* 0xfffffe0108057810 */ /* 0x008fc60007ffe0ff */
[----:B------:R-:W-:Y:S01]  /*22a60*/  LDGSTS.E [R82+0x7ea00], desc[UR16][R186.64], !P6 ;  /* 0x7ea00000ba527fae */ /* 0x000fe2000f1a1010 */
[----:B------:R-:W-:-:S03]  /*22a70*/  ISETP.GE.AND P6, PT, R83, R4, PT ;  /* 0x000000045300720c */ /* 0x000fc60003fc6270 */
[----:B------:R-:W-:Y:S01]  /*22a80*/  LDGSTS.E [R82+0x7ec00], desc[UR16][R184.64], !P3 ;  /* 0x7ec00000b8527fae */ /* 0x000fe2000d9a1010 */
[----:B------:R-:W-:Y:S02]  /*22a90*/  SEL R0, RZ, 0x4, P6 ;  /* 0x00000004ff007807 */ /* 0x000fe40003000000 */
[----:B------:R-:W-:Y:S01]  /*22aa0*/  ISETP.GE.U32.AND P6, PT, R5, 0x7ffffd82, PT ;  /* 0x7ffffd820500780c */ /* 0x000fe20003fc6070 */
[----:B------:R-:W-:Y:S04]  /*22ab0*/  LDGSTS.E [R82+0x7ee00], desc[UR16][R180.64], !P3 ;  /* 0x7ee00000b4527fae */ /* 0x000fe8000d9a1010 */
[----:B------:R-:W-:Y:S04]  /*22ac0*/  LDGSTS.E [R82+0x7f000], desc[UR16][R182.64], !P4 ;  /* 0x7f000000b6527fae */ /* 0x000fe8000e1a1010 */
[----:B------:R-:W-:Y:S01]  /*22ad0*/  LDGSTS.E [R82+0x7f200], desc[UR16][R190.64], !P4 ;  /* 0x7f200000be527fae */ /* 0x000fe2000e1a1010 */
[----:B------:R-:W-:-:S02]  /*22ae0*/  ISETP.GE.U32.AND P4, PT, R4, 0x7ffffd81, PT ;  /* 0x7ffffd810400780c */ /* 0x000fc40003f86070 */
[----:B-1----:R-:W-:Y:S01]  /*22af0*/  IADD3 R4, PT, PT, R6, -0x201, RZ ;  /* 0xfffffdff06047810 */ /* 0x002fe20007ffe0ff */
[----:B------:R-:W-:Y:S04]  /*22b00*/  LDGSTS.E [R82+0x7f400], desc[UR16][R194.64], !P1 ;  /* 0x7f400000c2527fae */ /* 0x000fe8000c9a1010 */
[----:B------:R-:W-:Y:S01]  /*22b10*/  LDGSTS.E [R82+0x7f600], desc[UR16][R188.64], !P1 ;  /* 0x7f600000bc527fae */ /* 0x000fe2000c9a1010 */
[----:B------:R-:W-:Y:S01]  /*22b20*/  ISETP.GE.U32.AND P1, PT, R4, 0x7ffffd80, PT ;  /* 0x7ffffd800400780c */ /* 0x000fe20003f26070 */
[----:B----4-:R-:W-:Y:S02]  /*22b30*/  VIADD R4, R7, 0xfffffdfe ;  /* 0xfffffdfe07047836 */ /* 0x010fe40000000000 */
[----:B------:R1:W-:Y:S04]  /*22b40*/  LDGSTS.E [R82+0x7f800], desc[UR16][R234.64], !P6 ;  /* 0x7f800000ea527fae */ /* 0x0003e8000f1a1010 */
[----:B------:R-:W-:Y:S01]  /*22b50*/  LDGSTS.E [R82+0x7fa00], desc[UR16][R192.64], !P6 ;  /* 0x7fa00000c0527fae */ /* 0x000fe2000f1a1010 */
[----:B------:R-:W-:Y:S01]  /*22b60*/  ISETP.GE.U32.AND P6, PT, R4, 0x7ffffd7f, PT ;  /* 0x7ffffd7f0400780c */ /* 0x000fe20003fc6070 */
[----:B------:R-:W-:-:S02]  /*22b70*/  IMAD.WIDE R4, R3, 0x4, R38 ;  /* 0x0000000403047825 */ /* 0x000fc400078e0226 */
[----:B------:R-:W3:Y:S02]  /*22b80*/  LDL.LU.64 R38, [R1+0x5e8] ;  /* 0x0005e80001267983 */ /* 0x000ee40000300a00 */
[----:B------:R-:W-:Y:S02]  /*22b90*/  IMAD.WIDE R6, R3, 0x4, R42 ;  /* 0x0000000403067825 */ /* 0x000fe400078e022a */
[----:B------:R-:W4:Y:S04]  /*22ba0*/  LDL.LU.64 R40, [R1+0x5e0] ;  /* 0x0005e00001287983 */ /* 0x000f280000300a00 */
[----:B------:R-:W2:Y:S04]  /*22bb0*/  LDL.LU.64 R42, [R1+0x5d8] ;  /* 0x0005d800012a7983 */ /* 0x000ea80000300a00 */
[----:B------:R-:W2:Y:S04]  /*22bc0*/  LDL.LU.64 R44, [R1+0x5d0] ;  /* 0x0005d000012c7983 */ /* 0x000ea80000300a00 */
[----:B------:R-:W2:Y:S04]  /*22bd0*/  LDL.LU.64 R250, [R1+0x5c8] ;  /* 0x0005c80001fa7983 */ /* 0x000ea80000300a00 */
[----:B------:R-:W3:Y:S04]  /*22be0*/  LDL.LU.64 R50, [R1+0x5c0] ;  /* 0x0005c00001327983 */ /* 0x000ee80000300a00 */
[----:B------:R-:W4:Y:S01]  /*22bf0*/  LDL.LU.64 R70, [R1+0x5b8] ;  /* 0x0005b80001467983 */ /* 0x000f220000300a00 */
[----:B------:R-:W-:-:S03]  /*22c00*/  VIADD R13, R13, 0x7f ;  /* 0x0000007f0d0d7836 */ /* 0x000fc60000000000 */
[----:B------:R-:W4:Y:S01]  /*22c10*/  LDL.LU.64 R248, [R1+0x5b0] ;  /* 0x0005b00001f87983 */ /* 0x000f220000300a00 */
[----:B------:R-:W-:-:S03]  /*22c20*/  IMAD.WIDE R10, R3, 0x4, R198 ;  /* 0x00000004030a7825 */ /* 0x000fc600078e02c6 */
[----:B------:R-:W4:Y:S04]  /*22c30*/  LDL.LU.64 R48, [R1+0x5a8] ;  /* 0x0005a80001307983 */ /* 0x000f280000300a00 */
[----:B------:R-:W1:Y:S01]  /*22c40*/  LDL.LU.64 R198, [R1+0x5a0] ;  /* 0x0005a00001c67983 */ /* 0x000e620000300a00 */
[----:B------:R-:W-:Y:S01]  /*22c50*/  ISETP.GT.AND P3, PT, R13, 0x27f, PT ;  /* 0x0000027f0d00780c */ /* 0x000fe20003f64270 */
[----:B------:R-:W-:Y:S02]  /*22c60*/  IMAD.WIDE R12, R3, 0x4, R84 ;  /* 0x00000004030c7825 */ /* 0x000fe400078e0254 */
[----:B------:R-:W4:Y:S01]  /*22c70*/  LDL.LU.64 R84, [R1+0x598] ;  /* 0x0005980001547983 */ /* 0x000f220000300a00 */
[----:B------:R-:W-:-:S03]  /*22c80*/  SEL R0, R0, RZ, P3 ;  /* 0x000000ff00007207 */ /* 0x000fc60001800000 */
[----:B------:R-:W4:Y:S01]  /*22c90*/  LDL.LU.64 R240, [R1+0x590] ;  /* 0x0005900001f07983 */ /* 0x000f220000300a00 */
[----:B------:R-:W-:Y:S01]  /*22ca0*/  ISETP.NE.U32.AND P3, PT, R0, RZ, PT ;  /* 0x000000ff0000720c */ /* 0x000fe20003f65070 */
[----:B------:R-:W-:Y:S02]  /*22cb0*/  VIADD R0, R9, 0xfffffdfd ;  /* 0xfffffdfd09007836 */ /* 0x000fe40000000000 */
[C---:B------:R-:W-:Y:S01]  /*22cc0*/  IMAD.WIDE R8, R3.reuse, 0x4, R36 ;  /* 0x0000000403087825 */ /* 0x040fe200078e0224 */
[----:B------:R-:W4:Y:S03]  /*22cd0*/  LDL.LU.64 R246, [R1+0x588] ;  /* 0x0005880001f67983 */ /* 0x000f260000300a00 */
[C---:B------:R-:W-:Y:S01]  /*22ce0*/  IMAD.WIDE R36, R3.reuse, 0x4, R90 ;  /* 0x0000000403247825 */ /* 0x040fe200078e025a */
[----:B------:R-:W4:Y:S04]  /*22cf0*/  LDL.LU.64 R54, [R1+0x580] ;  /* 0x0005800001367983 */ /* 0x000f280000300a00 */
[----:B------:R-:W4:Y:S04]  /*22d00*/  LDL.LU.64 R90, [R1+0x578] ;  /* 0x00057800015a7983 */ /* 0x000f280000300a00 */
[----:B------:R-:W4:Y:S04]  /*22d10*/  LDL.LU.64 R242, [R1+0x570] ;  /* 0x0005700001f27983 */ /* 0x000f280000300a00 */
[----:B------:R-:W4:Y:S04]  /*22d20*/  LDL.LU.64 R244, [R1+0x568] ;  /* 0x0005680001f47983 */ /* 0x000f280000300a00 */
[----:B------:R-:W-:Y:S04]  /*22d30*/  LDGSTS.E [R82+0x7fc00], desc[UR16][R204.64], !P4 ;  /* 0x7fc00000cc527fae */ /* 0x000fe8000e1a1010 */
[----:B------:R1:W-:Y:S01]  /*22d40*/  LDGSTS.E [R82+0x7fe00], desc[UR16][R196.64], !P4 ;  /* 0x7fe00000c4527fae */ /* 0x0003e2000e1a1010 */
[----:B--2---:R-:W-:-:S04]  /*22d50*/  IMAD.WIDE R236, R3, 0x4, R250 ;  /* 0x0000000403ec7825 */ /* 0x004fc800078e02fa */
[C---:B---3--:R-:W-:Y:S01]  /*22d60*/  IMAD.WIDE R110, R3.reuse, 0x4, R50 ;  /* 0x00000004036e7825 */ /* 0x048fe200078e0232 */
[----:B------:R-:W2:Y:S03]  /*22d70*/  LDL.LU.64 R250, [R1+0x560] ;  /* 0x0005600001fa7983 */ /* 0x000ea60000300a00 */
[----:B----4-:R-:W-:-:S04]  /*22d80*/  IMAD.WIDE R74, R3, 0x4, R70 ;  /* 0x00000004034a7825 */ /* 0x010fc800078e0246 */
[----:B------:R-:W-:-:S04]  /*22d90*/  IMAD.WIDE R56, R3, 0x4, R248 ;  /* 0x0000000403387825 */ /* 0x000fc800078e02f8 */
[C---:B------:R-:W-:Y:S01]  /*22da0*/  IMAD.WIDE R214, R3.reuse, 0x4, R48 ;  /* 0x0000000403d67825 */ /* 0x040fe200078e0230 */
[----:B------:R-:W3:Y:S03]  /*22db0*/  LDL.LU.64 R248, [R1+0x558] ;  /* 0x0005580001f87983 */ /* 0x000ee60000300a00 */
[C---:B-1----:R-:W-:Y:S01]  /*22dc0*/  IMAD.WIDE R234, R3.reuse, 0x4, R198 ;  /* 0x0000000403ea7825 */ /* 0x042fe200078e02c6 */
[----:B------:R-:W-:Y:S04]  /*22dd0*/  STL.64 [R1+0x78], R110 ;  /* 0x0000786e01007387 */ /* 0x000fe80000100a00 */
[----:B------:R-:W4:Y:S04]  /*22de0*/  LDL.LU.64 R70, [R1+0x550] ;  /* 0x0005500001467983 */ /* 0x000f280000300a00 */
[----:B------:R-:W4:Y:S01]  /*22df0*/  LDL.LU.64 R198, [R1+0x548] ;  /* 0x0005480001c67983 */ /* 0x000f220000300a00 */
[----:B------:R-:W-:-:S03]  /*22e00*/  IMAD.WIDE R170, R3, 0x4, R84 ;  /* 0x0000000403aa7825 */ /* 0x000fc600078e0254 */
[----:B------:R-:W-:Y:S04]  /*22e10*/  STL.64 [R1+0x98], R74 ;  /* 0x0000984a01007387 */ /* 0x000fe80000100a00 */
[----:B------:R-:W-:Y:S04]  /*22e20*/  STL.64 [R1+0xd8], R214 ;  /* 0x0000d8d601007387 */ /* 0x000fe80000100a00 */
[----:B------:R-:W4:Y:S04]  /*22e30*/  LDL.LU.64 R48, [R1+0x540] ;  /* 0x0005400001307983 */ /* 0x000f280000300a00 */
[----:B------:R-:W4:Y:S01]  /*22e40*/  LDL.LU.64 R84, [R1+0x538] ;  /* 0x0005380001547983 */ /* 0x000f220000300a00 */
[----:B------:R-:W-:-:S03]  /*22e50*/  IMAD.WIDE R152, R3, 0x4, R240 ;  /* 0x0000000403987825 */ /* 0x000fc600078e02f0 */
[----:B------:R-:W-:Y:S01]  /*22e60*/  STL.64 [R1+0xb8], R56 ;  /* 0x0000b83801007387 */ /* 0x000fe20000100a00 */
[----:B------:R-:W-:-:S03]  /*22e70*/  IMAD.WIDE R128, R3, 0x4, R246 ;  /* 0x0000000403807825 */ /* 0x000fc600078e02f6 */
[----:B------:R-:W-:Y:S01]  /*22e80*/  STL.64 [R1+0x5b0], R234 ;  /* 0x0005b0ea01007387 */ /* 0x000fe20000100a00 */
[----:B------:R-:W-:-:S03]  /*22e90*/  IMAD.WIDE R78, R3, 0x4, R90 ;  /* 0x00000004034e7825 */ /* 0x000fc600078e025a */
[----:B------:R-:W4:Y:S04]  /*22ea0*/  LDL.LU.64 R240, [R1+0x530] ;  /* 0x0005300001f07983 */ /* 0x000f280000300a00 */
[----:B------:R-:W4:Y:S04]  /*22eb0*/  LDL.LU.64 R246, [R1+0x528] ;  /* 0x0005280001f67983 */ /* 0x000f280000300a00 */
[----:B------:R-:W-:Y:S04]  /*22ec0*/  STL.64 [R1+0x5a8], R170 ;  /* 0x0005a8aa01007387 */ /* 0x000fe80000100a00 */
[----:B------:R-:W4:Y:S01]  /*22ed0*/  LDL.LU.64 R90, [R1+0x520] ;  /* 0x00052000015a7983 */ /* 0x000f220000300a00 */
[----:B------:R-:W-:-:S03]  /*22ee0*/  IMAD.WIDE R166, R3, 0x4, R54 ;  /* 0x0000000403a67825 */ /* 0x000fc600078e0236 */
[----:B------:R-:W-:Y:S01]  /*22ef0*/  STL.64 [R1+0x5a0], R152 ;  /* 0x0005a09801007387 */ /* 0x000fe20000100a00 */
[----:B------:R-:W-:-:S03]  /*22f00*/  IMAD.WIDE R60, R3, 0x4, R242 ;  /* 0x00000004033c7825 */ /* 0x000fc600078e02f2 */
[----:B------:R-:W-:Y:S01]  /*22f10*/  STL.64 [R1+0x598], R128 ;  /* 0x0005988001007387 */ /* 0x000fe20000100a00 */
[----:B------:R-:W-:-:S03]  /*22f20*/  IMAD.WIDE R212, R3, 0x4, R244 ;  /* 0x0000000403d47825 */ /* 0x000fc600078e02f4 */
[----:B------:R-:W4:Y:S04]  /*22f30*/  LDL.LU.64 R242, [R1+0x518] ;  /* 0x0005180001f27983 */ /* 0x000f280000300a00 */
[----:B------:R-:W-:Y:S01]  /*22f40*/  STL.64 [R1+0x590], R166 ;  /* 0x000590a601007387 */ /* 0x000fe20000100a00 */
[----:B------:R-:W-:Y:S01]  /*22f50*/  ISETP.GE.U32.AND P4, PT, R0, 0x7ffffd7e, PT ;  /* 0x7ffffd7e0000780c */ /* 0x000fe20003f86070 */
[C---:B------:R-:W-:Y:S02]  /*22f60*/  IMAD.WIDE R116, R3.reuse, 0x4, R88 ;  /* 0x0000000403747825 */ /* 0x040fe400078e0258 */
[----:B------:R-:W0:Y:S02]  /*22f70*/  LDGDEPBAR ;  /* 0x00000000000079af */ /* 0x000e240000000000 */
[----:B--2---:R-:W-:-:S02]  /*22f80*/  IMAD.WIDE R188, R3, 0x4, R250 ;  /* 0x0000000403bc7825 */ /* 0x004fc400078e02fa */
[----:B------:R-:W2:Y:S04]  /*22f90*/  LDL.LU.64 R250, [R1+0x510] ;  /* 0x0005100001fa7983 */ /* 0x000ea80000300a00 */
[----:B------:R-:W-:Y:S04]  /*22fa0*/  STL.64 [R1+0x588], R78 ;  /* 0x0005884e01007387 */ /* 0x000fe80000100a00 */
[----:B------:R-:W-:Y:S01]  /*22fb0*/  STL.64 [R1+0x578], R212 ;  /* 0x000578d401007387 */ /* 0x000fe20000100a00 */
[----:B---3--:R-:W-:-:S03]  /*22fc0*/  IMAD.WIDE R168, R3, 0x4, R248 ;  /* 0x0000000403a87825 */ /* 0x008fc600078e02f8 */
[----:B------:R-:W3:Y:S04]  /*22fd0*/  LDL.LU.64 R244, [R1+0x508] ;  /* 0x0005080001f47983 */ /* 0x000ee80000300a00 */
[----:B------:R-:W3:Y:S04]  /*22fe0*/  LDL.LU.64 R248, [R1+0x500] ;  /* 0x0005000001f87983 */ /* 0x000ee80000300a00 */
[----:B------:R-:W-:Y:S01]  /*22ff0*/  STL.64 [R1+0x580], R60 ;  /* 0x0005803c01007387 */ /* 0x000fe20000100a00 */
[----:B----4-:R-:W-:-:S03]  /*23000*/  IMAD.WIDE R126, R3, 0x4, R198 ;  /* 0x00000004037e7825 */ /* 0x010fc600078e02c6 */
[----:B------:R-:W-:Y:S04]  /*23010*/  STL.64 [R1+0x570], R188 ;  /* 0x000570bc01007387 */ /* 0x000fe80000100a00 */
[----:B------:R-:W4:Y:S04]  /*23020*/  LDL.LU.64 R54, [R1+0x4f8] ;  /* 0x0004f80001367983 */ /* 0x000f280000300a00 */
[----:B------:R-:W4:Y:S01]  /*23030*/  LDL.LU.64 R198, [R1+0x4f0] ;  /* 0x0004f00001c67983 */ /* 0x000f220000300a00 */
[----:B------:R-:W-:-:S03]  /*23040*/  IMAD.WIDE R154, R3, 0x4, R70 ;  /* 0x00000004039a7825 */ /* 0x000fc600078e0246 */
[----:B------:R-:W-:Y:S01]  /*23050*/  STL.64 [R1+0x568], R168 ;  /* 0x000568a801007387 */ /* 0x000fe20000100a00 */
[----:B------:R-:W-:-:S03]  /*23060*/  IMAD.WIDE R112, R3, 0x4, R84 ;  /* 0x0000000403707825 */ /* 0x000fc600078e0254 */
[----:B------:R-:W4:Y:S01]  /*23070*/  LDL.LU.64 R70, [R1+0x4e8] ;  /* 0x0004e80001467983 */ /* 0x000f220000300a00 */
[----:B------:R-:W-:-:S03]  /*23080*/  IMAD.WIDE R104, R3, 0x4, R48 ;  /* 0x0000000403687825 */ /* 0x000fc600078e0230 */
[----:B------:R-:W4:Y:S04]  /*23090*/  LDL.LU.64 R84, [R1+0x4e0] ;  /* 0x0004e00001547983 */ /* 0x000f280000300a00 */
[----:B------:R-:W-:Y:S01]  /*230a0*/  STL.64 [R1+0x560], R154 ;  /* 0x0005609a01007387 */ /* 0x000fe20000100a00 */
[----:B------:R-:W-:-:S03]  /*230b0*/  IMAD.WIDE R52, R3, 0x4, R240 ;  /* 0x0000000403347825 */ /* 0x000fc600078e02f0 */
[----:B------:R-:W-:Y:S01]  /*230c0*/  STL.64 [R1+0x558], R126 ;  /* 0x0005587e01007387 */ /* 0x000fe20000100a00 */
[----:B------:R-:W-:-:S03]  /*230d0*/  IMAD.WIDE R210, R3, 0x4, R246 ;  /* 0x0000000403d27825 */ /* 0x000fc600078e02f6 */
[----:B------:R-:W4:Y:S04]  /*230e0*/  LDL.LU.64 R48, [R1+0x4d8] ;  /* 0x0004d80001307983 */ /* 0x000f280000300a00 */
[----:B------:R-:W4:Y:S01]  /*230f0*/  LDL.LU.64 R240, [R1+0x4d0] ;  /* 0x0004d00001f07983 */ /* 0x000f220000300a00 */
[----:B------:R-:W-:-:S03]  /*23100*/  IMAD.WIDE R194, R3, 0x4, R90 ;  /* 0x0000000403c27825 */ /* 0x000fc600078e025a */
[----:B------:R-:W-:Y:S04]  /*23110*/  STL.64 [R1+0x550], R104 ;  /* 0x0005506801007387 */ /* 0x000fe80000100a00 */
[----:B------:R-:W4:Y:S04]  /*23120*/  LDL.LU.64 R246, [R1+0x4c8] ;  /* 0x0004c80001f67983 */ /* 0x000f280000300a00 */
[----:B------:R-:W4:Y:S01]  /*23130*/  LDL.LU.64 R90, [R1+0x4c0] ;  /* 0x0004c000015a7983 */ /* 0x000f220000300a00 */
[----:B------:R-:W-:-:S03]  /*23140*/  IMAD.WIDE R178, R3, 0x4, R242 ;  /* 0x0000000403b27825 */ /* 0x000fc600078e02f2 */
[----:B------:R-:W-:Y:S04]  /*23150*/  STL.64 [R1+0x548], R112 ;  /* 0x0005487001007387 */ /* 0x000fe80000100a00 */
[----:B------:R-:W-:Y:S04]  /*23160*/  STL.64 [R1+0x538], R210 ;  /* 0x000538d201007387 */ /* 0x000fe80000100a00 */
[----:B------:R-:W4:Y:S04]  /*23170*/  LDL.LU.64 R242, [R1+0x4b8] ;  /* 0x0004b80001f27983 */ /* 0x000f280000300a00 */
[----:B------:R-:W-:Y:S04]  /*23180*/  STL.64 [R1+0x540], R52 ;  /* 0x0005403401007387 */ /* 0x000fe80000100a00 */
[----:B------:R-:W-:Y:S01]  /*23190*/  STL.64 [R1+0x530], R194 ;  /* 0x000530c201007387 */ /* 0x000fe20000100a00 */
[----:B--2---:R-:W-:-:S03]  /*231a0*/  IMAD.WIDE R144, R3, 0x4, R250 ;  /* 0x0000000403907825 */ /* 0x004fc600078e02fa */
[----:B------:R-:W2:Y:S01]  /*231b0*/  LDL.LU.64 R250, [R1+0x4b0] ;  /* 0x0004b00001fa7983 */ /* 0x000ea20000300a00 */
[----:B---3--:R-:W-:-:S03]  /*231c0*/  IMAD.WIDE R130, R3, 0x4, R244 ;  /* 0x0000000403827825 */ /* 0x008fc600078e02f4 */
[----:B------:R-:W3:Y:S01]  /*231d0*/  LDL.LU.64 R244, [R1+0x4a8] ;  /* 0x0004a80001f47983 */ /* 0x000ee20000300a00 */
[----:B------:R-:W-:-:S03]  /*231e0*/  IMAD.WIDE R106, R3, 0x4, R248 ;  /* 0x00000004036a7825 */ /* 0x000fc600078e02f8 */
[----:B------:R-:W-:Y:S04]  /*231f0*/  STL.64 [R1+0x528], R178 ;  /* 0x000528b201007387 */ /* 0x000fe80000100a00 */
[----:B------:R-:W3:Y:S04]  /*23200*/  LDL.LU.64 R248, [R1+0x4a0] ;  /* 0x0004a00001f87983 */ /* 0x000ee80000300a00 */
[----:B------:R-:W-:Y:S01]  /*23210*/  STL.64 [R1+0x520], R144 ;  /* 0x0005209001007387 */ /* 0x000fe20000100a00 */
[----:B----4-:R-:W-:-:S03]  /*23220*/  IMAD.WIDE R46, R3, 0x4, R198 ;  /* 0x00000004032e7825 */ /* 0x010fc600078e02c6 */
[----:B------:R-:W4:Y:S01]  /*23230*/  LDL.LU.64 R198, [R1+0x498] ;  /* 0x0004980001c67983 */ /* 0x000f220000300a00 */
[----:B------:R-:W-:-:S03]  /*23240*/  IMAD.WIDE R68, R3, 0x4, R54 ;  /* 0x0000000403447825 */ /* 0x000fc600078e0236 */
[----:B------:R-:W-:Y:S01]  /*23250*/  STL.64 [R1+0x518], R130 ;  /* 0x0005188201007387 */ /* 0x000fe20000100a00 */
[----:B------:R-:W-:-:S03]  /*23260*/  IMAD.WIDE R208, R3, 0x4, R70 ;  /* 0x0000000403d07825 */ /* 0x000fc600078e0246 */
[----:B------:R1:W-:Y:S01]  /*23270*/  STL.64 [R1+0x500], R46 ;  /* 0x0005002e01007387 */ /* 0x0003e20000100a00 */
[----:B------:R-:W-:-:S03]  /*23280*/  IMAD.WIDE R190, R3, 0x4, R84 ;  /* 0x0000000403be7825 */ /* 0x000fc600078e0254 */
[----:B------:R-:W-:Y:S04]  /*23290*/  STL.64 [R1+0x510], R106 ;  /* 0x0005106a01007387 */ /* 0x000fe80000100a00 */
[----:B------:R-:W4:Y:S04]  /*232a0*/  LDL.LU.64 R50, [R1+0x490] ;  /* 0x0004900001327983 */ /* 0x000f280000300a00 */
[----:B------:R-:W4:Y:S01]  /*232b0*/  LDL.LU.64 R84, [R1+0x488] ;  /* 0x0004880001547983 */ /* 0x000f220000300a00 */
[----:B------:R-:W-:-:S03]  /*232c0*/  IMAD.WIDE R202, R3, 0x4, R48 ;  /* 0x0000000403ca7825 */ /* 0x000fc600078e0230 */
[----:B------:R-:W-:Y:S04]  /*232d0*/  STL.64 [R1+0x508], R68 ;  /* 0x0005084401007387 */ /* 0x000fe80000100a00 */
[----:B------:R-:W-:Y:S04]  /*232e0*/  STL.64 [R1+0x4f8], R208 ;  /* 0x0004f8d001007387 */ /* 0x000fe80000100a00 */
[----:B------:R-:W4:Y:S01]  /*232f0*/  LDL.LU.64 R70, [R1+0x480] ;  /* 0x0004800001467983 */ /* 0x000f220000300a00 */
[----:B------:R-:W-:-:S03]  /*23300*/  IMAD.WIDE R122, R3, 0x4, R246 ;  /* 0x00000004037a7825 */ /* 0x000fc600078e02f6 */
[----:B------:R-:W4:Y:S01]  /*23310*/  LDL.LU.64 R48, [R1+0x478] ;  /* 0x0004780001307983 */ /* 0x000f220000300a00 */
[----:B------:R-:W-:-:S03]  /*23320*/  IMAD.WIDE R100, R3, 0x4, R90 ;  /* 0x0000000403647825 */ /* 0x000fc600078e025a */
[----:B------:R-:W-:Y:S04]  /*23330*/  STL.64 [R1+0x4f0], R190 ;  /* 0x0004f0be01007387 */ /* 0x000fe80000100a00 */
[----:B------:R-:W4:Y:S04]  /*23340*/  LDL.LU.64 R246, [R1+0x470] ;  /* 0x0004700001f67983 */ /* 0x000f280000300a00 */
[----:B------:R-:W4:Y:S04]  /*23350*/  LDL.LU.64 R54, [R1+0x468] ;  /* 0x0004680001367983 */ /* 0x000f280000300a00 */
[----:B------:R-:W4:Y:S01]  /*23360*/  LDL.LU.64 R90, [R1+0x460] ;  /* 0x00046000015a7983 */ /* 0x000f220000300a00 */
[----:B------:R-:W-:-:S03]  /*23370*/  IMAD.WIDE R148, R3, 0x4, R240 ;  /* 0x0000000403947825 */ /* 0x000fc600078e02f0 */
[----:B------:R-:W-:Y:S01]  /*23380*/  STL.64 [R1+0x4e8], R202 ;  /* 0x0004e8ca01007387 */ /* 0x000fe20000100a00 */
[----:B------:R-:W-:Y:S02]  /*23390*/  VIADD R0, R82, 0x100000 ;  /* 0x0010000052007836 */ /* 0x000fe40000000000 */
[C---:B------:R-:W-:Y:S01]  /*233a0*/  IMAD.WIDE R72, R3.reuse, 0x4, R242 ;  /* 0x0000000403487825 */ /* 0x040fe200078e02f2 */
[----:B------:R-:W-:Y:S04]  /*233b0*/  STL.64 [R1+0x4e0], R148 ;  /* 0x0004e09401007387 */ /* 0x000fe80000100a00 */
[----:B------:R-:W4:Y:S04]  /*233c0*/  LDL.LU.64 R240, [R1+0x458] ;  /* 0x0004580001f07983 */ /* 0x000f280000300a00 */
[----:B------:R-:W-:Y:S04]  /*233d0*/  STL.64 [R1+0x4d8], R122 ;  /* 0x0004d87a01007387 */ /* 0x000fe80000100a00 */
[----:B------:R-:W-:Y:S04]  /*233e0*/  STL.64 [R1+0x4d0], R100 ;  /* 0x0004d06401007387 */ /* 0x000fe80000100a00 */
[----:B------:R-:W4:Y:S01]  /*233f0*/  LDL.LU.64 R242, [R1+0x448] ;  /* 0x0004480001f27983 */ /* 0x000f220000300a00 */
[----:B--2---:R-:W-:-:S04]  /*23400*/  IMAD.WIDE R250, R3, 0x4, R250 ;  /* 0x0000000403fa7825 */ /* 0x004fc800078e02fa */
[C---:B---3--:R-:W-:Y:S02]  /*23410*/  IMAD.WIDE R82, R3.reuse, 0x4, R244 ;  /* 0x0000000403527825 */ /* 0x048fe400078e02f4 */
[----:B------:R-:W2:Y:S04]  /*23420*/  LDL.LU.64 R244, [R1+0x440] ;  /* 0x0004400001f47983 */ /* 0x000ea80000300a00 */
[----:B------:R-:W-:Y:S01]  /*23430*/  STL.64 [R1+0x4c8], R72 ;  /* 0x0004c84801007387 */ /* 0x000fe20000100a00 */
[----:B------:R-:W-:-:S03]  /*23440*/  IMAD.WIDE R182, R3, 0x4, R248 ;  /* 0x0000000403b67825 */ /* 0x000fc600078e02f8 */
[----:B------:R-:W-:Y:S04]  /*23450*/  STL.64 [R1+0x4b8], R82 ;  /* 0x0004b85201007387 */ /* 0x000fe80000100a00 */
[----:B------:R-:W3:Y:S01]  /*23460*/  LDL.LU.64 R248, [R1+0x430] ;  /* 0x0004300001f87983 */ /* 0x000ee20000300a00 */
[----:B----4-:R-:W-:-:S03]  /*23470*/  IMAD.WIDE R162, R3, 0x4, R198 ;  /* 0x0000000403a27825 */ /* 0x010fc600078e02c6 */
[----:B------:R-:W4:Y:S04]  /*23480*/  LDL.LU.64 R198, [R1+0x428] ;  /* 0x0004280001c67983 */ /* 0x000f280000300a00 */
[----:B------:R-:W-:Y:S04]  /*23490*/  STL.64 [R1+0x4c0], R250 ;  /* 0x0004c0fa01007387 */ /* 0x000fe80000100a00 */
[----:B------:R-:W-:Y:S01]  /*234a0*/  STL.64 [R1+0x4b0], R182 ;  /* 0x0004b0b601007387 */ /* 0x000fe20000100a00 */
[----:B------:R-:W-:-:S04]  /*234b0*/  IMAD.WIDE R172, R3, 0x4, R50 ;  /* 0x0000000403ac7825 */ /* 0x000fc800078e0232 */
[C---:B------:R-:W-:Y:S02]  /*234c0*/  IMAD.WIDE R120, R3.reuse, 0x4, R84 ;  /* 0x0000000403787825 */ /* 0x040fe400078e0254 */
[----:B------:R-:W4:Y:S04]  /*234d0*/  LDL.LU.64 R84, [R1+0x418] ;  /* 0x0004180001547983 */ /* 0x000f280000300a00 */
[----:B------:R-:W-:Y:S01]  /*234e0*/  STL.64 [R1+0x4a8], R162 ;  /* 0x0004a8a201007387 */ /* 0x000fe20000100a00 */
[----:B------:R-:W-:-:S03]  /*234f0*/  IMAD.WIDE R98, R3, 0x4, R70 ;  /* 0x0000000403627825 */ /* 0x000fc600078e0246 */
[----:B------:R-:W4:Y:S01]  /*23500*/  LDL.LU.64 R70, [R1+0x410] ;  /* 0x0004100001467983 */ /* 0x000f220000300a00 */
[----:B------:R-:W-:-:S03]  /*23510*/  IMAD.WIDE R62, R3, 0x4, R48 ;  /* 0x00000004033e7825 */ /* 0x000fc600078e0230 */
[----:B------:R-:W4:Y:S04]  /*23520*/  LDL.LU.64 R48, [R1+0x400] ;  /* 0x0004000001307983 */ /* 0x000f280000300a00 */
[----:B------:R-:W-:Y:S04]  /*23530*/  STL.64 [R1+0x4a0], R172 ;  /* 0x0004a0ac01007387 */ /* 0x000fe80000100a00 */
[----:B------:R-:W-:Y:S04]  /*23540*/  STL.64 [R1+0x498], R120 ;  /* 0x0004987801007387 */ /* 0x000fe80000100a00 */
[----:B------:R-:W-:Y:S01]  /*23550*/  STL.64 [R1+0x490], R98 ;  /* 0x0004906201007387 */ /* 0x000fe20000100a00 */
[----:B------:R-:W-:-:S03]  /*23560*/  IMAD.WIDE R180, R3, 0x4, R90 ;  /* 0x0000000403b47825 */ /* 0x000fc600078e025a */
        /* <DEDUP_REMOVED lines=8> */
[----:B------:R-:W-:Y:S01]  /*235f0*/  STL.64 [R1+0x480], R246 ;  /* 0x000480f601007387 */ /* 0x000fe20000100a00 */
[----:B------:R-:W-:-:S03]  /*23600*/  IMAD.WIDE R138, R3, 0x4, R242 ;  /* 0x00000004038a7825 */ /* 0x000fc600078e02f2 */
[----:B------:R-:W-:Y:S04]  /*23610*/  STL.64 [R1+0x470], R180 ;  /* 0x000470b401007387 */ /* 0x000fe80000100a00 */
[----:B------:R-:W4:Y:S04]  /*23620*/  LDL.LU.64 R66, [R1+0x3d0] ;  /* 0x0003d00001427983 */ /* 0x000f280000300a00 */
[----:B------:R-:W4:Y:S04]  /*23630*/  LDL.LU.64 R242, [R1+0x3c8] ;  /* 0x0003c80001f27983 */ /* 0x000f280000300a00 */
[----:B------:R-:W4:Y:S04]  /*23640*/  LDL.LU.64 R240, [R1+0x3b8] ;  /* 0x0003b80001f07983 */ /* 0x000f280000300a00 */
[----:B------:R-:W-:Y:S01]  /*23650*/  STL.64 [R1+0x468], R164 ;  /* 0x000468a401007387 */ /* 0x000fe20000100a00 */
[----:B--2---:R-:W-:-:S04]  /*23660*/  IMAD.WIDE R124, R3, 0x4, R244 ;  /* 0x00000004037c7825 */ /* 0x004fc800078e02f4 */
[C---:B---3--:R-:W-:Y:S02]  /*23670*/  IMAD.WIDE R102, R3.reuse, 0x4, R248 ;  /* 0x0000000403667825 */ /* 0x048fe400078e02f8 */
[----:B------:R-:W1:Y:S02]  /*23680*/  LDL.LU.64 R248, [R1+0x3b0] ;  /* 0x0003b00001f87983 */ /* 0x000e640000300a00 */
[C---:B----4-:R-:W-:Y:S02]  /*23690*/  IMAD.WIDE R64, R3.reuse, 0x4, R198 ;  /* 0x0000000403407825 */ /* 0x050fe400078e02c6 */
[----:B------:R-:W2:Y:S04]  /*236a0*/  LDL.LU.64 R198, [R1+0x3a0] ;  /* 0x0003a00001c67983 */ /* 0x000ea80000300a00 */
[----:B------:R-:W-:Y:S01]  /*236b0*/  STL.64 [R1+0x460], R138 ;  /* 0x0004608a01007387 */ /* 0x000fe20000100a00 */
[----:B------:R-:W-:-:S03]  /*236c0*/  IMAD.WIDE R244, R3, 0x4, R84 ;  /* 0x0000000403f47825 */ /* 0x000fc600078e0254 */
[----:B------:R-:W3:Y:S04]  /*236d0*/  LDL.LU.64 R84, [R1+0x398] ;  /* 0x0003980001547983 */ /* 0x000ee80000300a00 */
[----:B------:R-:W-:Y:S04]  /*236e0*/  STL.64 [R1+0x458], R124 ;  /* 0x0004587c01007387 */ /* 0x000fe80000100a00 */
[----:B------:R-:W-:Y:S01]  /*236f0*/  STL.64 [R1+0x450], R102 ;  /* 0x0004506601007387 */ /* 0x000fe20000100a00 */
[----:B------:R-:W-:-:S03]  /*23700*/  IMAD.WIDE R200, R3, 0x4, R70 ;  /* 0x0000000403c87825 */ /* 0x000fc600078e0246 */
[----:B------:R-:W4:Y:S04]  /*23710*/  LDL.LU.64 R96, [R1+0x388] ;  /* 0x0003880001607983 */ /* 0x000f280000300a00 */
[----:B------:R-:W4:Y:S04]  /*23720*/  LDL.LU.64 R58, [R1+0x380] ;  /* 0x00038000013a7983 */ /* 0x000f280000300a00 */
[----:B------:R-:W4:Y:S04]  /*23730*/  LDL.LU.64 R50, [R1+0x370] ;  /* 0x0003700001327983 */ /* 0x000f280000300a00 */
[----:B------:R-:W4:Y:S04]  /*23740*/  LDL.LU.64 R70, [R1+0x368] ;  /* 0x0003680001467983 */ /* 0x000f280000300a00 */
[----:B------:R-:W-:Y:S01]  /*23750*/  STL.64 [R1+0x448], R64 ;  /* 0x0004484001007387 */ /* 0x000fe20000100a00 */
[----:B------:R-:W-:-:S03]  /*23760*/  IMAD.WIDE R158, R3, 0x4, R90 ;  /* 0x00000004039e7825 */ /* 0x000fc600078e025a */
[----:B------:R-:W-:Y:S04]  /*23770*/  STL.64 [R1+0x438], R200 ;  /* 0x000438c801007387 */ /* 0x000fe80000100a00 */
[----:B------:R-:W4:Y:S01]  /*23780*/  LDL.LU.64 R90, [R1+0x358] ;  /* 0x00035800015a7983 */ /* 0x000f220000300a00 */
[----:B------:R-:W-:-:S03]  /*23790*/  IMAD.WIDE R184, R3, 0x4, R48 ;  /* 0x0000000403b87825 */ /* 0x000fc600078e0230 */
[----:B------:R-:W4:Y:S01]  /*237a0*/  LDL.LU.64 R48, [R1+0x350] ;  /* 0x0003500001307983 */ /* 0x000f220000300a00 */
[----:B------:R-:W-:-:S03]  /*237b0*/  IMAD.WIDE R142, R3, 0x4, R94 ;  /* 0x00000004038e7825 */ /* 0x000fc600078e025e */
[----:B------:R-:W-:Y:S01]  /*237c0*/  STL.64 [R1+0x440], R244 ;  /* 0x000440f401007387 */ /* 0x000fe20000100a00 */
[----:B------:R-:W-:-:S03]  /*237d0*/  IMAD.WIDE R140, R3, 0x4, R54 ;  /* 0x00000004038c7825 */ /* 0x000fc600078e0236 */
[----:B------:R-:W-:Y:S04]  /*237e0*/  STL.64 [R1+0x430], R184 ;  /* 0x000430b801007387 */ /* 0x000fe80000100a00 */
[----:B------:R-:W4:Y:S04]  /*237f0*/  LDL.LU.64 R54, [R1+0x340] ;  /* 0x0003400001367983 */ /* 0x000f280000300a00 */
[----:B------:R-:W-:Y:S01]  /*23800*/  STL.64 [R1+0x428], R158 ;  /* 0x0004289e01007387 */ /* 0x000fe20000100a00 */
[----:B------:R-:W-:-:S04]  /*23810*/  IMAD.WIDE R76, R3, 0x4, R66 ;  /* 0x00000004034c7825 */ /* 0x000fc800078e0242 */
[C---:B------:R-:W-:Y:S02]  /*23820*/  IMAD.WIDE R66, R3.reuse, 0x4, R242 ;  /* 0x0000000403427825 */ /* 0x040fe400078e02f2 */
[----:B------:R-:W4:Y:S04]  /*23830*/  LDL.LU.64 R242, [R1+0x338] ;  /* 0x0003380001f27983 */ /* 0x000f280000300a00 */
[----:B------:R-:W-:Y:S04]  /*23840*/  STL.64 [R1+0x420], R142 ;  /* 0x0004208e01007387 */ /* 0x000fe80000100a00 */
[----:B------:R-:W-:Y:S01]  /*23850*/  STL.64 [R1+0x418], R140 ;  /* 0x0004188c01007387 */ /* 0x000fe20000100a00 */
[----:B------:R-:W-:-:S03]  /*23860*/  IMAD.WIDE R240, R3, 0x4, R240 ;  /* 0x0000000403f07825 */ /* 0x000fc600078e02f0 */
[----:B------:R-:W-:Y:S01]  /*23870*/  STL.64 [R1+0x410], R76 ;  /* 0x0004104c01007387 */ /* 0x000fe20000100a00 */
[----:B-1----:R-:W-:-:S03]  /*23880*/  IMAD.WIDE R46, R3, 0x4, R248 ;  /* 0x00000004032e7825 */ /* 0x002fc600078e02f8 */
[----:B------:R-:W4:Y:S04]  /*23890*/  LDL.LU.64 R248, [R1+0x328] ;  /* 0x0003280001f87983 */ /* 0x000f280000300a00 */
[----:B------:R-:W-:Y:S01]  /*238a0*/  STL.64 [R1+0x408], R66 ;  /* 0x0004084201007387 */ /* 0x000fe20000100a00 */
[----:B--2---:R-:W-:-:S03]  /*238b0*/  IMAD.WIDE R186, R3, 0x4, R198 ;  /* 0x0000000403ba7825 */ /* 0x004fc600078e02c6 */
[----:B------:R-:W-:Y:S04]  /*238c0*/  STL.64 [R1+0x3f8], R46 ;  /* 0x0003f82e01007387 */ /* 0x000fe80000100a00 */
[----:B------:R-:W2:Y:S01]  /*238d0*/  LDL.LU.64 R198, [R1+0x310] ;  /* 0x0003100001c67983 */ /* 0x000ea20000300a00 */
[----:B---3--:R-:W-:-:S03]  /*238e0*/  IMAD.WIDE R156, R3, 0x4, R84 ;  /* 0x00000004039c7825 */ /* 0x008fc600078e0254 */
[----:B------:R-:W3:Y:S04]  /*238f0*/  LDL.LU.64 R84, [R1+0x308] ;  /* 0x0003080001547983 */ /* 0x000ee80000300a00 */
[----:B------:R-:W-:Y:S01]  /*23900*/  STL.64 [R1+0x400], R240 ;  /* 0x000400f001007387 */ /* 0x000fe20000100a00 */
[----:B----4-:R-:W-:-:S03]  /*23910*/  IMAD.WIDE R132, R3, 0x4, R96 ;  /* 0x0000000403847825 */ /* 0x010fc600078e0260 */
[----:B------:R-:W-:Y:S01]  /*23920*/  STL.64 [R1+0x3f0], R186 ;  /* 0x0003f0ba01007387 */ /* 0x000fe20000100a00 */
[----:B------:R-:W-:-:S03]  /*23930*/  IMAD.WIDE R114, R3, 0x4, R58 ;  /* 0x0000000403727825 */ /* 0x000fc600078e023a */
[----:B------:R-:W-:Y:S04]  /*23940*/  STL.64 [R1+0x3e8], R156 ;  /* 0x0003e89c01007387 */ /* 0x000fe80000100a00 */
[----:B------:R-:W-:Y:S01]  /*23950*/  STL.64 [R1+0x3e0], R132 ;  /* 0x0003e08401007387 */ /* 0x000fe20000100a00 */
[----:B------:R-:W-:-:S04]  /*23960*/  IMAD.WIDE R58, R3, 0x4, R70 ;  /* 0x00000004033a7825 */ /* 0x000fc800078e0246 */
[C---:B------:R-:W-:Y:S02]  /*23970*/  IMAD.WIDE R70, R3.reuse, 0x4, R90 ;  /* 0x0000000403467825 */ /* 0x040fe400078e025a */
[----:B------:R-:W4:Y:S02]  /*23980*/  LDL.LU.64 R90, [R1+0x2f0] ;  /* 0x0002f000015a7983 */ /* 0x000f240000300a00 */
[C---:B------:R-:W-:Y:S02]  /*23990*/  IMAD.WIDE R80, R3.reuse, 0x4, R50 ;  /* 0x0000000403507825 */ /* 0x040fe400078e0232 */
[----:B------:R-:W-:Y:S02]  /*239a0*/  STL.64 [R1+0x3d8], R114 ;  /* 0x0003d87201007387 */ /* 0x000fe40000100a00 */
[C---:B------:R-:W-:Y:S02]  /*239b0*/  IMAD.WIDE R196, R3.reuse, 0x4, R48 ;  /* 0x0000000403c47825 */ /* 0x040fe400078e0230 */
[----:B------:R-:W4:Y:S04]  /*239c0*/  LDL.LU.64 R48, [R1+0x2e0] ;  /* 0x0002e00001307983 */ /* 0x000f280000300a00 */
[----:B------:R-:W-:Y:S04]  /*239d0*/  STL.64 [R1+0x3d0], R80 ;  /* 0x0003d05001007387 */ /* 0x000fe80000100a00 */
[----:B------:R-:W4:Y:S01]  /*239e0*/  LDL.LU.64 R146, [R1+0x2d8] ;  /* 0x0002d80001927983 */ /* 0x000f220000300a00 */
[----:B------:R-:W-:-:S03]  /*239f0*/  IMAD.WIDE R174, R3, 0x4, R54 ;  /* 0x0000000403ae7825 */ /* 0x000fc600078e0236 */
[----:B------:R-:W-:Y:S04]  /*23a00*/  STL.64 [R1+0x3c8], R58 ;  /* 0x0003c83a01007387 */ /* 0x000fe80000100a00 */
[----:B------:R-:W-:Y:S01]  /*23a10*/  STL.64 [R1+0x3b8], R196 ;  /* 0x0003b8c401007387 */ /* 0x000fe20000100a00 */
[----:B------:R-:W-:-:S03]  /*23a20*/  IMAD.WIDE R160, R3, 0x4, R242 ;  /* 0x0000000403a07825 */ /* 0x000fc600078e02f2 */
[----:B------:R-:W4:Y:S04]  /*23a30*/  LDL.LU.64 R136, [R1+0x2c8] ;  /* 0x0002c80001887983 */ /* 0x000f280000300a00 */
[----:B------:R-:W4:Y:S04]  /*23a40*/  LDL.LU.64 R118, [R1+0x2c0] ;  /* 0x0002c00001767983 */ /* 0x000f280000300a00 */
[----:B------:R-:W4:Y:S04]  /*23a50*/  LDL.LU.64 R96, [R1+0x2b0] ;  /* 0x0002b00001607983 */ /* 0x000f280000300a00 */
[----:B------:R-:W4:Y:S04]  /*23a60*/  LDL.LU.64 R242, [R1+0x2a8] ;  /* 0x0002a80001f27983 */ /* 0x000f280000300a00 */
[----:B------:R-:W-:Y:S04]  /*23a70*/  STL.64 [R1+0x3c0], R70 ;  /* 0x0003c04601007387 */ /* 0x000fe80000100a00 */
[----:B------:R-:W-:Y:S04]  /*23a80*/  STL.64 [R1+0x3b0], R174 ;  /* 0x0003b0ae01007387 */ /* 0x000fe80000100a00 */
[----:B------:R-:W4:Y:S04]  /*23a90*/  LDL.LU.64 R50, [R1+0x298] ;  /* 0x0002980001327983 */ /* 0x000f280000300a00 */
[----:B------:R-:W4:Y:S01]  /*23aa0*/  LDL.LU.64 R192, [R1+0x288] ;  /* 0x0002880001c07983 */ /* 0x000f220000300a00 */
[----:B------:R-:W-:-:S03]  /*23ab0*/  IMAD.WIDE R54, R3, 0x4, R86 ;  /* 0x0000000403367825 */ /* 0x000fc600078e0256 */
[----:B------:R-:W4:Y:S04]  /*23ac0*/  LDL.LU.64 R88, [R1+0x278] ;  /* 0x0002780001587983 */ /* 0x000f280000300a00 */
[----:B------:R-:W-:Y:S04]  /*23ad0*/  STL.64 [R1+0x3a8], R160 ;  /* 0x0003a8a001007387 */ /* 0x000fe80000100a00 */
[----:B------:R-:W4:Y:S01]  /*23ae0*/  LDL.LU.64 R150, [R1+0x268] ;  /* 0x0002680001967983 */ /* 0x000f220000300a00 */
[----:B------:R-:W-:-:S05]  /*23af0*/  IMAD.WIDE R134, R3, 0x4, R248 ;  /* 0x0000000403867825 */ /* 0x000fca00078e02f8 */
[----:B------:R-:W-:Y:S04]  /*23b00*/  STL.64 [R1+0x3a0], R134 ;  /* 0x0003a08601007387 */ /* 0x000fe80000100a00 */
[----:B------:R-:W4:Y:S01]  /*23b10*/  LDL.LU.64 R86, [R1+0x258] ;  /* 0x0002580001567983 */ /* 0x000f220000300a00 */
[----:B--2---:R-:W-:-:S03]  /*23b20*/  IMAD.WIDE R94, R3, 0x4, R198 ;  /* 0x00000004035e7825 */ /* 0x004fc600078e02c6 */
[----:B------:R-:W2:Y:S01]  /*23b30*/  LDL.LU.64 R108, [R1+0x248] ;  /* 0x00024800016c7983 */ /* 0x000ea20000300a00 */
[----:B---3--:R-:W-:-:S03]  /*23b40*/  IMAD.WIDE R248, R3, 0x4, R84 ;  /* 0x0000000403f87825 */ /* 0x008fc600078e0254 */
[----:B------:R-:W3:Y:S04]  /*23b50*/  LDL.LU.64 R84, [R1+0x238] ;  /* 0x0002380001547983 */ /* 0x000ee80000300a00 */
[----:B------:R-:W2:Y:S04]  /*23b60*/  LDL.LU.64 R198, [R1+0x228] ;  /* 0x0002280001c67983 */ /* 0x000ea80000300a00 */
[----:B------:R-:W-:Y:S01]  /*23b70*/  STL.64 [R1+0x398], R116 ;  /* 0x0003987401007387 */ /* 0x000fe20000100a00 */
[----:B----4-:R-:W-:-:S03]  /*23b80*/  IMAD.WIDE R204, R3, 0x4, R90 ;  /* 0x0000000403cc7825 */ /* 0x010fc600078e025a */
[----:B------:R-:W4:Y:S04]  /*23b90*/  LDL.LU.64 R90, [R1+0x218] ;  /* 0x00021800015a7983 */ /* 0x000f280000300a00 */
[----:B------:R-:W-:Y:S01]  /*23ba0*/  STL.64 [R1+0x390], R94 ;  /* 0x0003905e01007387 */ /* 0x000fe20000100a00 */
[----:B------:R-:W-:-:S03]  /*23bb0*/  IMAD.WIDE R176, R3, 0x4, R48 ;  /* 0x0000000403b07825 */ /* 0x000fc600078e0230 */
[----:B------:R-:W3:Y:S04]  /*23bc0*/  LDL.LU.64 R48, [R1+0xc68] ;  /* 0x000c680001307983 */ /* 0x000ee80000300a00 */
[----:B------:R-:W-:Y:S01]  /*23bd0*/  STL.64 [R1+0x388], R248 ;  /* 0x000388f801007387 */ /* 0x000fe20000100a00 */
[----:B------:R-:W-:-:S03]  /*23be0*/  IMAD.WIDE R146, R3, 0x4, R146 ;  /* 0x0000000403927825 */ /* 0x000fc600078e0292 */
        /* <DEDUP_REMOVED lines=11> */
[----:B------:R-:W-:Y:S01]  /*23ca0*/  STL.64 [R1+0x348], R242 ;  /* 0x000348f201007387 */ /* 0x000fe20000100a00 */
[----:B------:R-:W-:-:S04]  /*23cb0*/  IMAD.WIDE R50, R3, 0x4, R50 ;  /* 0x0000000403327825 */ /* 0x000fc800078e0232 */
[----:B------:R-:W-:-:S04]  /*23cc0*/  IMAD.WIDE R192, R3, 0x4, R192 ;  /* 0x0000000403c07825 */ /* 0x000fc800078e02c0 */
[C---:B------:R-:W-:Y:S01]  /*23cd0*/  IMAD.WIDE R88, R3.reuse, 0x4, R88 ;  /* 0x0000000403587825 */ /* 0x040fe200078e0258 */
[----:B------:R-:W-:Y:S04]  /*23ce0*/  STL.64 [R1+0x338], R192 ;  /* 0x000338c001007387 */ /* 0x000fe80000100a00 */
[----:B------:R-:W-:Y:S01]  /*23cf0*/  STL.64 [R1+0x340], R50 ;  /* 0x0003403201007387 */ /* 0x000fe20000100a00 */
[----:B------:R-:W-:-:S03]  /*23d00*/  IMAD.WIDE R150, R3, 0x4, R150 ;  /* 0x0000000403967825 */ /* 0x000fc600078e0296 */
[----:B------:R-:W-:Y:S04]  /*23d10*/  STL.64 [R1+0x330], R88 ;  /* 0x0003305801007387 */ /* 0x000fe80000100a00 */
[----:B------:R-:W-:Y:S01]  /*23d20*/  STL.64 [R1+0x328], R150 ;  /* 0x0003289601007387 */ /* 0x000fe20000100a00 */
[----:B------:R-:W-:-:S04]  /*23d30*/  IMAD.WIDE R86, R3, 0x4, R86 ;  /* 0x0000000403567825 */ /* 0x000fc800078e0256 */
[----:B--2---:R-:W-:-:S05]  /*23d40*/  IMAD.WIDE R198, R3, 0x4, R198 ;  /* 0x0000000403c67825 */ /* 0x004fca00078e02c6 */
[----:B------:R1:W-:Y:S04]  /*23d50*/  STL.64 [R1+0x308], R198 ;  /* 0x000308c601007387 */ /* 0x0003e80000100a00 */
[----:B-1----:R-:W2:Y:S04]  /*23d60*/  LDL.LU.64 R198, [R1+0x1468] ;  /* 0x0014680001c67983 */ /* 0x002ea80000300a00 */
[----:B------:R-:W-:Y:S01]  /*23d70*/  STL.64 [R1+0x320], R86 ;  /* 0x0003205601007387 */ /* 0x000fe20000100a00 */
[----:B----4-:R-:W-:-:S05]  /*23d80*/  IMAD.WIDE R90, R3, 0x4, R90 ;  /* 0x00000004035a7825 */ /* 0x010fca00078e025a */
[----:B------:R1:W-:Y:S04]  /*23d90*/  STL.64 [R1+0x300], R90 ;  /* 0x0003005a01007387 */ /* 0x0003e80000100a00 */
[----:B-1----:R-:W4:Y:S01]  /*23da0*/  LDL.LU.64 R90, [R1+0x1460] ;  /* 0x00146000015a7983 */ /* 0x002f220000300a00 */
[----:B------:R-:W-:-:S05]  /*23db0*/  IMAD.WIDE R108, R3, 0x4, R108 ;  /* 0x00000004036c7825 */ /* 0x000fca00078e026c */
[----:B------:R-:W-:Y:S01]  /*23dc0*/  STL.64 [R1+0x318], R108 ;  /* 0x0003186c01007387 */ /* 0x000fe20000100a00 */
[----:B----4-:R-:W-:-:S05]  /*23dd0*/  IMAD.WIDE R90, R2, 0x4, R90 ;  /* 0x00000004025a7825 */ /* 0x010fca00078e025a */
[----:B------:R1:W-:Y:S04]  /*23de0*/  STL.64 [R1+0x5b8], R90 ;  /* 0x0005b85a01007387 */ /* 0x0003e80000100a00 */
[----:B-1----:R-:W4:Y:S01]  /*23df0*/  LDL.LU.64 R90, [R1+0x1458] ;  /* 0x00145800015a7983 */ /* 0x002f220000300a00 */
[----:B------:R-:W-:-:S04]  /*23e00*/  IMAD.WIDE R206, R3, 0x4, R206 ;  /* 0x0000000403ce7825 */ /* 0x000fc800078e02ce */
[----:B------:R-:W-:-:S04]  /*23e10*/  IMAD.WIDE R222, R3, 0x4, R222 ;  /* 0x0000000403de7825 */ /* 0x000fc800078e02de */
[----:B------:R-:W-:-:S04]  /*23e20*/  IMAD.WIDE R22, R3, 0x4, R22 ;  /* 0x0000000403167825 */ /* 0x000fc800078e0216 */
[----:B------:R-:W-:-:S04]  /*23e30*/  IMAD.WIDE R38, R3, 0x4, R38 ;  /* 0x0000000403267825 */ /* 0x000fc800078e0226 */
[----:B---3--:R-:W-:-:S04]  /*23e40*/  IMAD.WIDE R84, R3, 0x4, R84 ;  /* 0x0000000403547825 */ /* 0x008fc800078e0254 */
[----:B------:R-:W-:Y:S01]  /*23e50*/  IMAD.WIDE R48, R2, 0x4, R48 ;  /* 0x0000000402307825 */ /* 0x000fe200078e0230 */
[----:B------:R-:W-:Y:S04]  /*23e60*/  STL.64 [R1+0x310], R84 ;  /* 0x0003105401007387 */ /* 0x000fe80000100a00 */
[----:B------:R-:W-:Y:S04]  /*23e70*/  STL.64 [R1+0xc60], R48 ;  /* 0x000c603001007387 */ /* 0x000fe80000100a00 */
        /* <DEDUP_REMOVED lines=9> */
[----:B------:R-:W4:Y:S04]  /*23f10*/  LDL.LU.64 R212, [R1+0x1448] ;  /* 0x0014480001d47983 */ /* 0x000f280000300a00 */
[----:B------:R-:W2:Y:S04]  /*23f20*/  LDL.LU.64 R210, [R1+0x1440] ;  /* 0x0014400001d27983 */ /* 0x000ea80000300a00 */
[----:B------:R-:W-:Y:S01]  /*23f30*/  LDGSTS.E [R91+-0xe000], desc[UR16][R208.64], P5 ;  /* 0xf2000000d05b7fae */ /* 0x000fe2000a9a1010 */
[----:B------:R-:W-:-:S03]  /*23f40*/  IMAD.WIDE R224, R3, 0x4, R224 ;  /* 0x0000000403e07825 */ /* 0x000fc600078e02e0 */
[----:B------:R-:W-:Y:S04]  /*23f50*/  LDGSTS.E [R91+-0xdc00], desc[UR16][R82.64], P5 ;  /* 0xf2400000525b7fae */ /* 0x000fe8000a9a1010 */
[----:B------:R-:W-:Y:S04]  /*23f60*/  LDGSTS.E [R91+-0xd800], desc[UR16][R92.64], P5 ;  /* 0xf28000005c5b7fae */ /* 0x000fe8000a9a1010 */
[----:B------:R-:W2:Y:S01]  /*23f70*/  LDL.LU.64 R208, [R1+0x1438] ;  /* 0x0014380001d07983 */ /* 0x000ea20000300a00 */
[----:B------:R-:W-:-:S03]  /*23f80*/  IMAD.WIDE R24, R3, 0x4, R24 ;  /* 0x0000000403187825 */ /* 0x000fc600078e0218 */
[----:B------:R-:W-:Y:S01]  /*23f90*/  LDGSTS.E [R91+-0xd400], desc[UR16][R200.64], P5 ;  /* 0xf2c00000c85b7fae */ /* 0x000fe2000a9a1010 */
[----:B------:R-:W-:-:S03]  /*23fa0*/  IMAD.WIDE R40, R3, 0x4, R40 ;  /* 0x0000000403287825 */ /* 0x000fc600078e0228 */
[----:B------:R1:W-:Y:S04]  /*23fb0*/  LDGSTS.E [R91+-0xd000], desc[UR16][R46.64], P5 ;  /* 0xf30000002e5b7fae */ /* 0x0003e8000a9a1010 */
[----:B------:R-:W-:Y:S04]  /*23fc0*/  LDGSTS.E [R91+-0xcc00], desc[UR16][R196.64], P5 ;  /* 0xf3400000c45b7fae */ /* 0x000fe8000a9a1010 */
[----:B------:R-:W-:Y:S04]  /*23fd0*/  LDGSTS.E [R91+-0xc800], desc[UR16][R204.64], P5 ;  /* 0xf3800000cc5b7fae */ /* 0x000fe8000a9a1010 */
[----:B------:R-:W3:Y:S01]  /*23fe0*/  LDL.LU.64 R82, [R1+0x1430] ;  /* 0x0014300001527983 */ /* 0x000ee20000300a00 */
[C---:B------:R-:W-:Y:S01]  /*23ff0*/  IMAD.WIDE R226, R3.reuse, 0x4, R226 ;  /* 0x0000000403e27825 */ /* 0x040fe200078e02e2 */
[----:B-1----:R-:W1:Y:S02]  /*24000*/  LDC R46, c[0x0][0x3a0] ;  /* 0x0000e800ff2e7b82 */ /* 0x002e640000000800 */
[----:B------:R-:W-:Y:S04]  /*24010*/  LDGSTS.E [R91+-0xc400], desc[UR16][R192.64], P5 ;  /* 0xf3c00000c05b7fae */ /* 0x000fe8000a9a1010 */
[----:B------:R-:W3:Y:S04]  /*24020*/  LDL.LU.64 R92, [R1+0x1428] ;  /* 0x00142800015c7983 */ /* 0x000ee80000300a00 */
[----:B------:R-:W3:Y:S04]  /*24030*/  LDL.LU.64 R200, [R1+0x1420] ;  /* 0x0014200001c87983 */ /* 0x000ee80000300a00 */
[----:B------:R-:W3:Y:S04]  /*24040*/  LDL.LU R47, [R1+0x1418] ;  /* 0x00141800012f7983 */ /* 0x000ee80000300800 */
[----:B------:R-:W3:Y:S04]  /*24050*/  LDL.LU.64 R196, [R1+0x1410] ;  /* 0x0014100001c47983 */ /* 0x000ee80000300a00 */
[----:B------:R-:W3:Y:S04]  /*24060*/  LDL.LU.64 R204, [R1+0x1408] ;  /* 0x0014080001cc7983 */ /* 0x000ee80000300a00 */
[----:B------:R-:W3:Y:S04]  /*24070*/  LDL.LU.64 R192, [R1+0x1400] ;  /* 0x0014000001c07983 */ /* 0x000ee80000300a00 */
        /* <DEDUP_REMOVED lines=25> */
[----:B------:R-:W2:Y:S04]  /*24210*/  LDL.LU.64 R176, [R1+0x13b0] ;  /* 0x0013b00001b07983 */ /* 0x000ea80000300a00 */
[----:B------:R-:W2:Y:S01]  /*24220*/  LDL.LU.64 R88, [R1+0x13a8] ;  /* 0x0013a80001587983 */ /* 0x000ea20000300a00 */
[----:B------:R-:W-:-:S04]  /*24230*/  IMAD.WIDE R26, R3, 0x4, R26 ;  /* 0x00000004031a7825 */ /* 0x000fc800078e021a */
[C---:B------:R-:W-:Y:S01]  /*24240*/  IMAD.WIDE R42, R3.reuse, 0x4, R42 ;  /* 0x00000004032a7825 */ /* 0x040fe200078e022a */
[----:B------:R1:W-:Y:S03]  /*24250*/  STL.64 [R1+0x1160], R90 ;  /* 0x0011605a01007387 */ /* 0x0003e60000100a00 */
[----:B------:R-:W-:-:S04]  /*24260*/  IMAD.WIDE R228, R3, 0x4, R228 ;  /* 0x0000000403e47825 */ /* 0x000fc800078e02e4 */
[C---:B------:R-:W-:Y:S01]  /*24270*/  IMAD.WIDE R28, R3.reuse, 0x4, R28 ;  /* 0x00000004031c7825 */ /* 0x040fe200078e021c */
[----:B-1----:R-:W3:Y:S03]  /*24280*/  LDL.LU.64 R90, [R1+0x5b8] ;  /* 0x0005b800015a7983 */ /* 0x002ee60000300a00 */
[C---:B------:R-:W-:Y:S01]  /*24290*/  IMAD.WIDE R44, R3.reuse, 0x4, R44 ;  /* 0x00000004032c7825 */ /* 0x040fe200078e022c */
        /* <DEDUP_REMOVED lines=22> */
[----:B----4-:R-:W-:Y:S04]  /*24400*/  LDGSTS.E [R88+-0xfe80], desc[UR16][R212.64], P5 ;  /* 0xf0180000d4587fae */ /* 0x010fe8000a9a1010 */
        /* <DEDUP_REMOVED lines=30> */
[----:B------:R-:W3:Y:S01]  /*245f0*/  LDL.LU.64 R86, [R1+0x12f8] ;  /* 0x0012f80001567983 */ /* 0x000ee20000300a00 */
[----:B------:R-:W-:-:S04]  /*24600*/  IMAD.WIDE R230, R3, 0x4, R230 ;  /* 0x0000000403e67825 */ /* 0x000fc800078e02e6 */
[----:B------:R-:W-:-:S04]  /*24610*/  IMAD.WIDE R14, R3, 0x4, R14 ;  /* 0x00000004030e7825 */ /* 0x000fc800078e020e */
[C---:B------:R-:W-:Y:S01]  /*24620*/  IMAD.WIDE R30, R3.reuse, 0x4, R30 ;  /* 0x00000004031e7825 */ /* 0x040fe200078e021e */
[----:B------:R1:W-:Y:S03]  /*24630*/  STL.64 [R1+0x1168], R88 ;  /* 0x0011685801007387 */ /* 0x0003e60000100a00 */
[----:B------:R-:W-:-:S04]  /*24640*/  IMAD.WIDE R216, R3, 0x4, R216 ;  /* 0x0000000403d87825 */ /* 0x000fc800078e02d8 */
[C---:B------:R-:W-:Y:S01]  /*24650*/  IMAD.WIDE R232, R3.reuse, 0x4, R232 ;  /* 0x0000000403e87825 */ /* 0x040fe200078e02e8 */
[----:B-1----:R-:W2:Y:S03]  /*24660*/  LDL.LU.64 R88, [R1+0x300] ;  /* 0x0003000001587983 */ /* 0x002ea60000300a00 */
[----:B------:R-:W-:-:S04]  /*24670*/  IMAD.WIDE R16, R3, 0x4, R16 ;  /* 0x0000000403107825 */ /* 0x000fc800078e0210 */
[C---:B------:R-:W-:Y:S01]  /*24680*/  IMAD.WIDE R32, R3.reuse, 0x4, R32 ;  /* 0x0000000403207825 */ /* 0x040fe200078e0220 */
        /* <DEDUP_REMOVED lines=55> */
[----:B------:R1:W-:Y:S04]  /*24a00*/  STL.64 [R1+0x1170], R86 ;  /* 0x0011705601007387 */ /* 0x0003e80000100a00 */
[----:B-1----:R-:W3:Y:S01]  /*24a10*/  LDL.LU.64 R86, [R1+0x308] ;  /* 0x0003080001567983 */ /* 0x002ee20000300a00 */
[----:B------:R-:W-:-:S04]  /*24a20*/  IMAD.WIDE R218, R3, 0x4, R218 ;  /* 0x0000000403da7825 */ /* 0x000fc800078e02da */
[----:B------:R-:W-:-:S04]  /*24a30*/  IMAD.WIDE R238, R3, 0x4, R238 ;  /* 0x0000000403ee7825 */ /* 0x000fc800078e02ee */
[----:B------:R-:W-:-:S04]  /*24a40*/  IMAD.WIDE R18, R3, 0x4, R18 ;  /* 0x0000000403127825 */ /* 0x000fc800078e0212 */
        /* <DEDUP_REMOVED lines=25> */
[----:B---3--:R-:W-:Y:S04]  /*24be0*/  LDGSTS.E [R85+-0xc100], desc[UR16][R86.64], P5 ;  /* 0xf3f0000056557fae */ /* 0x008fe8000a9a1010 */
[----:B------:R-:W3:Y:S04]  /*24bf0*/  LDL.LU.64 R242, [R1+0xc58] ;  /* 0x000c580001f27983 */ /* 0x000ee80000300a00 */
[----:B------:R-:W2:Y:S04]  /*24c00*/  LDL.LU.64 R248, [R1+0xc50] ;  /* 0x000c500001f87983 */ /* 0x000ea80000300a00 */
[----:B------:R1:W-:Y:S04]  /*24c10*/  STL.64 [R1+0x1178], R86 ;  /* 0x0011785601007387 */ /* 0x0003e80000100a00 */
[----:B-1----:R-:W2:Y:S01]  /*24c20*/  LDL.LU.64 R86, [R1+0x500] ;  /* 0x0005000001567983 */ /* 0x002ea20000300a00 */
[----:B------:R-:W-:-:S04]  /*24c30*/  IMAD.WIDE R220, R3, 0x4, R220 ;  /* 0x0000000403dc7825 */ /* 0x000fc800078e02dc */
[----:B------:R-:W-:Y:S01]  /*24c40*/  IMAD.WIDE R20, R3, 0x4, R20 ;  /* 0x0000000403147825 */ /* 0x000fe200078e0214 */
        /* <DEDUP_REMOVED lines=16> */
[----:B------:R3:W-:Y:S04]  /*24d50*/  LDGSTS.E [R84+-0xc880], desc[UR16][R54.64], P5 ;  /* 0xf378000036547fae */ /* 0x0007e8000a9a1010 */
[----:B------:R1:W-:Y:S04]  /*24d60*/  LDGSTS.E [R84+-0xc480], desc[UR16][R50.64], P5 ;  /* 0xf3b8000032547fae */ /* 0x0003e8000a9a1010 */
[----:B------:R-:W2:Y:S04]  /*24d70*/  LDL.LU.64 R70, [R1+0xc48] ;  /* 0x000c480001467983 */ /* 0x000ea80000300a00 */
[----:B------:R-:W4:Y:S04]  /*24d80*/  LDL.LU.64 R244, [R1+0xc40] ;  /* 0x000c400001f47983 */ /* 0x000f280000300a00 */
[----:B------:R-:W4:Y:S04]  /*24d90*/  LDL.LU.64 R246, [R1+0xc38] ;  /* 0x000c380001f67983 */ /* 0x000f280000300a00 */
[----:B------:R-:W4:Y:S04]  /*24da0*/  LDL.LU.64 R250, [R1+0xc30] ;  /* 0x000c300001fa7983 */ /* 0x000f280000300a00 */
[----:B------:R-:W-:Y:S04]  /*24db0*/  LDGSTS.E [R84+-0xc080], desc[UR16][R88.64], P5 ;  /* 0xf3f8000058547fae */ /* 0x000fe8000a9a1010 */
[----:B------:R-:W0:Y:S01]  /*24dc0*/  LDGDEPBAR ;  /* 0x00000000000079af */ /* 0x000e220000000000 */
[----:B------:R-:W-:Y:S01]  /*24dd0*/  BAR.SYNC.DEFER_BLOCKING 0x0 ;  /* 0x0000000000007b1d */ /* 0x000fe20000010000 */
[----:B---3--:R-:W-:-:S04]  /*24de0*/  IMAD.WIDE R54, R2, 0x4, R242 ;  /* 0x0000000402367825 */ /* 0x008fc800078e02f2 */
[C---:B-1----:R-:W-:Y:S01]  /*24df0*/  IMAD.WIDE R50, R2.reuse, 0x4, R248 ;  /* 0x0000000402327825 */ /* 0x042fe200078e02f8 */
[----:B------:R2:W-:Y:S03]  /*24e00*/  STL.64 [R1+0x1180], R88 ;  /* 0x0011805801007387 */ /* 0x0005e60000100a00 */
[----:B------:R-:W-:Y:S01]  /*24e10*/  IMAD.WIDE R198, R2, 0x4, R198 ;  /* 0x0000000402c67825 */ /* 0x000fe200078e02c6 */
[----:B------:R1:W-:Y:S04]  /*24e20*/  STL.64 [R1+0xc58], R54 ;  /* 0x000c583601007387 */ /* 0x0003e80000100a00 */
[----:B------:R3:W-:Y:S04]  /*24e30*/  STL.64 [R1+0xc50], R50 ;  /* 0x000c503201007387 */ /* 0x0007e80000100a00 */
[----:B------:R-:W3:Y:S04]  /*24e40*/  LDL.LU.64 R248, [R1+0xc28] ;  /* 0x000c280001f87983 */ /* 0x000ee80000300a00 */
[----:B------:R-:W3:Y:S04]  /*24e50*/  LDL.LU.64 R242, [R1+0xc20] ;  /* 0x000c200001f27983 */ /* 0x000ee80000300a00 */
[----:B------:R-:W3:Y:S04]  /*24e60*/  LDL.LU.64 R240, [R1+0xc18] ;  /* 0x000c180001f07983 */ /* 0x000ee80000300a00 */
[----:B------:R-:W-:Y:S01]  /*24e70*/  @!PT LDS RZ, [RZ] ;  /* 0x00000000fffff984 */ /* 0x000fe20000000800 */
[----:B------:R-:W-:Y:S01]  /*24e80*/  @!PT LDS RZ, [RZ] ;  /* 0x00000000fffff984 */ /* 0x000fe20000000800 */
[----:B------:R-:W-:Y:S01]  /*24e90*/  @!PT LDS RZ, [RZ] ;  /* 0x00000000fffff984 */ /* 0x000fe20000000800 */
[----:B------:R-:W-:Y:S04]  /*24ea0*/  LDGSTS.E [R201+-0x80000], desc[UR16][R90.64], !P1 ;  /* 0x800000005ac97fae */ /* 0x000fe8000c9a1010 */
[----:B------:R1:W-:Y:S04]  /*24eb0*/  LDGSTS.E [R93+-0x7fe00], desc[UR16][R198.64], !P1 ;  /* 0x80200000c65d7fae */ /* 0x0003e8000c9a1010 */
[----:B------:R1:W-:Y:S02]  /*24ec0*/  LDGSTS.E [R0+-0x7fc00], desc[UR16][R48.64], !P6 ;  /* 0x8040000030007fae */ /* 0x0003e4000f1a1010 */
[C---:B-1----:R-:W-:Y:S01]  /*24ed0*/  IADD3 R93, PT, PT, R82.reuse, 0x100000, RZ ;  /* 0x00100000525d7810 */ /* 0x042fe20007ffe0ff */
[----:B------:R-:W-:-:S04]  /*24ee0*/  VIADD R0, R82, 0x100000 ;  /* 0x0010000052007836 */ /* 0x000fc80000000000 */
[----:B------:R1:W-:Y:S01]  /*24ef0*/  LDGSTS.E [R93+-0x7fa00], desc[UR16][R54.64], !P6 ;  /* 0x80600000365d7fae */ /* 0x0003e2000f1a1010 */
[----:B------:R-:W-:Y:S01]  /*24f00*/  VIADD R252, R252, 0xfffffdfc ;  /* 0xfffffdfcfcfc7836 */ /* 0x000fe20000000000 */
[----:B------:R-:W1:Y:S02]  /*24f10*/  LDC R49, c[0x0][0x3a0] ;  /* 0x0000e800ff317b82 */ /* 0x000e640000000800 */
[----:B------:R3:W-:Y:S01]  /*24f20*/  LDGSTS.E [R0+-0x7f800], desc[UR16][R50.64], !P4 ;  /* 0x8080000032007fae */ /* 0x0007e2000e1a1010 */
[----:B--2---:R-:W-:Y:S01]  /*24f30*/  IMAD.WIDE R88, R2, 0x4, R70 ;  /* 0x0000000402587825 */ /* 0x004fe200078e0246 */
[----:B------:R-:W-:-:S04]  /*24f40*/  IADD3 R201, PT, PT, R47, -0x205, RZ ;  /* 0xfffffdfb2fc97810 */ /* 0x000fc80007ffe0ff */
[----:B------:R-:W2:Y:S01]  /*24f50*/  LDC R48, c[0x0][0x3a0] ;  /* 0x0000e800ff307b82 */ /* 0x000ea20000000800 */
[C---:B----4-:R-:W-:Y:S01]  /*24f60*/  IMAD.WIDE R70, R2.reuse, 0x4, R244 ;  /* 0x0000000402467825 */ /* 0x050fe200078e02f4 */
[----:B------:R4:W-:Y:S03]  /*24f70*/  STL.64 [R1+0xc48], R88 ;  /* 0x000c485801007387 */ /* 0x0009e60000100a00 */
[----:B-1----:R-:W-:Y:S02]  /*24f80*/  IMAD.WIDE R54, R2, 0x4, R246 ;  /* 0x0000000402367825 */ /* 0x002fe400078e02f6 */
[----:B------:R-:W2:Y:S01]  /*24f90*/  LDL.LU.64 R246, [R1+0xc10] ;  /* 0x000c100001f67983 */ /* 0x000ea20000300a00 */
[----:B------:R-:W-:Y:S01]  /*24fa0*/  ISETP.GE.U32.AND P5, PT, R252, 0x7ffffd7d, PT ;  /* 0x7ffffd7dfc00780c */ /* 0x000fe20003fa6070 */
[----:B---3--:R-:W-:Y:S01]  /*24fb0*/  IMAD.WIDE R50, R2, 0x4, R250 ;  /* 0x0000000402327825 */ /* 0x008fe200078e02fa */
[----:B------:R-:W1:Y:S01]  /*24fc0*/  LDC R47, c[0x0][0x3a0] ;  /* 0x0000e800ff2f7b82 */ /* 0x000e620000000800 */
[----:B------:R3:W-:Y:S04]  /*24fd0*/  STL.64 [R1+0xc40], R70 ;  /* 0x000c404601007387 */ /* 0x0007e80000100a00 */
[----:B------:R-:W-:Y:S04]  /*24fe0*/  STL.64 [R1+0xc38], R54 ;  /* 0x000c383601007387 */ /* 0x000fe80000100a00 */
[----:B------:R1:W-:Y:S04]  /*24ff0*/  STL.64 [R1+0xc30], R50 ;  /* 0x000c303201007387 */ /* 0x0003e80000100a00 */
[----:B------:R-:W2:Y:S04]  /*25000*/  LDL.LU.64 R244, [R1+0xc08] ;  /* 0x000c080001f47983 */ /* 0x000ea80000300a00 */
[----:B------:R-:W2:Y:S01]  /*25010*/  LDL.LU.64 R250, [R1+0xc00] ;  /* 0x000c000001fa7983 */ /* 0x000ea20000300a00 */
[----:B------:R-:W-:Y:S01]  /*25020*/  ISETP.GE.U32.AND P1, PT, R201, 0x7ffffd7c, PT ;  /* 0x7ffffd7cc900780c */ /* 0x000fe20003f26070 */
[----:B------:R-:W-:-:S02]  /*25030*/  VIADD R252, R82, 0x100000 ;  /* 0x0010000052fc7836 */ /* 0x000fc40000000000 */
[----:B------:R-:W-:-:S03]  /*25040*/  VIADD R201, R82, 0x100000 ;  /* 0x0010000052c97836 */ /* 0x000fc60000000000 */
[----:B------:R3:W-:Y:S04]  /*25050*/  LDGSTS.E [R252+-0x7f600], desc[UR16][R88.64], !P4 ;  /* 0x80a0000058fc7fae */ /* 0x0007e8000e1a1010 */
[----:B------:R-:W-:Y:S01]  /*25060*/  LDGSTS.E [R201+-0x7f400], desc[UR16][R70.64], !P5 ;  /* 0x80c0000046c97fae */ /* 0x000fe2000e9a1010 */
[----:B------:R-:W-:-:S03]  /*25070*/  IMAD.WIDE R248, R2, 0x4, R248 ;  /* 0x0000000402f87825 */ /* 0x000fc600078e02f8 */
[----:B------:R-:W-:Y:S01]  /*25080*/  LDGSTS.E [R93+-0x7f200], desc[UR16][R54.64], !P5 ;  /* 0x80e00000365d7fae */ /* 0x000fe2000e9a1010 */
[----:B---3--:R-:W-:-:S03]  /*25090*/  IADD3 R252, PT, PT, R46, -0x206, RZ ;  /* 0xfffffdfa2efc7810 */ /* 0x008fc60007ffe0ff */
[----:B------:R1:W-:Y:S01]  /*250a0*/  LDGSTS.E [R0+-0x7f000], desc[UR16][R50.64], !P1 ;  /* 0x8100000032007fae */ /* 0x0003e2000c9a1010 */
[----:B------:R-:W-:Y:S01]  /*250b0*/  IMAD.WIDE R242, R2, 0x4, R242 ;  /* 0x0000000402f27825 */ /* 0x000fe200078e02f2 */
[----:B----4-:R-:W3:Y:S01]  /*250c0*/  LDC R88, c[0x0][0x3a0] ;  /* 0x0000e800ff587b82 */ /* 0x010ee20000000800 */
[----:B------:R-:W-:Y:S01]  /*250d0*/  ISETP.GE.U32.AND P4, PT, R252, 0x7ffffd7b, PT ;  /* 0x7ffffd7bfc00780c */ /* 0x000fe20003f86070 */
[----:B------:R-:W4:Y:S01]  /*250e0*/  LDL.LU.64 R70, [R1+0xbf8] ;  /* 0x000bf80001467983 */ /* 0x000f220000300a00 */
[----:B------:R-:W-:-:S03]  /*250f0*/  VIADD R252, R49, 0xfffffdf9 ;  /* 0xfffffdf931fc7836 */ /* 0x000fc60000000000 */
[----:B------:R2:W-:Y:S02]  /*25100*/  STL.64 [R1+0xc28], R248 ;  /* 0x000c28f801007387 */ /* 0x0005e40000100a00 */
[----:B------:R-:W2:Y:S01]  /*25110*/  LDC R46, c[0x0][0x3a0] ;  /* 0x0000e800ff2e7b82 */ /* 0x000ea20000000800 */
[----:B-1----:R-:W-:Y:S01]  /*25120*/  IMAD.WIDE R50, R2, 0x4, R240 ;  /* 0x0000000402327825 */ /* 0x002fe200078e02f0 */
[----:B------:R-:W4:Y:S04]  /*25130*/  LDL.LU.64 R54, [R1+0xbf0] ;  /* 0x000bf00001367983 */ /* 0x000f280000300a00 */
[----:B------:R1:W-:Y:S04]  /*25140*/  STL.64 [R1+0xc20], R242 ;  /* 0x000c20f201007387 */ /* 0x0003e80000100a00 */
[----:B------:R1:W-:Y:S04]  /*25150*/  STL.64 [R1+0xc18], R50 ;  /* 0x000c183201007387 */ /* 0x0003e80000100a00 */
[----:B------:R-:W4:Y:S01]  /*25160*/  LDL.LU.64 R240, [R1+0xbe8] ;  /* 0x000be80001f07983 */ /* 0x000f220000300a00 */
[----:B------:R-:W-:-:S03]  /*25170*/  ISETP.GE.U32.AND P5, PT, R252, 0x7ffffd7a, PT ;  /* 0x7ffffd7afc00780c */ /* 0x000fc60003fa6070 */
[----:B------:R-:W-:Y:S01]  /*25180*/  LDGSTS.E [R201+-0x7ee00], desc[UR16][R248.64], !P1 ;  /* 0x81200000f8c97fae */ /* 0x000fe2000c9a1010 */
[----:B------:R-:W-:Y:S02]  /*25190*/  VIADD R252, R47, 0xfffffdf8 ;  /* 0xfffffdf82ffc7836 */ /* 0x000fe40000000000 */
[----:B------:R-:W1:Y:S01]  /*251a0*/  LDC R47, c[0x0][0x3a0] ;  /* 0x0000e800ff2f7b82 */ /* 0x000e620000000800 */
[----:B------:R1:W-:Y:S04]  /*251b0*/  LDGSTS.E [R93+-0x7ec00], desc[UR16][R242.64], !P4 ;  /* 0x81400000f25d7fae */ /* 0x0003e8000e1a1010 */
[----:B------:R1:W-:Y:S04]  /*251c0*/  LDGSTS.E [R0+-0x7ea00], desc[UR16][R50.64], !P4 ;  /* 0x8160000032007fae */ /* 0x0003e8000e1a1010 */
[----:B--2---:R-:W2:Y:S01]  /*251d0*/  LDL.LU.64 R248, [R1+0xbe0] ;  /* 0x000be00001f87983 */ /* 0x004ea20000300a00 */
[----:B------:R-:W-:-:S02]  /*251e0*/  ISETP.GE.U32.AND P4, PT, R252, 0x7ffffd79, PT ;  /* 0x7ffffd79fc00780c */ /* 0x000fc40003f86070 */
[----:B------:R-:W-:Y:S01]  /*251f0*/  IADD3 R252, PT, PT, R48, -0x209, RZ ;  /* 0xfffffdf730fc7810 */ /* 0x000fe20007ffe0ff */
[C---:B-1----:R-:W-:Y:S02]  /*25200*/  IMAD.WIDE R242, R2.reuse, 0x4, R246 ;  /* 0x0000000402f27825 */ /* 0x042fe400078e02f6 */
[----:B------:R-:W2:Y:S04]  /*25210*/  LDL.LU.64 R246, [R1+0xbd8] ;  /* 0x000bd80001f67983 */ /* 0x000ea80000300a00 */
[----:B------:R1:W-:Y:S04]  /*25220*/  STL.64 [R1+0xc10], R242 ;  /* 0x000c10f201007387 */ /* 0x0003e80000100a00 */
[----:B------:R3:W-:Y:S01]  /*25230*/  LDGSTS.E [R201+-0x7e800], desc[UR16][R242.64], !P5 ;  /* 0x81800000f2c97fae */ /* 0x0007e2000e9a1010 */
[----:B------:R-:W-:-:S03]  /*25240*/  IMAD.WIDE R48, R2, 0x4, R250 ;  /* 0x0000000402307825 */ /* 0x000fc600078e02fa */
[----:B------:R-:W2:Y:S01]  /*25250*/  LDL.LU.64 R250, [R1+0xbd0] ;  /* 0x000bd00001fa7983 */ /* 0x000ea20000300a00 */
[----:B------:R-:W-:-:S04]  /*25260*/  IMAD.WIDE R50, R2, 0x4, R244 ;  /* 0x0000000402327825 */ /* 0x000fc800078e02f4 */
[----:B---3--:R-:W-:Y:S01]  /*25270*/  VIADD R201, R88, 0xfffffdf6 ;  /* 0xfffffdf658c97836 */ /* 0x008fe20000000000 */
[----:B------:R-:W-:Y:S01]  /*25280*/  LDGSTS.E [R93+-0x7e600], desc[UR16][R50.64], !P5 ;  /* 0x81a00000325d7fae */ /* 0x000fe2000e9a1010 */
[----:B------:R-:W-:-:S03]  /*25290*/  ISETP.GE.U32.AND P5, PT, R252, 0x7ffffd78, PT ;  /* 0x7ffffd78fc00780c */ /* 0x000fc60003fa6070 */
[----:B------:R-:W-:Y:S01]  /*252a0*/  STL.64 [R1+0xc08], R50 ;  /* 0x000c083201007387 */ /* 0x000fe20000100a00 */
[----:B------:R-:W-:Y:S02]  /*252b0*/  ISETP.GE.U32.AND P1, PT, R201, 0x7ffffd77, PT ;  /* 0x7ffffd77c900780c */ /* 0x000fe40003f26070 */
[----:B------:R-:W-:Y:S01]  /*252c0*/  IADD3 R201, PT, PT, R82, 0x100000, RZ ;  /* 0x0010000052c97810 */ /* 0x000fe20007ffe0ff */
[----:B------:R3:W-:Y:S04]  /*252d0*/  STL.64 [R1+0xc00], R48 ;  /* 0x000c003001007387 */ /* 0x0007e80000100a00 */
[----:B-1----:R-:W2:Y:S01]  /*252e0*/  LDL.LU.64 R242, [R1+0xbc8] ;  /* 0x000bc80001f27983 */ /* 0x002ea20000300a00 */
[----:B----4-:R-:W-:-:S03]  /*252f0*/  IMAD.WIDE R70, R2, 0x4, R70 ;  /* 0x0000000402467825 */ /* 0x010fc600078e0246 */
[----:B------:R-:W4:Y:S04]  /*25300*/  LDL.LU.64 R244, [R1+0xbc0] ;  /* 0x000bc00001f47983 */ /* 0x000f280000300a00 */
[----:B------:R3:W-:Y:S01]  /*25310*/  LDGSTS.E [R0+-0x7e400], desc[UR16][R48.64], !P4 ;  /* 0x81c0000030007fae */ /* 0x0007e2000e1a1010 */
[----:B------:R-:W-:-:S03]  /*25320*/  IMAD.WIDE R54, R2, 0x4, R54 ;  /* 0x0000000402367825 */ /* 0x000fc600078e0236 */
[----:B------:R2:W-:Y:S04]  /*25330*/  STL.64 [R1+0xb10], R70 ;  /* 0x000b104601007387 */ /* 0x0005e80000100a00 */
[----:B------:R2:W-:Y:S01]  /*25340*/  LDGSTS.E [R201+-0x7e200], desc[UR16][R70.64], !P4 ;  /* 0x81e0000046c97fae */ /* 0x0005e2000e1a1010 */
[----:B------:R-:W-:Y:S01]  /*25350*/  VIADD R252, R46, 0xfffffdf5 ;  /* 0xfffffdf52efc7836 */ /* 0x000fe20000000000 */
[----:B---3--:R-:W1:Y:S01]  /*25360*/  LDC R48, c[0x0][0x3a0] ;  /* 0x0000e800ff307b82 */ /* 0x008e620000000800 */
[C---:B------:R-:W-:Y:S01]  /*25370*/  IMAD.WIDE R50, R2.reuse, 0x4, R240 ;  /* 0x0000000402327825 */ /* 0x040fe200078e02f0 */
[----:B------:R3:W-:Y:S06]  /*25380*/  STL.64 [R1+0xb08], R54 ;  /* 0x000b083601007387 */ /* 0x0007ec0000100a00 */
[----:B------:R-:W1:Y:S01]  /*25390*/  LDC R46, c[0x0][0x3a0] ;  /* 0x0000e800ff2e7b82 */ /* 0x000e620000000800 */
[----:B------:R1:W-:Y:S04]  /*253a0*/  STL.64 [R1+0xb00], R50 ;  /* 0x000b003201007387 */ /* 0x0003e80000100a00 */
[----:B------:R3:W-:Y:S03]  /*253b0*/  LDGSTS.E [R93+-0x7e000], desc[UR16][R54.64], !P5 ;  /* 0x82000000365d7fae */ /* 0x0007e6000e9a1010 */
[----:B------:R-:W1:Y:S01]  /*253c0*/  LDC R49, c[0x0][0x3a0] ;  /* 0x0000e800ff317b82 */ /* 0x000e620000000800 */
[----:B------:R1:W-:Y:S01]  /*253d0*/  LDGSTS.E [R0+-0x7de00], desc[UR16][R50.64], !P5 ;  /* 0x8220000032007fae */ /* 0x0003e2000e9a1010 */
[----:B--2---:R-:W-:-:S03]  /*253e0*/  IMAD.WIDE R70, R2, 0x4, R248 ;  /* 0x0000000402467825 */ /* 0x004fc600078e02f8 */
[----:B------:R-:W2:Y:S04]  /*253f0*/  LDL.LU.64 R248, [R1+0xbb8] ;  /* 0x000bb80001f87983 */ /* 0x000ea80000300a00 */
[----:B------:R1:W-:Y:S01]  /*25400*/  STL.64 [R1+0xaf8], R70 ;  /* 0x000af84601007387 */ /* 0x0003e20000100a00 */
[----:B------:R-:W-:Y:S01]  /*25410*/  ISETP.GE.U32.AND P6, PT, R252, 0x7ffffd76, PT ;  /* 0x7ffffd76fc00780c */ /* 0x000fe20003fc6070 */
[C---:B---3--:R-:W-:Y:S02]  /*25420*/  IMAD.WIDE R54, R2.reuse, 0x4, R246 ;  /* 0x0000000402367825 */ /* 0x048fe400078e02f6 */
[----:B------:R3:W-:Y:S04]  /*25430*/  LDGSTS.E [R201+-0x7dc00], desc[UR16][R70.64], !P1 ;  /* 0x8240000046c97fae */ /* 0x0007e8000c9a1010 */
[----:B------:R-:W2:Y:S04]  /*25440*/  LDL.LU.64 R246, [R1+0xbb0] ;  /* 0x000bb00001f67983 */ /* 0x000ea80000300a00 */
[----:B------:R4:W-:Y:S01]  /*25450*/  STL.64 [R1+0xaf0], R54 ;  /* 0x000af03601007387 */ /* 0x0009e20000100a00 */
[----:B-1----:R-:W-:-:S03]  /*25460*/  IMAD.WIDE R50, R2, 0x4, R250 ;  /* 0x0000000402327825 */ /* 0x002fc600078e02fa */
[----:B------:R4:W-:Y:S04]  /*25470*/  LDGSTS.E [R93+-0x7da00], desc[UR16][R54.64], !P1 ;  /* 0x82600000365d7fae */ /* 0x0009e8000c9a1010 */
[----:B------:R-:W2:Y:S01]  /*25480*/  LDL.LU.64 R250, [R1+0xba8] ;  /* 0x000ba80001fa7983 */ /* 0x000ea20000300a00 */
[----:B------:R-:W-:Y:S02]  /*25490*/  VIADD R252, R47, 0xfffffdf4 ;  /* 0xfffffdf42ffc7836 */ /* 0x000fe40000000000 */
[----:B------:R-:W1:Y:S01]  /*254a0*/  LDC R47, c[0x0][0x3a0] ;  /* 0x0000e800ff2f7b82 */ /* 0x000e620000000800 */
[----:B------:R-:W2:Y:S02]  /*254b0*/  LDL.LU.64 R88, [R1+0xba0] ;  /* 0x000ba00001587983 */ /* 0x000ea40000300a00 */
[----:B------:R-:W-:-:S02]  /*254c0*/  ISETP.GE.U32.AND P4, PT, R252, 0x7ffffd75, PT ;  /* 0x7ffffd75fc00780c */ /* 0x000fc40003f86070 */
[----:B------:R1:W-:Y:S04]  /*254d0*/  STL.64 [R1+0xae8], R50 ;  /* 0x000ae83201007387 */ /* 0x0003e80000100a00 */
[----:B------:R1:W-:Y:S01]  /*254e0*/  LDGSTS.E [R0+-0x7d800], desc[UR16][R50.64], !P6 ;  /* 0x8280000032007fae */ /* 0x0003e2000f1a1010 */
[----:B---3--:R-:W-:-:S04]  /*254f0*/  IMAD.WIDE R70, R2, 0x4, R242 ;  /* 0x0000000402467825 */ /* 0x008fc800078e02f2 */
[C---:B----4-:R-:W-:Y:S01]  /*25500*/  IMAD.WIDE R54, R2.reuse, 0x4, R244 ;  /* 0x0000000402367825 */ /* 0x050fe200078e02f4 */
[----:B------:R3:W-:Y:S04]  /*25510*/  STL.64 [R1+0xae0], R70 ;  /* 0x000ae04601007387 */ /* 0x0007e80000100a00 */
[----:B------:R4:W-:Y:S01]  /*25520*/  STL.64 [R1+0x5c8], R54 ;  /* 0x0005c83601007387 */ /* 0x0009e20000100a00 */
[----:B--2---:R-:W-:-:S03]  /*25530*/  IMAD.WIDE R248, R2, 0x4, R248 ;  /* 0x0000000402f87825 */ /* 0x004fc600078e02f8 */
[----:B------:R-:W-:Y:S01]  /*25540*/  LDGSTS.E [R93+-0x7d600], desc[UR16][R70.64], !P6 ;  /* 0x82a00000465d7fae */ /* 0x000fe2000f1a1010 */
[----:B------:R-:W-:Y:S01]  /*25550*/  IADD3 R201, PT, PT, R46, -0x20e, RZ ;  /* 0xfffffdf22ec97810 */ /* 0x000fe20007ffe0ff */
[----:B-1----:R-:W1:Y:S02]  /*25560*/  LDC R50, c[0x0][0x3a0] ;  /* 0x0000e800ff327b82 */ /* 0x002e640000000800 */
[----:B------:R-:W-:Y:S04]  /*25570*/  LDGSTS.E [R0+-0x7d400], desc[UR16][R54.64], !P4 ;  /* 0x82c0000036007fae */ /* 0x000fe8000e1a1010 */
[----:B---3--:R-:W2:Y:S01]  /*25580*/  LDL.LU.64 R70, [R1+0xb98] ;  /* 0x000b980001467983 */ /* 0x008ea20000300a00 */
[----:B------:R-:W-:-:S03]  /*25590*/  IMAD.WIDE R240, R2, 0x4, R250 ;  /* 0x0000000402f07825 */ /* 0x000fc600078e02fa */
[----:B----4-:R-:W3:Y:S01]  /*255a0*/  LDL.LU.64 R54, [R1+0xb90] ;  /* 0x000b900001367983 */ /* 0x010ee20000300a00 */
[----:B------:R-:W4:Y:S03]  /*255b0*/  LDC R46, c[0x0][0x3a0] ;  /* 0x0000e800ff2e7b82 */ /* 0x000f260000000800 */
[----:B------:R-:W4:Y:S01]  /*255c0*/  LDL.LU.64 R244, [R1+0xb88] ;  /* 0x000b880001f47983 */ /* 0x000f220000300a00 */
[----:B------:R-:W-:-:S03]  /*255d0*/  IMAD.WIDE R242, R2, 0x4, R246 ;  /* 0x0000000402f27825 */ /* 0x000fc600078e02f6 */
[----:B------:R-:W4:Y:S04]  /*255e0*/  LDL.LU.64 R246, [R1+0xb80] ;  /* 0x000b800001f67983 */ /* 0x000f280000300a00 */
[----:B------:R-:W-:Y:S04]  /*255f0*/  STL.64 [R1+0xad8], R248 ;  /* 0x000ad8f801007387 */ /* 0x000fe80000100a00 */
[----:B------:R-:W4:Y:S01]  /*25600*/  LDL.LU.64 R250, [R1+0xb78] ;  /* 0x000b780001fa7983 */ /* 0x000f220000300a00 */
[----:B------:R-:W-:Y:S01]  /*25610*/  VIADD R252, R48, 0xfffffdf3 ;  /* 0xfffffdf330fc7836 */ /* 0x000fe20000000000 */
[----:B------:R-:W-:Y:S01]  /*25620*/  ISETP.GE.U32.AND P1, PT, R201, 0x7ffffd73, PT ;  /* 0x7ffffd73c900780c */ /* 0x000fe20003f26070 */
[----:B------:R-:W-:Y:S01]  /*25630*/  IMAD.WIDE R88, R2, 0x4, R88 ;  /* 0x0000000402587825 */ /* 0x000fe200078e0258 */
[----:B------:R-:W-:Y:S01]  /*25640*/  STL.64 [R1+0x5d0], R242 ;  /* 0x0005d0f201007387 */ /* 0x000fe20000100a00 */
[----:B------:R-:W2:Y:S01]  /*25650*/  LDC R48, c[0x0][0x3a0] ;  /* 0x0000e800ff307b82 */ /* 0x000ea20000000800 */
[----:B------:R-:W-:Y:S01]  /*25660*/  ISETP.GE.U32.AND P5, PT, R252, 0x7ffffd74, PT ;  /* 0x7ffffd74fc00780c */ /* 0x000fe20003fa6070 */
[----:B------:R-:W-:-:S02]  /*25670*/  VIADD R252, R82, 0x100000 ;  /* 0x0010000052fc7836 */ /* 0x000fc40000000000 */
[----:B------:R-:W-:Y:S01]  /*25680*/  VIADD R201, R82, 0x100000 ;  /* 0x0010000052c97836 */ /* 0x000fe20000000000 */
[----:B------:R1:W-:Y:S04]  /*25690*/  STL.64 [R1+0xad0], R240 ;  /* 0x000ad0f001007387 */ /* 0x0003e80000100a00 */
[----:B------:R1:W-:Y:S04]  /*256a0*/  LDGSTS.E [R252+-0x7d200], desc[UR16][R248.64], !P4 ;  /* 0x82e00000f8fc7fae */ /* 0x0003e8000e1a1010 */
[----:B------:R2:W-:Y:S04]  /*256b0*/  STL.64 [R1+0x5d8], R88 ;  /* 0x0005d85801007387 */ /* 0x0005e80000100a00 */
[----:B------:R-:W-:Y:S04]  /*256c0*/  LDGSTS.E [R201+-0x7d000], desc[UR16][R242.64], !P5 ;  /* 0x83000000f2c97fae */ /* 0x000fe8000e9a1010 */
[----:B------:R-:W-:Y:S01]  /*256d0*/  LDGSTS.E [R93+-0x7ce00], desc[UR16][R240.64], !P5 ;  /* 0x83200000f05d7fae */ /* 0x000fe2000e9a1010 */
[----:B-1----:R-:W-:Y:S01]  /*256e0*/  IADD3 R252, PT, PT, R47, -0x20f, RZ ;  /* 0xfffffdf12ffc7810 */ /* 0x002fe20007ffe0ff */
[----:B------:R-:W-:Y:S01]  /*256f0*/  VIADD R49, R49, 0xfffffdf0 ;  /* 0xfffffdf031317836 */ /* 0x000fe20000000000 */
[----:B------:R-:W1:Y:S01]  /*25700*/  LDC R47, c[0x0][0x3a0] ;  /* 0x0000e800ff2f7b82 */ /* 0x000e620000000800 */
[----:B------:R1:W-:Y:S04]  /*25710*/  LDGSTS.E [R0+-0x7cc00], desc[UR16][R88.64], !P1 ;  /* 0x8340000058007fae */ /* 0x0003e8000c9a1010 */
[----:B------:R-:W4:Y:S04]  /*25720*/  LDL.LU.64 R240, [R1+0xb70] ;  /* 0x000b700001f07983 */ /* 0x000f280000300a00 */
[----:B------:R-:W4:Y:S04]  /*25730*/  LDL.LU.64 R242, [R1+0xb68] ;  /* 0x000b680001f27983 */ /* 0x000f280000300a00 */
[----:B------:R-:W4:Y:S01]  /*25740*/  LDL.LU.64 R248, [R1+0xb60] ;  /* 0x000b600001f87983 */ /* 0x000f220000300a00 */
[----:B------:R-:W-:Y:S01]  /*25750*/  ISETP.GE.U32.AND P5, PT, R252, 0x7ffffd72, PT ;  /* 0x7ffffd72fc00780c */ /* 0x000fe20003fa6070 */
[----:B------:R-:W-:-:S02]  /*25760*/  VIADD R252, R50, 0xfffffdef ;  /* 0xfffffdef32fc7836 */ /* 0x000fc40000000000 */
[----:B--2---:R-:W-:-:S05]  /*25770*/  IMAD.WIDE R70, R2, 0x4, R70 ;  /* 0x0000000402467825 */ /* 0x004fca00078e0246 */
[----:B------:R2:W-:Y:S04]  /*25780*/  STL.64 [R1+0xac8], R70 ;  /* 0x000ac84601007387 */ /* 0x0005e80000100a00 */
[----:B------:R-:W-:Y:S01]  /*25790*/  LDGSTS.E [R201+-0x7ca00], desc[UR16][R70.64], !P1 ;  /* 0x8360000046c97fae */ /* 0x000fe2000c9a1010 */
[----:B---3--:R-:W-:-:S04]  /*257a0*/  IMAD.WIDE R54, R2, 0x4, R54 ;  /* 0x0000000402367825 */ /* 0x008fc800078e0236 */
[C---:B----4-:R-:W-:Y:S01]  /*257b0*/  IMAD.WIDE R50, R2.reuse, 0x4, R244 ;  /* 0x0000000402327825 */ /* 0x050fe200078e02f4 */
[----:B------:R3:W-:Y:S03]  /*257c0*/  STL.64 [R1+0x5e8], R54 ;  /* 0x0005e83601007387 */ /* 0x0007e60000100a00 */
[C---:B-1----:R-:W-:Y:S01]  /*257d0*/  IMAD.WIDE R88, R2.reuse, 0x4, R246 ;  /* 0x0000000402587825 */ /* 0x042fe200078e02f6 */
[----:B------:R1:W-:Y:S04]  /*257e0*/  STL.64 [R1+0xac0], R50 ;  /* 0x000ac03201007387 */ /* 0x0003e80000100a00 */
[----:B--2---:R-:W2:Y:S04]  /*257f0*/  LDL.LU.64 R70, [R1+0xb58] ;  /* 0x000b580001467983 */ /* 0x004ea80000300a00 */
[----:B------:R-:W4:Y:S04]  /*25800*/  LDL.LU.64 R244, [R1+0xb50] ;  /* 0x000b500001f47983 */ /* 0x000f280000300a00 */
[----:B------:R3:W-:Y:S04]  /*25810*/  LDGSTS.E [R93+-0x7c800], desc[UR16][R54.64], !P5 ;  /* 0x83800000365d7fae */ /* 0x0007e8000e9a1010 */
[----:B------:R-:W-:Y:S04]  /*25820*/  STL.64 [R1+0x5f0], R88 ;  /* 0x0005f05801007387 */ /* 0x000fe80000100a00 */
[----:B------:R-:W4:Y:S01]  /*25830*/  LDL.LU.64 R246, [R1+0xb48] ;  /* 0x000b480001f67983 */ /* 0x000f220000300a00 */
[----:B---3--:R-:W-:Y:S01]  /*25840*/  IMAD.WIDE R54, R2, 0x4, R250 ;  /* 0x0000000402367825 */ /* 0x008fe200078e02fa */
[----:B------:R-:W-:-:S02]  /*25850*/  ISETP.GE.U32.AND P4, PT, R49, 0x7ffffd71, PT ;  /* 0x7ffffd713100780c */ /* 0x000fc40003f86070 */
[----:B------:R-:W3:Y:S01]  /*25860*/  LDL.LU.64 R250, [R1+0xb40] ;  /* 0x000b400001fa7983 */ /* 0x000ee20000300a00 */
[----:B------:R-:W-:Y:S01]  /*25870*/  ISETP.GE.U32.AND P6, PT, R252, 0x7ffffd70, PT ;  /* 0x7ffffd70fc00780c */ /* 0x000fe20003fc6070 */
[----:B------:R-:W2:Y:S02]  /*25880*/  LDC R49, c[0x0][0x3a0] ;  /* 0x0000e800ff317b82 */ /* 0x000ea40000000800 */
[----:B------:R1:W-:Y:S04]  /*25890*/  LDGSTS.E [R0+-0x7c600], desc[UR16][R50.64], !P5 ;  /* 0x83a0000032007fae */ /* 0x0003e8000e9a1010 */
[----:B------:R1:W-:Y:S04]  /*258a0*/  STL.64 [R1+0xab8], R54 ;  /* 0x000ab83601007387 */ /* 0x0003e80000100a00 */
[----:B------:R-:W-:Y:S04]  /*258b0*/  LDGSTS.E [R201+-0x7c400], desc[UR16][R88.64], !P4 ;  /* 0x83c0000058c97fae */ /* 0x000fe8000e1a1010 */
[----:B------:R1:W-:Y:S02]  /*258c0*/  LDGSTS.E [R93+-0x7c200], desc[UR16][R54.64], !P4 ;  /* 0x83e00000365d7fae */ /* 0x0003e4000e1a1010 */
[----:B-1----:R-:W-:Y:S01]  /*258d0*/  IMAD.WIDE R50, R2, 0x4, R240 ;  /* 0x0000000402327825 */ /* 0x002fe200078e02f0 */
[----:B------:R-:W-:-:S02]  /*258e0*/  IADD3 R252, PT, PT, R46, -0x212, RZ ;  /* 0xfffffdee2efc7810 */ /* 0x000fc40007ffe0ff */
[----:B------:R-:W1:Y:S02]  /*258f0*/  LDC R46, c[0x0][0x3a0] ;  /* 0x0000e800ff2e7b82 */ /* 0x000e640000000800 */
[----:B------:R1:W-:Y:S04]  /*25900*/  STL.64 [R1+0x5f8], R50 ;  /* 0x0005f83201007387 */ /* 0x0003e80000100a00 */
[----:B------:R1:W-:Y:S01]  /*25910*/  LDGSTS.E [R0+-0x7c000], desc[UR16][R50.64], !P6 ;  /* 0x8400000032007fae */ /* 0x0003e2000f1a1010 */
[----:B------:R-:W-:Y:S01]  /*25920*/  IMAD.WIDE R54, R2, 0x4, R242 ;  /* 0x0000000402367825 */ /* 0x000fe200078e02f2 */
[----:B------:R-:W-:-:S04]  /*25930*/  ISETP.GE.U32.AND P1, PT, R252, 0x7ffffd6f, PT ;  /* 0x7ffffd6ffc00780c */ /* 0x000fc80003f26070 */
[----:B------:R1:W-:Y:S04]  /*25940*/  STL.64 [R1+0xab0], R54 ;  /* 0x000ab03601007387 */ /* 0x0003e80000100a00 */
[----:B------:R1:W-:Y:S02]  /*25950*/  LDGSTS.E [R93+-0x7be00], desc[UR16][R54.64], !P6 ;  /* 0x84200000365d7fae */ /* 0x0003e4000f1a1010 */
[----:B-1----:R-:W-:-:S05]  /*25960*/  IMAD.WIDE R50, R2, 0x4, R248 ;  /* 0x0000000402327825 */ /* 0x002fca00078e02f8 */
[----:B------:R3:W-:Y:S04]  /*25970*/  STL.64 [R1+0x608], R50 ;  /* 0x0006083201007387 */ /* 0x0007e80000100a00 */
[----:B------:R-:W3:Y:S04]  /*25980*/  LDL.LU.64 R248, [R1+0xb38] ;  /* 0x000b380001f87983 */ /* 0x000ee80000300a00 */
[----:B------:R-:W3:Y:S04]  /*25990*/  LDL.LU.64 R242, [R1+0xb30] ;  /* 0x000b300001f27983 */ /* 0x000ee80000300a00 */
[----:B------:R-:W3:Y:S04]  /*259a0*/  LDL.LU.64 R240, [R1+0xb28] ;  /* 0x000b280001f07983 */ /* 0x000ee80000300a00 */
[----:B------:R3:W-:Y:S01]  /*259b0*/  LDGSTS.E [R0+-0x7bc00], desc[UR16][R50.64], !P1 ;  /* 0x8440000032007fae */ /* 0x0007e2000c9a1010 */
[----:B--2---:R-:W-:-:S04]  /*259c0*/  IMAD.WIDE R88, R2, 0x4, R70 ;  /* 0x0000000402587825 */ /* 0x004fc800078e0246 */
[C---:B----4-:R-:W-:Y:S01]  /*259d0*/  IMAD.WIDE R70, R2.reuse, 0x4, R244 ;  /* 0x0000000402467825 */ /* 0x050fe200078e02f4 */
[----:B------:R1:W-:Y:S03]  /*259e0*/  STL.64 [R1+0xaa8], R88 ;  /* 0x000aa85801007387 */ /* 0x0003e60000100a00 */
[C---:B------:R-:W-:Y:S02]  /*259f0*/  IMAD.WIDE R54, R2.reuse, 0x4, R246 ;  /* 0x0000000402367825 */ /* 0x040fe400078e02f6 */
[----:B------:R-:W2:Y:S02]  /*25a00*/  LDL.LU.64 R246, [R1+0xb20] ;  /* 0x000b200001f67983 */ /* 0x000ea40000300a00 */
[----:B---3--:R-:W-:Y:S02]  /*25a10*/  IMAD.WIDE R50, R2, 0x4, R250 ;  /* 0x0000000402327825 */ /* 0x008fe400078e02fa */
[----:B------:R3:W-:Y:S04]  /*25a20*/  STL.64 [R1+0x610], R70 ;  /* 0x0006104601007387 */ /* 0x0007e80000100a00 */
[----:B------:R-:W-:Y:S04]  /*25a30*/  STL.64 [R1+0xaa0], R54 ;  /* 0x000aa03601007387 */ /* 0x000fe80000100a00 */
[----:B------:R4:W-:Y:S04]  /*25a40*/  STL.64 [R1+0x618], R50 ;  /* 0x0006183201007387 */ /* 0x0009e80000100a00 */
[----:B------:R-:W2:Y:S04]  /*25a50*/  LDL.LU.64 R244, [R1+0xb18] ;  /* 0x000b180001f47983 */ /* 0x000ea80000300a00 */
[----:B------:R-:W2:Y:S01]  /*25a60*/  LDL.LU.64 R250, [R1+0x9b8] ;  /* 0x0009b80001fa7983 */ /* 0x000ea20000300a00 */
[----:B------:R-:W-:-:S02]  /*25a70*/  VIADD R252, R48, 0xfffffded ;  /* 0xfffffded30fc7836 */ /* 0x000fc40000000000 */
[----:B------:R-:W-:Y:S01]  /*25a80*/  VIADD R201, R47, 0xfffffdec ;  /* 0xfffffdec2fc97836 */ /* 0x000fe20000000000 */
[----:B------:R-:W4:Y:S02]  /*25a90*/  LDC R48, c[0x0][0x3a0] ;  /* 0x0000e800ff307b82 */ /* 0x000f240000000800 */
[----:B------:R-:W-:Y:S02]  /*25aa0*/  ISETP.GE.U32.AND P5, PT, R252, 0x7ffffd6e, PT ;  /* 0x7ffffd6efc00780c */ /* 0x000fe40003fa6070 */
[----:B------:R-:W-:Y:S02]  /*25ab0*/  ISETP.GE.U32.AND P4, PT, R201, 0x7ffffd6d, PT ;  /* 0x7ffffd6dc900780c */ /* 0x000fe40003f86070 */
[C---:B------:R-:W-:Y:S02]  /*25ac0*/  IADD3 R252, PT, PT, R82.reuse, 0x100000, RZ ;  /* 0x0010000052fc7810 */ /* 0x040fe40007ffe0ff */
[----:B------:R-:W4:Y:S01]  /*25ad0*/  LDC R47, c[0x0][0x3a0] ;  /* 0x0000e800ff2f7b82 */ /* 0x000f220000000800 */
[----:B------:R-:W-:-:S02]  /*25ae0*/  VIADD R201, R82, 0x100000 ;  /* 0x0010000052c97836 */ /* 0x000fc40000000000 */
[----:B------:R1:W-:Y:S04]  /*25af0*/  LDGSTS.E [R252+-0x7ba00], desc[UR16][R88.64], !P1 ;  /* 0x8460000058fc7fae */ /* 0x0003e8000c9a1010 */
[----:B------:R-:W-:Y:S04]  /*25b00*/  LDGSTS.E [R201+-0x7b800], desc[UR16][R70.64], !P5 ;  /* 0x8480000046c97fae */ /* 0x000fe8000e9a1010 */
[----:B------:R-:W-:Y:S01]  /*25b10*/  LDGSTS.E [R93+-0x7b600], desc[UR16][R54.64], !P5 ;  /* 0x84a00000365d7fae */ /* 0x000fe2000e9a1010 */
[----:B-1----:R-:W-:-:S03]  /*25b20*/  VIADD R252, R46, 0xfffffdeb ;  /* 0xfffffdeb2efc7836 */ /* 0x002fc60000000000 */
[----:B------:R4:W-:Y:S01]  /*25b30*/  LDGSTS.E [R0+-0x7b400], desc[UR16][R50.64], !P4 ;  /* 0x84c0000032007fae */ /* 0x0009e2000e1a1010 */
[----:B------:R-:W1:Y:S01]  /*25b40*/  LDC R88, c[0x0][0x3a0] ;  /* 0x0000e800ff587b82 */ /* 0x000e620000000800 */
[----:B------:R-:W-:Y:S01]  /*25b50*/  IMAD.WIDE R248, R2, 0x4, R248 ;  /* 0x0000000402f87825 */ /* 0x000fe200078e02f8 */
[----:B------:R-:W-:Y:S01]  /*25b60*/  ISETP.GE.U32.AND P1, PT, R252, 0x7ffffd6c, PT ;  /* 0x7ffffd6cfc00780c */ /* 0x000fe20003f26070 */
[----:B---3--:R-:W3:Y:S02]  /*25b70*/  LDL.LU.64 R70, [R1+0x9b0] ;  /* 0x0009b00001467983 */ /* 0x008ee40000300a00 */
[----:B------:R-:W-:-:S03]  /*25b80*/  IMAD.WIDE R242, R2, 0x4, R242 ;  /* 0x0000000402f27825 */ /* 0x000fc600078e02f2 */
[----:B------:R-:W1:Y:S01]  /*25b90*/  LDC R46, c[0x0][0x3a0] ;  /* 0x0000e800ff2e7b82 */ /* 0x000e620000000800 */
[----:B------:R4:W-:Y:S02]  /*25ba0*/  STL.64 [R1+0xa98], R248 ;  /* 0x000a98f801007387 */ /* 0x0009e40000100a00 */
[----:B----4-:R-:W-:Y:S02]  /*25bb0*/  IMAD.WIDE R50, R2, 0x4, R240 ;  /* 0x0000000402327825 */ /* 0x010fe400078e02f0 */
[----:B------:R-:W4:Y:S01]  /*25bc0*/  LDL.LU.64 R54, [R1+0x9a8] ;  /* 0x0009a80001367983 */ /* 0x000f220000300a00 */
[----:B------:R-:W-:-:S03]  /*25bd0*/  IADD3 R252, PT, PT, R49, -0x216, RZ ;  /* 0xfffffdea31fc7810 */ /* 0x000fc60007ffe0ff */
        /* <DEDUP_REMOVED lines=8> */
[----:B------:R-:W4:Y:S01]  /*25c60*/  LDL.LU.64 R248, [R1+0x998] ;  /* 0x0009980001f87983 */ /* 0x000f220000300a00 */
[----:B------:R-:W-:Y:S01]  /*25c70*/  ISETP.GE.U32.AND P4, PT, R252, 0x7ffffd6a, PT ;  /* 0x7ffffd6afc00780c */ /* 0x000fe20003f86070 */
[----:B------:R-:W-:-:S02]  /*25c80*/  VIADD R252, R48, 0xfffffde8 ;  /* 0xfffffde830fc7836 */ /* 0x000fc40000000000 */
[----:B------:R1:W-:Y:S01]  /*25c90*/  LDGSTS.E [R0+-0x7ae00], desc[UR16][R50.64], !P1 ;  /* 0x8520000032007fae */ /* 0x0003e2000c9a1010 */
[----:B--2---:R-:W-:-:S03]  /*25ca0*/  IMAD.WIDE R242, R2, 0x4, R246 ;  /* 0x0000000402f27825 */ /* 0x004fc600078e02f6 */
[----:B------:R-:W2:Y:S04]  /*25cb0*/  LDL.LU.64 R246, [R1+0x990] ;  /* 0x0009900001f67983 */ /* 0x000ea80000300a00 */
[----:B------:R1:W-:Y:S04]  /*25cc0*/  STL.64 [R1+0x630], R242 ;  /* 0x000630f201007387 */ /* 0x0003e80000100a00 */
[----:B------:R1:W-:Y:S01]  /*25cd0*/  LDGSTS.E [R201+-0x7ac00], desc[UR16][R242.64], !P5 ;  /* 0x85400000f2c97fae */ /* 0x0003e2000e9a1010 */
[----:B------:R-:W-:-:S03]  /*25ce0*/  IMAD.WIDE R48, R2, 0x4, R250 ;  /* 0x0000000402307825 */ /* 0x000fc600078e02fa */
[----:B------:R-:W2:Y:S01]  /*25cf0*/  LDL.LU.64 R250, [R1+0x988] ;  /* 0x0009880001fa7983 */ /* 0x000ea20000300a00 */
[----:B-1----:R-:W-:Y:S01]  /*25d00*/  IMAD.WIDE R50, R2, 0x4, R244 ;  /* 0x0000000402327825 */ /* 0x002fe200078e02f4 */
[----:B------:R-:W-:-:S04]  /*25d10*/  IADD3 R201, PT, PT, R88, -0x219, RZ ;  /* 0xfffffde758c97810 */ /* 0x000fc80007ffe0ff */
[----:B------:R-:W-:Y:S01]  /*25d20*/  LDGSTS.E [R93+-0x7aa00], desc[UR16][R50.64], !P5 ;  /* 0x85600000325d7fae */ /* 0x000fe2000e9a1010 */
[----:B------:R-:W-:Y:S02]  /*25d30*/  ISETP.GE.U32.AND P5, PT, R252, 0x7ffffd69, PT ;  /* 0x7ffffd69fc00780c */ /* 0x000fe40003fa6070 */
[----:B------:R-:W-:Y:S01]  /*25d40*/  ISETP.GE.U32.AND P1, PT, R201, 0x7ffffd68, PT ;  /* 0x7ffffd68c900780c */ /* 0x000fe20003f26070 */
[----:B------:R-:W-:Y:S01]  /*25d50*/  STL.64 [R1+0xa88], R50 ;  /* 0x000a883201007387 */ /* 0x000fe20000100a00 */
[----:B------:R-:W-:-:S03]  /*25d60*/  VIADD R201, R82, 0x100000 ;  /* 0x0010000052c97836 */ /* 0x000fc60000000000 */
[----:B------:R1:W-:Y:S04]  /*25d70*/  STL.64 [R1+0x638], R48 ;  /* 0x0006383001007387 */ /* 0x0003e80000100a00 */
[----:B------:R-:W2:Y:S04]  /*25d80*/  LDL.LU.64 R242, [R1+0x980] ;  /* 0x0009800001f27983 */ /* 0x000ea80000300a00 */
[----:B------:R-:W2:Y:S04]  /*25d90*/  LDL.LU.64 R244, [R1+0x978] ;  /* 0x0009780001f47983 */ /* 0x000ea80000300a00 */
[----:B------:R1:W-:Y:S01]  /*25da0*/  LDGSTS.E [R0+-0x7a800], desc[UR16][R48.64], !P4 ;  /* 0x8580000030007fae */ /* 0x0003e2000e1a1010 */
[----:B---3--:R-:W-:-:S05]  /*25db0*/  IMAD.WIDE R70, R2, 0x4, R70 ;  /* 0x0000000402467825 */ /* 0x008fca00078e0246 */
[----:B------:R3:W-:Y:S01]  /*25dc0*/  STL.64 [R1+0xa80], R70 ;  /* 0x000a804601007387 */ /* 0x0007e20000100a00 */
[----:B----4-:R-:W-:-:S03]  /*25dd0*/  IMAD.WIDE R54, R2, 0x4, R54 ;  /* 0x0000000402367825 */ /* 0x010fc600078e0236 */
[----:B------:R3:W-:Y:S01]  /*25de0*/  LDGSTS.E [R201+-0x7a600], desc[UR16][R70.64], !P4 ;  /* 0x85a0000046c97fae */ /* 0x0007e2000e1a1010 */
[----:B-1----:R-:W1:Y:S03]  /*25df0*/  LDC R48, c[0x0][0x3a0] ;  /* 0x0000e800ff307b82 */ /* 0x002e660000000800 */
[----:B------:R2:W-:Y:S04]  /*25e00*/  STL.64 [R1+0x640], R54 ;  /* 0x0006403601007387 */ /* 0x0005e80000100a00 */
[----:B------:R2:W-:Y:S01]  /*25e10*/  LDGSTS.E [R93+-0x7a400], desc[UR16][R54.64], !P5 ;  /* 0x85c00000365d7fae */ /* 0x0005e2000e9a1010 */
[----:B------:R-:W-:Y:S01]  /*25e20*/  VIADD R252, R46, 0xfffffde6 ;  /* 0xfffffde62efc7836 */ /* 0x000fe20000000000 */
[----:B------:R-:W4:Y:S01]  /*25e30*/  LDC R49, c[0x0][0x3a0] ;  /* 0x0000e800ff317b82 */ /* 0x000f220000000800 */
[----:B------:R-:W-:-:S05]  /*25e40*/  IMAD.WIDE R50, R2, 0x4, R240 ;  /* 0x0000000402327825 */ /* 0x000fca00078e02f0 */
[----:B------:R1:W-:Y:S02]  /*25e50*/  STL.64 [R1+0xa78], R50 ;  /* 0x000a783201007387 */ /* 0x0003e40000100a00 */
[----:B------:R-:W1:Y:S02]  /*25e60*/  LDC R46, c[0x0][0x3a0] ;  /* 0x0000e800ff2e7b82 */ /* 0x000e640000000800 */
[----:B------:R1:W-:Y:S01]  /*25e70*/  LDGSTS.E [R0+-0x7a200], desc[UR16][R50.64], !P5 ;  /* 0x85e0000032007fae */ /* 0x0003e2000e9a1010 */
[----:B---3--:R-:W-:-:S03]  /*25e80*/  IMAD.WIDE R70, R2, 0x4, R248 ;  /* 0x0000000402467825 */ /* 0x008fc600078e02f8 */
[----:B------:R-:W3:Y:S04]  /*25e90*/  LDL.LU.64 R248, [R1+0x970] ;  /* 0x0009700001f87983 */ /* 0x000ee80000300a00 */
[----:B------:R1:W-:Y:S01]  /*25ea0*/  STL.64 [R1+0x650], R70 ;  /* 0x0006504601007387 */ /* 0x0003e20000100a00 */
[----:B--2---:R-:W-:Y:S01]  /*25eb0*/  IMAD.WIDE R54, R2, 0x4, R246 ;  /* 0x0000000402367825 */ /* 0x004fe200078e02f6 */
[----:B------:R-:W-:Y:S02]  /*25ec0*/  ISETP.GE.U32.AND P6, PT, R252, 0x7ffffd67, PT ;  /* 0x7ffffd67fc00780c */ /* 0x000fe40003fc6070 */
[----:B------:R-:W2:Y:S04]  /*25ed0*/  LDL.LU.64 R246, [R1+0x968] ;  /* 0x0009680001f67983 */ /* 0x000ea80000300a00 */
[----:B------:R1:W-:Y:S02]  /*25ee0*/  STL.64 [R1+0xa70], R54 ;  /* 0x000a703601007387 */ /* 0x0003e40000100a00 */
[----:B-1----:R-:W-:-:S02]  /*25ef0*/  IMAD.WIDE R50, R2, 0x4, R250 ;  /* 0x0000000402327825 */ /* 0x002fc400078e02fa */
[----:B------:R1:W-:Y:S04]  /*25f00*/  LDGSTS.E [R201+-0x7a000], desc[UR16][R70.64], !P1 ;  /* 0x8600000046c97fae */ /* 0x0003e8000c9a1010 */
[----:B------:R-:W4:Y:S01]  /*25f10*/  LDL.LU.64 R250, [R1+0x960] ;  /* 0x0009600001fa7983 */ /* 0x000f220000300a00 */
[----:B------:R-:W-:Y:S02]  /*25f20*/  IADD3 R252, PT, PT, R47, -0x21b, RZ ;  /* 0xfffffde52ffc7810 */ /* 0x000fe40007ffe0ff */
[----:B------:R-:W2:Y:S01]  /*25f30*/  LDC R47, c[0x0][0x3a0] ;  /* 0x0000e800ff2f7b82 */ /* 0x000ea20000000800 */
[----:B------:R-:W4:Y:S01]  /*25f40*/  LDL.LU.64 R88, [R1+0x958] ;  /* 0x0009580001587983 */ /* 0x000f220000300a00 */
[----:B------:R-:W-:-:S03]  /*25f50*/  ISETP.GE.U32.AND P4, PT, R252, 0x7ffffd66, PT ;  /* 0x7ffffd66fc00780c */ /* 0x000fc60003f86070 */
[----:B------:R1:W-:Y:S02]  /*25f60*/  LDGSTS.E [R93+-0x79e00], desc[UR16][R54.64], !P1 ;  /* 0x86200000365d7fae */ /* 0x0003e4000c9a1010 */
[C---:B-1----:R-:W-:Y:S02]  /*25f70*/  IMAD.WIDE R70, R2.reuse, 0x4, R242 ;  /* 0x0000000402467825 */ /* 0x042fe400078e02f2 */
[----:B------:R1:W-:Y:S04]  /*25f80*/  STL.64 [R1+0x658], R50 ;  /* 0x0006583201007387 */ /* 0x0003e80000100a00 */
[----:B------:R1:W-:Y:S01]  /*25f90*/  LDGSTS.E [R0+-0x79c00], desc[UR16][R50.64], !P6 ;  /* 0x8640000032007fae */ /* 0x0003e2000f1a1010 */
[----:B------:R-:W-:-:S03]  /*25fa0*/  IMAD.WIDE R54, R2, 0x4, R244 ;  /* 0x0000000402367825 */ /* 0x000fc600078e02f4 */
[----:B------:R1:W-:Y:S04]  /*25fb0*/  STL.64 [R1+0xa68], R70 ;  /* 0x000a684601007387 */ /* 0x0003e80000100a00 */
[----:B------:R1:W-:Y:S04]  /*25fc0*/  STL.64 [R1+0x660], R54 ;  /* 0x0006603601007387 */ /* 0x0003e80000100a00 */
[----:B------:R-:W-:Y:S01]  /*25fd0*/  LDGSTS.E [R93+-0x79a00], desc[UR16][R70.64], !P6 ;  /* 0x86600000465d7fae */ /* 0x000fe2000f1a1010 */
[----:B---3--:R-:W-:-:S03]  /*25fe0*/  IMAD.WIDE R248, R2, 0x4, R248 ;  /* 0x0000000402f87825 */ /* 0x008fc600078e02f8 */
[----:B------:R-:W-:Y:S01]  /*25ff0*/  LDGSTS.E [R0+-0x79800], desc[UR16][R54.64], !P4 ;  /* 0x8680000036007fae */ /* 0x000fe2000e1a1010 */
[----:B-1----:R-:W1:Y:S03]  /*26000*/  LDC R50, c[0x0][0x3a0] ;  /* 0x0000e800ff327b82 */ /* 0x002e660000000800 */
[----:B------:R-:W3:Y:S04]  /*26010*/  LDL.LU.64 R70, [R1+0x950] ;  /* 0x0009500001467983 */ /* 0x000ee80000300a00 */
[----:B------:R-:W3:Y:S04]  /*26020*/  LDL.LU.64 R54, [R1+0x948] ;  /* 0x0009480001367983 */ /* 0x000ee80000300a00 */
[----:B------:R-:W3:Y:S01]  /*26030*/  LDL.LU.64 R244, [R1+0x940] ;  /* 0x0009400001f47983 */ /* 0x000ee20000300a00 */
[----:B--2---:R-:W-:-:S03]  /*26040*/  IMAD.WIDE R242, R2, 0x4, R246 ;  /* 0x0000000402f27825 */ /* 0x004fc600078e02f6 */
[----:B------:R-:W2:Y:S04]  /*26050*/  LDL.LU.64 R246, [R1+0x938] ;  /* 0x0009380001f67983 */ /* 0x000ea80000300a00 */
[----:B------:R-:W-:Y:S01]  /*26060*/  STL.64 [R1+0xa60], R248 ;  /* 0x000a60f801007387 */ /* 0x000fe20000100a00 */
[----:B----4-:R-:W-:-:S03]  /*26070*/  IMAD.WIDE R240, R2, 0x4, R250 ;  /* 0x0000000402f07825 */ /* 0x010fc600078e02fa */
[----:B------:R-:W4:Y:S01]  /*26080*/  LDL.LU.64 R250, [R1+0x930] ;  /* 0x0009300001fa7983 */ /* 0x000f220000300a00 */
[----:B------:R-:W-:Y:S02]  /*26090*/  VIADD R252, R48, 0xfffffde4 ;  /* 0xfffffde430fc7836 */ /* 0x000fe40000000000 */
[----:B------:R-:W-:Y:S02]  /*260a0*/  VIADD R201, R46, 0xfffffde3 ;  /* 0xfffffde32ec97836 */ /* 0x000fe40000000000 */
[----:B------:R-:W-:Y:S01]  /*260b0*/  IMAD.WIDE R88, R2, 0x4, R88 ;  /* 0x0000000402587825 */ /* 0x000fe200078e0258 */
[----:B------:R-:W-:Y:S01]  /*260c0*/  ISETP.GE.U32.AND P5, PT, R252, 0x7ffffd65, PT ;  /* 0x7ffffd65fc00780c */ /* 0x000fe20003fa6070 */
[----:B------:R-:W-:Y:S01]  /*260d0*/  STL.64 [R1+0x668], R242 ;  /* 0x000668f201007387 */ /* 0x000fe20000100a00 */
[----:B------:R-:W-:Y:S01]  /*260e0*/  ISETP.GE.U32.AND P1, PT, R201, 0x7ffffd64, PT ;  /* 0x7ffffd64c900780c */ /* 0x000fe20003f26070 */
[C---:B------:R-:W-:Y:S01]  /*260f0*/  VIADD R201, R82.reuse, 0x100000 ;  /* 0x0010000052c97836 */ /* 0x040fe20000000000 */
[----:B------:R-:W-:Y:S01]  /*26100*/  IADD3 R252, PT, PT, R82, 0x100000, RZ ;  /* 0x0010000052fc7810 */ /* 0x000fe20007ffe0ff */
[----:B------:R1:W-:Y:S01]  /*26110*/  STL.64 [R1+0xa58], R240 ;  /* 0x000a58f001007387 */ /* 0x0003e20000100a00 */
[----:B------:R-:W1:Y:S03]  /*26120*/  LDC R46, c[0x0][0x3a0] ;  /* 0x0000e800ff2e7b82 */ /* 0x000e660000000800 */
[----:B------:R1:W-:Y:S04]  /*26130*/  LDGSTS.E [R252+-0x79600], desc[UR16][R248.64], !P4 ;  /* 0x86a00000f8fc7fae */ /* 0x0003e8000e1a1010 */
[----:B------:R-:W-:Y:S01]  /*26140*/  LDGSTS.E [R201+-0x79400], desc[UR16][R242.64], !P5 ;  /* 0x86c00000f2c97fae */ /* 0x000fe2000e9a1010 */
[----:B------:R-:W-:Y:S01]  /*26150*/  IADD3 R49, PT, PT, R49, -0x21f, RZ ;  /* 0xfffffde131317810 */ /* 0x000fe20007ffe0ff */
[----:B------:R-:W2:Y:S02]  /*26160*/  LDC R48, c[0x0][0x3a0] ;  /* 0x0000e800ff307b82 */ /* 0x000ea40000000800 */
[----:B------:R-:W-:Y:S04]  /*26170*/  STL.64 [R1+0x678], R88 ;  /* 0x0006785801007387 */ /* 0x000fe80000100a00 */
[----:B------:R-:W-:Y:S01]  /*26180*/  LDGSTS.E [R93+-0x79200], desc[UR16][R240.64], !P5 ;  /* 0x86e00000f05d7fae */ /* 0x000fe2000e9a1010 */
[----:B-1----:R-:W-:-:S02]  /*26190*/  VIADD R252, R47, 0xfffffde2 ;  /* 0xfffffde22ffc7836 */ /* 0x002fc40000000000 */
[C---:B---3--:R-:W-:Y:S01]  /*261a0*/  IMAD.WIDE R70, R2.reuse, 0x4, R70 ;  /* 0x0000000402467825 */ /* 0x048fe200078e0246 */
[----:B------:R-:W3:Y:S03]  /*261b0*/  LDL.LU.64 R240, [R1+0x928] ;  /* 0x0009280001f07983 */ /* 0x000ee60000300a00 */
[----:B------:R-:W-:Y:S01]  /*261c0*/  IMAD.WIDE R54, R2, 0x4, R54 ;  /* 0x0000000402367825 */ /* 0x000fe200078e0236 */
[----:B------:R-:W3:Y:S01]  /*261d0*/  LDL.LU.64 R242, [R1+0x920] ;  /* 0x0009200001f27983 */ /* 0x000ee20000300a00 */
[----:B------:R-:W-:Y:S01]  /*261e0*/  ISETP.GE.U32.AND P4, PT, R49, 0x7ffffd62, PT ;  /* 0x7ffffd623100780c */ /* 0x000fe20003f86070 */
[----:B------:R-:W1:Y:S02]  /*261f0*/  LDC R47, c[0x0][0x3a0] ;  /* 0x0000e800ff2f7b82 */ /* 0x000e640000000800 */
[----:B------:R-:W3:Y:S01]  /*26200*/  LDL.LU.64 R248, [R1+0x918] ;  /* 0x0009180001f87983 */ /* 0x000ee20000300a00 */
[----:B------:R-:W-:Y:S01]  /*26210*/  ISETP.GE.U32.AND P5, PT, R252, 0x7ffffd63, PT ;  /* 0x7ffffd63fc00780c */ /* 0x000fe20003fa6070 */
[----:B------:R-:W-:-:S02]  /*26220*/  VIADD R252, R50, 0xfffffde0 ;  /* 0xfffffde032fc7836 */ /* 0x000fc40000000000 */
[----:B------:R-:W-:Y:S01]  /*26230*/  IMAD.WIDE R50, R2, 0x4, R244 ;  /* 0x0000000402327825 */ /* 0x000fe200078e02f4 */
[----:B------:R2:W-:Y:S01]  /*26240*/  LDGSTS.E [R0+-0x79000], desc[UR16][R88.64], !P1 ;  /* 0x8700000058007fae */ /* 0x0005e2000c9a1010 */
[----:B------:R-:W1:Y:S03]  /*26250*/  LDC R49, c[0x0][0x3a0] ;  /* 0x0000e800ff317b82 */ /* 0x000e660000000800 */
[----:B------:R1:W-:Y:S04]  /*26260*/  STL.64 [R1+0xa50], R70 ;  /* 0x000a504601007387 */ /* 0x0003e80000100a00 */
[----:B------:R4:W-:Y:S04]  /*26270*/  STL.64 [R1+0x680], R54 ;  /* 0x0006803601007387 */ /* 0x0009e80000100a00 */
[----:B------:R-:W-:Y:S04]  /*26280*/  LDGSTS.E [R201+-0x78e00], desc[UR16][R70.64], !P1 ;  /* 0x8720000046c97fae */ /* 0x000fe8000c9a1010 */
[----:B------:R3:W-:Y:S04]  /*26290*/  STL.64 [R1+0xa48], R50 ;  /* 0x000a483201007387 */ /* 0x0007e80000100a00 */
[----:B------:R4:W-:Y:S04]  /*262a0*/  LDGSTS.E [R93+-0x78c00], desc[UR16][R54.64], !P5 ;  /* 0x87400000365d7fae */ /* 0x0009e8000e9a1010 */
[----:B-1----:R-:W3:Y:S04]  /*262b0*/  LDL.LU.64 R70, [R1+0x910] ;  /* 0x0009100001467983 */ /* 0x002ee80000300a00 */
[----:B------:R-:W3:Y:S01]  /*262c0*/  LDL.LU.64 R244, [R1+0x908] ;  /* 0x0009080001f47983 */ /* 0x000ee20000300a00 */
[----:B------:R-:W-:-:S03]  /*262d0*/  ISETP.GE.U32.AND P6, PT, R252, 0x7ffffd61, PT ;  /* 0x7ffffd61fc00780c */ /* 0x000fc60003fc6070 */
[----:B------:R3:W-:Y:S01]  /*262e0*/  LDGSTS.E [R0+-0x78a00], desc[UR16][R50.64], !P5 ;  /* 0x8760000032007fae */ /* 0x0007e2000e9a1010 */
[----:B--2---:R-:W-:-:S05]  /*262f0*/  IMAD.WIDE R88, R2, 0x4, R246 ;  /* 0x0000000402587825 */ /* 0x004fca00078e02f6 */
[----:B------:R-:W-:Y:S04]  /*26300*/  STL.64 [R1+0x688], R88 ;  /* 0x0006885801007387 */ /* 0x000fe80000100a00 */
[----:B------:R-:W2:Y:S04]  /*26310*/  LDL.LU.64 R246, [R1+0x900] ;  /* 0x0009000001f67983 */ /* 0x000ea80000300a00 */
[----:B------:R-:W-:Y:S01]  /*26320*/  LDGSTS.E [R201+-0x78800], desc[UR16][R88.64], !P4 ;  /* 0x8780000058c97fae */ /* 0x000fe2000e1a1010 */
[----:B----4-:R-:W-:-:S03]  /*26330*/  IMAD.WIDE R54, R2, 0x4, R250 ;  /* 0x0000000402367825 */ /* 0x010fc600078e02fa */
[----:B------:R-:W4:Y:S04]  /*26340*/  LDL.LU.64 R250, [R1+0x8f8] ;  /* 0x0008f80001fa7983 */ /* 0x000f280000300a00 */
[----:B------:R1:W-:Y:S01]  /*26350*/  STL.64 [R1+0xa40], R54 ;  /* 0x000a403601007387 */ /* 0x0003e20000100a00 */
[----:B------:R-:W-:Y:S02]  /*26360*/  VIADD R252, R46, 0xfffffddf ;  /* 0xfffffddf2efc7836 */ /* 0x000fe40000000000 */
[----:B------:R-:W1:Y:S01]  /*26370*/  LDC R46, c[0x0][0x3a0] ;  /* 0x0000e800ff2e7b82 */ /* 0x000e620000000800 */
[----:B------:R1:W-:Y:S02]  /*26380*/  LDGSTS.E [R93+-0x78600], desc[UR16][R54.64], !P4 ;  /* 0x87a00000365d7fae */ /* 0x0003e4000e1a1010 */
[----:B------:R-:W-:Y:S01]  /*26390*/  ISETP.GE.U32.AND P1, PT, R252, 0x7ffffd60, PT ;  /* 0x7ffffd60fc00780c */ /* 0x000fe20003f26070 */
[----:B---3--:R-:W-:-:S05]  /*263a0*/  IMAD.WIDE R50, R2, 0x4, R240 ;  /* 0x0000000402327825 */ /* 0x008fca00078e02f0 */
[----:B------:R3:W-:Y:S01]  /*263b0*/  STL.64 [R1+0x698], R50 ;  /* 0x0006983201007387 */ /* 0x0007e20000100a00 */
[----:B-1----:R-:W-:-:S03]  /*263c0*/  IMAD.WIDE R54, R2, 0x4, R242 ;  /* 0x0000000402367825 */ /* 0x002fc600078e02f2 */
[----:B------:R3:W-:Y:S04]  /*263d0*/  LDGSTS.E [R0+-0x78400], desc[UR16][R50.64], !P6 ;  /* 0x87c0000032007fae */ /* 0x0007e8000f1a1010 */
[----:B------:R2:W-:Y:S04]  /*263e0*/  STL.64 [R1+0xa38], R54 ;  /* 0x000a383601007387 */ /* 0x0005e80000100a00 */
[----:B------:R2:W-:Y:S01]  /*263f0*/  LDGSTS.E [R93+-0x78200], desc[UR16][R54.64], !P6 ;  /* 0x87e00000365d7fae */ /* 0x0005e2000f1a1010 */
[----:B---3--:R-:W-:-:S05]  /*26400*/  IMAD.WIDE R50, R2, 0x4, R248 ;  /* 0x0000000402327825 */ /* 0x008fca00078e02f8 */
[----:B------:R4:W-:Y:S04]  /*26410*/  STL.64 [R1+0x6a0], R50 ;  /* 0x0006a03201007387 */ /* 0x0009e80000100a00 */
[----:B------:R-:W3:Y:S04]  /*26420*/  LDL.LU.64 R248, [R1+0x8f0] ;  /* 0x0008f00001f87983 */ /* 0x000ee80000300a00 */
[----:B------:R-:W3:Y:S04]  /*26430*/  LDL.LU.64 R242, [R1+0x8e8] ;  /* 0x0008e80001f27983 */ /* 0x000ee80000300a00 */
[----:B------:R-:W3:Y:S01]  /*26440*/  LDL.LU.64 R240, [R1+0x8e0] ;  /* 0x0008e00001f07983 */ /* 0x000ee20000300a00 */
[----:B------:R-:W-:-:S03]  /*26450*/  IMAD.WIDE R88, R2, 0x4, R70 ;  /* 0x0000000402587825 */ /* 0x000fc600078e0246 */
[----:B------:R4:W-:Y:S01]  /*26460*/  LDGSTS.E [R0+-0x78000], desc[UR16][R50.64], !P1 ;  /* 0x8800000032007fae */ /* 0x0009e2000c9a1010 */
[----:B------:R-:W-:-:S03]  /*26470*/  IMAD.WIDE R70, R2, 0x4, R244 ;  /* 0x0000000402467825 */ /* 0x000fc600078e02f4 */
[----:B------:R1:W-:Y:S01]  /*26480*/  STL.64 [R1+0xa30], R88 ;  /* 0x000a305801007387 */ /* 0x0003e20000100a00 */
[----:B--2---:R-:W-:-:S03]  /*26490*/  IMAD.WIDE R54, R2, 0x4, R246 ;  /* 0x0000000402367825 */ /* 0x004fc600078e02f6 */
[----:B------:R-:W2:Y:S04]  /*264a0*/  LDL.LU.64 R246, [R1+0x8d8] ;  /* 0x0008d80001f67983 */ /* 0x000ea80000300a00 */
[----:B------:R1:W-:Y:S04]  /*264b0*/  STL.64 [R1+0x6a8], R70 ;  /* 0x0006a84601007387 */ /* 0x0003e80000100a00 */
[----:B------:R-:W-:Y:S01]  /*264c0*/  STL.64 [R1+0xa28], R54 ;  /* 0x000a283601007387 */ /* 0x000fe20000100a00 */
[----:B----4-:R-:W-:-:S05]  /*264d0*/  IMAD.WIDE R50, R2, 0x4, R250 ;  /* 0x0000000402327825 */ /* 0x010fca00078e02fa */
[----:B------:R4:W-:Y:S04]  /*264e0*/  STL.64 [R1+0x6b8], R50 ;  /* 0x0006b83201007387 */ /* 0x0009e80000100a00 */
[----:B------:R-:W2:Y:S04]  /*264f0*/  LDL.LU.64 R244, [R1+0x8d0] ;  /* 0x0008d00001f47983 */ /* 0x000ea80000300a00 */
[----:B------:R-:W2:Y:S01]  /*26500*/  LDL.LU.64 R250, [R1+0x8c8] ;  /* 0x0008c80001fa7983 */ /* 0x000ea20000300a00 */
[----:B------:R-:W-:Y:S01]  /*26510*/  IADD3 R252, PT, PT, R48, -0x222, RZ ;  /* 0xfffffdde30fc7810 */ /* 0x000fe20007ffe0ff */
[----:B------:R-:W-:Y:S01]  /*26520*/  VIADD R201, R47, 0xfffffddd ;  /* 0xfffffddd2fc97836 */ /* 0x000fe20000000000 */
[----:B------:R-:W3:Y:S02]  /*26530*/  LDC R48, c[0x0][0x3a0] ;  /* 0x0000e800ff307b82 */ /* 0x000ee40000000800 */
[----:B------:R-:W-:Y:S01]  /*26540*/  ISETP.GE.U32.AND P5, PT, R252, 0x7ffffd5f, PT ;  /* 0x7ffffd5ffc00780c */ /* 0x000fe20003fa6070 */
[----:B------:R-:W-:Y:S01]  /*26550*/  VIADD R252, R82, 0x100000 ;  /* 0x0010000052fc7836 */ /* 0x000fe20000000000 */
[----:B------:R-:W-:-:S04]  /*26560*/  ISETP.GE.U32.AND P4, PT, R201, 0x7ffffd5e, PT ;  /* 0x7ffffd5ec900780c */ /* 0x000fc80003f86070 */
[----:B------:R-:W4:Y:S01]  /*26570*/  LDC R47, c[0x0][0x3a0] ;  /* 0x0000e800ff2f7b82 */ /* 0x000f220000000800 */
[----:B------:R-:W-:Y:S01]  /*26580*/  IADD3 R201, PT, PT, R82, 0x100000, RZ ;  /* 0x0010000052c97810 */ /* 0x000fe20007ffe0ff */
[----:B------:R1:W-:Y:S05]  /*26590*/  LDGSTS.E [R252+-0x77e00], desc[UR16][R88.64], !P1 ;  /* 0x8820000058fc7fae */ /* 0x0003ea000c9a1010 */
[----:B------:R-:W-:Y:S04]  /*265a0*/  LDGSTS.E [R201+-0x77c00], desc[UR16][R70.64], !P5 ;  /* 0x8840000046c97fae */ /* 0x000fe8000e9a1010 */
[----:B------:R-:W-:Y:S01]  /*265b0*/  LDGSTS.E [R93+-0x77a00], desc[UR16][R54.64], !P5 ;  /* 0x88600000365d7fae */ /* 0x000fe2000e9a1010 */
[----:B-1----:R-:W-:-:S03]  /*265c0*/  VIADD R252, R46, 0xfffffddc ;  /* 0xfffffddc2efc7836 */ /* 0x002fc60000000000 */
[----:B------:R1:W-:Y:S01]  /*265d0*/  LDGSTS.E [R0+-0x77800], desc[UR16][R50.64], !P4 ;  /* 0x8880000032007fae */ /* 0x0003e2000e1a1010 */
[----:B------:R-:W1:Y:S01]  /*265e0*/  LDC R88, c[0x0][0x3a0] ;  /* 0x0000e800ff587b82 */ /* 0x000e620000000800 */
[----:B------:R-:W-:Y:S02]  /*265f0*/  ISETP.GE.U32.AND P1, PT, R252, 0x7ffffd5d, PT ;  /* 0x7ffffd5dfc00780c */ /* 0x000fe40003f26070 */
[----:B------:R-:W2:Y:S01]  /*26600*/  LDL.LU.64 R70, [R1+0x8c0] ;  /* 0x0008c00001467983 */ /* 0x000ea20000300a00 */
[----:B------:R-:W-:-:S04]  /*26610*/  VIADD R252, R49, 0xfffffddb ;  /* 0xfffffddb31fc7836 */ /* 0x000fc80000000000 */
[----:B------:R-:W1:Y:S01]  /*26620*/  LDC R46, c[0x0][0x3a0] ;  /* 0x0000e800ff2e7b82 */ /* 0x000e620000000800 */
[----:B------:R-:W-:Y:S02]  /*26630*/  ISETP.GE.U32.AND P5, PT, R252, 0x7ffffd5c, PT ;  /* 0x7ffffd5cfc00780c */ /* 0x000fe40003fa6070 */
[----:B----4-:R-:W-:-:S05]  /*26640*/  IADD3 R252, PT, PT, R47, -0x226, RZ ;  /* 0xfffffdda2ffc7810 */ /* 0x010fca0007ffe0ff */
[----:B------:R-:W4:Y:S01]  /*26650*/  LDC R47, c[0x0][0x3a0] ;  /* 0x0000e800ff2f7b82 */ /* 0x000f220000000800 */
[----:B---3--:R-:W-:-:S04]  /*26660*/  IMAD.WIDE R248, R2, 0x4, R248 ;  /* 0x0000000402f87825 */ /* 0x008fc800078e02f8 */
[C---:B------:R-:W-:Y:S01]  /*26670*/  IMAD.WIDE R242, R2.reuse, 0x4, R242 ;  /* 0x0000000402f27825 */ /* 0x040fe200078e02f2 */
[----:B------:R3:W-:Y:S03]  /*26680*/  STL.64 [R1+0xa20], R248 ;  /* 0x000a20f801007387 */ /* 0x0007e60000100a00 */
[----:B-1----:R-:W-:Y:S01]  /*26690*/  IMAD.WIDE R50, R2, 0x4, R240 ;  /* 0x0000000402327825 */ /* 0x002fe200078e02f0 */
[----:B------:R-:W4:Y:S04]  /*266a0*/  LDL.LU.64 R54, [R1+0x8b8] ;  /* 0x0008b80001367983 */ /* 0x000f280000300a00 */
[----:B------:R2:W-:Y:S04]  /*266b0*/  STL.64 [R1+0x6c0], R242 ;  /* 0x0006c0f201007387 */ /* 0x0005e80000100a00 */
[----:B------:R1:W-:Y:S04]  /*266c0*/  STL.64 [R1+0xa18], R50 ;  /* 0x000a183201007387 */ /* 0x0003e80000100a00 */
[----:B------:R-:W4:Y:S04]  /*266d0*/  LDL.LU.64 R240, [R1+0x8b0] ;  /* 0x0008b00001f07983 */ /* 0x000f280000300a00 */
[----:B------:R-:W-:Y:S04]  /*266e0*/  LDGSTS.E [R201+-0x77600], desc[UR16][R248.64], !P4 ;  /* 0x88a00000f8c97fae */ /* 0x000fe8000e1a1010 */
[----:B------:R2:W-:Y:S04]  /*266f0*/  LDGSTS.E [R93+-0x77400], desc[UR16][R242.64], !P1 ;  /* 0x88c00000f25d7fae */ /* 0x0005e8000c9a1010 */
[----:B---3--:R-:W3:Y:S01]  /*26700*/  LDL.LU.64 R248, [R1+0x8a8] ;  /* 0x0008a80001f87983 */ /* 0x008ee20000300a00 */
        /* <DEDUP_REMOVED lines=9> */
[----:B-1----:R-:W-:-:S04]  /*267a0*/  IMAD.WIDE R50, R2, 0x4, R244 ;  /* 0x0000000402327825 */ /* 0x002fc800078e02f4 */
[----:B------:R-:W-:Y:S01]  /*267b0*/  VIADD R201, R88, 0xfffffdd8 ;  /* 0xfffffdd858c97836 */ /* 0x000fe20000000000 */
[----:B------:R-:W-:Y:S01]  /*267c0*/  LDGSTS.E [R93+-0x76e00], desc[UR16][R50.64], !P5 ;  /* 0x89200000325d7fae */ /* 0x000fe2000e9a1010 */
[----:B------:R-:W-:-:S03]  /*267d0*/  ISETP.GE.U32.AND P5, PT, R252, 0x7ffffd5a, PT ;  /* 0x7ffffd5afc00780c */ /* 0x000fc60003fa6070 */
[----:B------:R-:W-:Y:S01]  /*267e0*/  STL.64 [R1+0xa10], R50 ;  /* 0x000a103201007387 */ /* 0x000fe20000100a00 */
[----:B------:R-:W-:Y:S01]  /*267f0*/  ISETP.GE.U32.AND P1, PT, R201, 0x7ffffd59, PT ;  /* 0x7ffffd59c900780c */ /* 0x000fe20003f26070 */
[----:B------:R-:W-:Y:S02]  /*26800*/  VIADD R201, R82, 0x100000 ;  /* 0x0010000052c97836 */ /* 0x000fe40000000000 */
[----:B------:R1:W-:Y:S04]  /*26810*/  STL.64 [R1+0x6d0], R48 ;  /* 0x0006d03001007387 */ /* 0x0003e80000100a00 */
[----:B------:R-:W2:Y:S04]  /*26820*/  LDL.LU.64 R242, [R1+0x890] ;  /* 0x0008900001f27983 */ /* 0x000ea80000300a00 */
[----:B------:R-:W2:Y:S04]  /*26830*/  LDL.LU.64 R244, [R1+0x888] ;  /* 0x0008880001f47983 */ /* 0x000ea80000300a00 */
[----:B------:R1:W-:Y:S01]  /*26840*/  LDGSTS.E [R0+-0x76c00], desc[UR16][R48.64], !P4 ;  /* 0x8940000030007fae */ /* 0x0003e2000e1a1010 */
[----:B------:R-:W-:-:S05]  /*26850*/  IMAD.WIDE R70, R2, 0x4, R70 ;  /* 0x0000000402467825 */ /* 0x000fca00078e0246 */
[----:B------:R3:W-:Y:S04]  /*26860*/  STL.64 [R1+0xa08], R70 ;  /* 0x000a084601007387 */ /* 0x0007e80000100a00 */
[----:B------:R3:W-:Y:S01]  /*26870*/  LDGSTS.E [R201+-0x76a00], desc[UR16][R70.64], !P4 ;  /* 0x8960000046c97fae */ /* 0x0007e2000e1a1010 */
[----:B----4-:R-:W-:Y:S01]  /*26880*/  IMAD.WIDE R54, R2, 0x4, R54 ;  /* 0x0000000402367825 */ /* 0x010fe200078e0236 */
[----:B------:R-:W-:Y:S01]  /*26890*/  IADD3 R252, PT, PT, R46, -0x229, RZ ;  /* 0xfffffdd72efc7810 */ /* 0x000fe20007ffe0ff */
[----:B-1----:R-:W1:Y:S03]  /*268a0*/  LDC R48, c[0x0][0x3a0] ;  /* 0x0000e800ff307b82 */ /* 0x002e660000000800 */
[----:B------:R2:W-:Y:S04]  /*268b0*/  STL.64 [R1+0x6e0], R54 ;  /* 0x0006e03601007387 */ /* 0x0005e80000100a00 */
[----:B------:R2:W-:Y:S01]  /*268c0*/  LDGSTS.E [R93+-0x76800], desc[UR16][R54.64], !P5 ;  /* 0x89800000365d7fae */ /* 0x0005e2000e9a1010 */
        /* <DEDUP_REMOVED lines=8> */
[----:B------:R-:W-:Y:S01]  /*26950*/  ISETP.GE.U32.AND P6, PT, R252, 0x7ffffd58, PT ;  /* 0x7ffffd58fc00780c */ /* 0x000fe20003fc6070 */
[C---:B--2---:R-:W-:Y:S02]  /*26960*/  IMAD.WIDE R54, R2.reuse, 0x4, R246 ;  /* 0x0000000402367825 */ /* 0x044fe400078e02f6 */
[----:B------:R2:W-:Y:S04]  /*26970*/  LDGSTS.E [R201+-0x76400], desc[UR16][R70.64], !P1 ;  /* 0x89c0000046c97fae */ /* 0x0005e8000c9a1010 */
[----:B------:R-:W4:Y:S04]  /*26980*/  LDL.LU.64 R246, [R1+0x878] ;  /* 0x0008780001f67983 */ /* 0x000f280000300a00 */
[----:B------:R1:W-:Y:S02]  /*26990*/  STL.64 [R1+0x9f8], R54 ;  /* 0x0009f83601007387 */ /* 0x0003e40000100a00 */
[----:B-1----:R-:W-:-:S02]  /*269a0*/  IMAD.WIDE R50, R2, 0x4, R250 ;  /* 0x0000000402327825 */ /* 0x002fc400078e02fa */
[----:B------:R1:W-:Y:S04]  /*269b0*/  LDGSTS.E [R93+-0x76200], desc[UR16][R54.64], !P1 ;  /* 0x89e00000365d7fae */ /* 0x0003e8000c9a1010 */
[----:B------:R-:W4:Y:S01]  /*269c0*/  LDL.LU.64 R250, [R1+0x870] ;  /* 0x0008700001fa7983 */ /* 0x000f220000300a00 */
[----:B------:R-:W-:Y:S02]  /*269d0*/  VIADD R252, R47, 0xfffffdd6 ;  /* 0xfffffdd62ffc7836 */ /* 0x000fe40000000000 */
[----:B------:R-:W3:Y:S01]  /*269e0*/  LDC R47, c[0x0][0x3a0] ;  /* 0x0000e800ff2f7b82 */ /* 0x000ee20000000800 */
[----:B------:R-:W4:Y:S02]  /*269f0*/  LDL.LU.64 R88, [R1+0x868] ;  /* 0x0008680001587983 */ /* 0x000f240000300a00 */
[----:B------:R-:W-:-:S02]  /*26a00*/  ISETP.GE.U32.AND P4, PT, R252, 0x7ffffd57, PT ;  /* 0x7ffffd57fc00780c */ /* 0x000fc40003f86070 */
[----:B------:R3:W-:Y:S04]  /*26a10*/  STL.64 [R1+0x9f0], R50 ;  /* 0x0009f03201007387 */ /* 0x0007e80000100a00 */
[----:B------:R3:W-:Y:S01]  /*26a20*/  LDGSTS.E [R0+-0x76000], desc[UR16][R50.64], !P6 ;  /* 0x8a00000032007fae */ /* 0x0007e2000f1a1010 */
[----:B--2---:R-:W-:-:S04]  /*26a30*/  IMAD.WIDE R70, R2, 0x4, R242 ;  /* 0x0000000402467825 */ /* 0x004fc800078e02f2 */
[C---:B-1----:R-:W-:Y:S01]  /*26a40*/  IMAD.WIDE R54, R2.reuse, 0x4, R244 ;  /* 0x0000000402367825 */ /* 0x042fe200078e02f4 */
[----:B------:R1:W-:Y:S04]  /*26a50*/  STL.64 [R1+0x9e8], R70 ;  /* 0x0009e84601007387 */ /* 0x0003e80000100a00 */
[----:B------:R2:W-:Y:S01]  /*26a60*/  STL.64 [R1+0x9e0], R54 ;  /* 0x0009e03601007387 */ /* 0x0005e20000100a00 */
[----:B---3--:R-:W-:-:S03]  /*26a70*/  IMAD.WIDE R248, R2, 0x4, R248 ;  /* 0x0000000402f87825 */ /* 0x008fc600078e02f8 */
[----:B------:R-:W-:Y:S01]  /*26a80*/  LDGSTS.E [R93+-0x75e00], desc[UR16][R70.64], !P6 ;  /* 0x8a200000465d7fae */ /* 0x000fe2000f1a1010 */
[----:B----4-:R-:W-:-:S03]  /*26a90*/  IMAD.WIDE R240, R2, 0x4, R250 ;  /* 0x0000000402f07825 */ /* 0x010fc600078e02fa */
[----:B------:R-:W-:Y:S01]  /*26aa0*/  LDGSTS.E [R0+-0x75c00], desc[UR16][R54.64], !P4 ;  /* 0x8a40000036007fae */ /* 0x000fe2000e1a1010 */
[----:B------:R-:W-:Y:S01]  /*26ab0*/  IADD3 R252, PT, PT, R48, -0x22b, RZ ;  /* 0xfffffdd530fc7810 */ /* 0x000fe20007ffe0ff */
[----:B------:R-:W3:Y:S02]  /*26ac0*/  LDC R50, c[0x0][0x3a0] ;  /* 0x0000e800ff327b82 */ /* 0x000ee40000000800 */
[----:B-1----:R-:W4:Y:S01]  /*26ad0*/  LDL.LU.64 R70, [R1+0x860] ;  /* 0x0008600001467983 */ /* 0x002f220000300a00 */
[----:B------:R-:W-:-:S04]  /*26ae0*/  IMAD.WIDE R242, R2, 0x4, R246 ;  /* 0x0000000402f27825 */ /* 0x000fc800078e02f6 */
[----:B------:R-:W-:Y:S01]  /*26af0*/  VIADD R201, R46, 0xfffffdd4 ;  /* 0xfffffdd42ec97836 */ /* 0x000fe20000000000 */
[----:B------:R-:W-:Y:S01]  /*26b00*/  ISETP.GE.U32.AND P5, PT, R252, 0x7ffffd56, PT ;  /* 0x7ffffd56fc00780c */ /* 0x000fe20003fa6070 */
[----:B------:R-:W-:Y:S01]  /*26b10*/  IMAD.WIDE R88, R2, 0x4, R88 ;  /* 0x0000000402587825 */ /* 0x000fe200078e0258 */
[----:B--2---:R-:W2:Y:S01]  /*26b20*/  LDL.LU.64 R54, [R1+0x858] ;  /* 0x0008580001367983 */ /* 0x004ea20000300a00 */
[----:B------:R-:W1:Y:S03]  /*26b30*/  LDC R46, c[0x0][0x3a0] ;  /* 0x0000e800ff2e7b82 */ /* 0x000e660000000800 */
[----:B------:R-:W3:Y:S04]  /*26b40*/  LDL.LU.64 R244, [R1+0x850] ;  /* 0x0008500001f47983 */ /* 0x000ee80000300a00 */
[----:B------:R-:W3:Y:S01]  /*26b50*/  LDL.LU.64 R246, [R1+0x848] ;  /* 0x0008480001f67983 */ /* 0x000ee20000300a00 */
[----:B------:R-:W-:Y:S01]  /*26b60*/  VIADD R49, R49, 0xfffffdd2 ;  /* 0xfffffdd231317836 */ /* 0x000fe20000000000 */
[----:B------:R-:W1:Y:S02]  /*26b70*/  LDC R48, c[0x0][0x3a0] ;  /* 0x0000e800ff307b82 */ /* 0x000e640000000800 */
[----:B------:R-:W-:Y:S04]  /*26b80*/  STL.64 [R1+0x9d8], R248 ;  /* 0x0009d8f801007387 */ /* 0x000fe80000100a00 */
[----:B------:R-:W3:Y:S01]  /*26b90*/  LDL.LU.64 R250, [R1+0x840] ;  /* 0x0008400001fa7983 */ /* 0x000ee20000300a00 */
[----:B------:R-:W-:Y:S01]  /*26ba0*/  ISETP.GE.U32.AND P1, PT, R201, 0x7ffffd55, PT ;  /* 0x7ffffd55c900780c */ /* 0x000fe20003f26070 */
[C---:B------:R-:W-:Y:S01]  /*26bb0*/  VIADD R252, R82.reuse, 0x100000 ;  /* 0x0010000052fc7836 */ /* 0x040fe20000000000 */
[----:B------:R-:W-:Y:S01]  /*26bc0*/  IADD3 R201, PT, PT, R82, 0x100000, RZ ;  /* 0x0010000052c97810 */ /* 0x000fe20007ffe0ff */
[----:B------:R-:W-:Y:S04]  /*26bd0*/  STL.64 [R1+0x9d0], R242 ;  /* 0x0009d0f201007387 */ /* 0x000fe80000100a00 */
[----:B------:R1:W-:Y:S04]  /*26be0*/  LDGSTS.E [R252+-0x75a00], desc[UR16][R248.64], !P4 ;  /* 0x8a600000f8fc7fae */ /* 0x0003e8000e1a1010 */
[----:B------:R1:W-:Y:S04]  /*26bf0*/  STL.64 [R1+0x9c8], R240 ;  /* 0x0009c8f001007387 */ /* 0x0003e80000100a00 */
[----:B------:R-:W-:Y:S04]  /*26c00*/  LDGSTS.E [R201+-0x75800], desc[UR16][R242.64], !P5 ;  /* 0x8a800000f2c97fae */ /* 0x000fe8000e9a1010 */
[----:B------:R1:W-:Y:S04]  /*26c10*/  STL.64 [R1+0x9c0], R88 ;  /* 0x0009c05801007387 */ /* 0x0003e80000100a00 */
[----:B------:R-:W-:Y:S01]  /*26c20*/  LDGSTS.E [R93+-0x75600], desc[UR16][R240.64], !P5 ;  /* 0x8aa00000f05d7fae */ /* 0x000fe2000e9a1010 */
[----:B-1----:R-:W-:-:S02]  /*26c30*/  VIADD R252, R47, 0xfffffdd3 ;  /* 0xfffffdd32ffc7836 */ /* 0x002fc40000000000 */
[C---:B----4-:R-:W-:Y:S01]  /*26c40*/  IMAD.WIDE R70, R2.reuse, 0x4, R70 ;  /* 0x0000000402467825 */ /* 0x050fe200078e0246 */
[----:B------:R-:W4:Y:S03]  /*26c50*/  LDL.LU.64 R240, [R1+0x838] ;  /* 0x0008380001f07983 */ /* 0x000f260000300a00 */
[----:B--2---:R-:W-:Y:S01]  /*26c60*/  IMAD.WIDE R54, R2, 0x4, R54 ;  /* 0x0000000402367825 */ /* 0x004fe200078e0236 */
[----:B------:R-:W2:Y:S01]  /*26c70*/  LDL.LU.64 R242, [R1+0x830] ;  /* 0x0008300001f27983 */ /* 0x000ea20000300a00 */
[----:B------:R-:W-:Y:S01]  /*26c80*/  ISETP.GE.U32.AND P4, PT, R49, 0x7ffffd53, PT ;  /* 0x7ffffd533100780c */ /* 0x000fe20003f86070 */
[----:B------:R-:W1:Y:S02]  /*26c90*/  LDC R47, c[0x0][0x3a0] ;  /* 0x0000e800ff2f7b82 */ /* 0x000e640000000800 */
[----:B------:R-:W2:Y:S01]  /*26ca0*/  LDL.LU.64 R248, [R1+0x828] ;  /* 0x0008280001f87983 */ /* 0x000ea20000300a00 */
[----:B------:R-:W-:-:S02]  /*26cb0*/  ISETP.GE.U32.AND P5, PT, R252, 0x7ffffd54, PT ;  /* 0x7ffffd54fc00780c */ /* 0x000fc40003fa6070 */
[----:B---3--:R-:W-:Y:S01]  /*26cc0*/  IADD3 R252, PT, PT, R50, -0x22f, RZ ;  /* 0xfffffdd132fc7810 */ /* 0x008fe20007ffe0ff */
[C---:B------:R-:W-:Y:S01]  /*26cd0*/  IMAD.WIDE R50, R2.reuse, 0x4, R244 ;  /* 0x0000000402327825 */ /* 0x040fe200078e02f4 */
[----:B------:R3:W-:Y:S01]  /*26ce0*/  LDGSTS.E [R0+-0x75400], desc[UR16][R88.64], !P1 ;  /* 0x8ac0000058007fae */ /* 0x0007e2000c9a1010 */
[----:B------:R-:W1:Y:S03]  /*26cf0*/  LDC R49, c[0x0][0x3a0] ;  /* 0x0000e800ff317b82 */ /* 0x000e660000000800 */
[----:B------:R3:W-:Y:S04]  /*26d00*/  STL.64 [R1+0x9b8], R70 ;  /* 0x0009b84601007387 */ /* 0x0007e80000100a00 */
[----:B------:R3:W-:Y:S02]  /*26d10*/  STL.64 [R1+0x9b0], R54 ;  /* 0x0009b03601007387 */ /* 0x0007e40000100a00 */
[----:B---3--:R-:W-:-:S02]  /*26d20*/  IMAD.WIDE R88, R2, 0x4, R246 ;  /* 0x0000000402587825 */ /* 0x008fc400078e02f6 */
[----:B------:R-:W-:Y:S04]  /*26d30*/  LDGSTS.E [R201+-0x75200], desc[UR16][R70.64], !P1 ;  /* 0x8ae0000046c97fae */ /* 0x000fe8000c9a1010 */
[----:B------:R4:W-:Y:S04]  /*26d40*/  STL.64 [R1+0x9a8], R50 ;  /* 0x0009a83201007387 */ /* 0x0009e80000100a00 */
[----:B------:R3:W-:Y:S04]  /*26d50*/  LDGSTS.E [R93+-0x75000], desc[UR16][R54.64], !P5 ;  /* 0x8b000000365d7fae */ /* 0x0007e8000e9a1010 */
[----:B------:R-:W2:Y:S04]  /*26d60*/  LDL.LU.64 R70, [R1+0x820] ;  /* 0x0008200001467983 */ /* 0x000ea80000300a00 */
[----:B------:R-:W2:Y:S04]  /*26d70*/  LDL.LU.64 R244, [R1+0x818] ;  /* 0x0008180001f47983 */ /* 0x000ea80000300a00 */
[----:B------:R-:W-:Y:S01]  /*26d80*/  STL.64 [R1+0x9a0], R88 ;  /* 0x0009a05801007387 */ /* 0x000fe20000100a00 */
[----:B---3--:R-:W-:-:S03]  /*26d90*/  IMAD.WIDE R54, R2, 0x4, R250 ;  /* 0x0000000402367825 */ /* 0x008fc600078e02fa */
[----:B------:R-:W3:Y:S04]  /*26da0*/  LDL.LU.64 R246, [R1+0x810] ;  /* 0x0008100001f67983 */ /* 0x000ee80000300a00 */
[----:B------:R-:W3:Y:S01]  /*26db0*/  LDL.LU.64 R250, [R1+0x808] ;  /* 0x0008080001fa7983 */ /* 0x000ee20000300a00 */
[----:B------:R-:W-:-:S03]  /*26dc0*/  ISETP.GE.U32.AND P6, PT, R252, 0x7ffffd52, PT ;  /* 0x7ffffd52fc00780c */ /* 0x000fc60003fc6070 */
[----:B------:R4:W-:Y:S04]  /*26dd0*/  LDGSTS.E [R0+-0x74e00], desc[UR16][R50.64], !P5 ;  /* 0x8b20000032007fae */ /* 0x0009e8000e9a1010 */
[----:B------:R-:W-:Y:S01]  /*26de0*/  LDGSTS.E [R201+-0x74c00], desc[UR16][R88.64], !P4 ;  /* 0x8b40000058c97fae */ /* 0x000fe2000e1a1010 */
[----:B------:R-:W-:Y:S02]  /*26df0*/  VIADD R252, R46, 0xfffffdd0 ;  /* 0xfffffdd02efc7836 */ /* 0x000fe40000000000 */
[----:B------:R-:W1:Y:S01]  /*26e00*/  LDC R46, c[0x0][0x3a0] ;  /* 0x0000e800ff2e7b82 */ /* 0x000e620000000800 */
[----:B------:R2:W-:Y:S04]  /*26e10*/  STL.64 [R1+0x998], R54 ;  /* 0x0009983601007387 */ /* 0x0005e80000100a00 */
[----:B------:R2:W-:Y:S01]  /*26e20*/  LDGSTS.E [R93+-0x74a00], desc[UR16][R54.64], !P4 ;  /* 0x8b600000365d7fae */ /* 0x0005e2000e1a1010 */
[----:B------:R-:W-:Y:S01]  /*26e30*/  ISETP.GE.U32.AND P1, PT, R252, 0x7ffffd51, PT ;  /* 0x7ffffd51fc00780c */ /* 0x000fe20003f26070 */
[----:B----4-:R-:W-:-:S05]  /*26e40*/  IMAD.WIDE R50, R2, 0x4, R240 ;  /* 0x0000000402327825 */ /* 0x010fca00078e02f0 */
[----:B------:R4:W-:Y:S01]  /*26e50*/  STL.64 [R1+0x990], R50 ;  /* 0x0009903201007387 */ /* 0x0009e20000100a00 */
[----:B--2---:R-:W-:-:S03]  /*26e60*/  IMAD.WIDE R54, R2, 0x4, R242 ;  /* 0x0000000402367825 */ /* 0x004fc600078e02f2 */
[----:B------:R4:W-:Y:S04]  /*26e70*/  LDGSTS.E [R0+-0x74800], desc[UR16][R50.64], !P6 ;  /* 0x8b80000032007fae */ /* 0x0009e8000f1a1010 */
[----:B------:R3:W-:Y:S04]  /*26e80*/  STL.64 [R1+0x988], R54 ;  /* 0x0009883601007387 */ /* 0x0007e80000100a00 */
[----:B------:R3:W-:Y:S01]  /*26e90*/  LDGSTS.E [R93+-0x74600], desc[UR16][R54.64], !P6 ;  /* 0x8ba00000365d7fae */ /* 0x0007e2000f1a1010 */
[----:B----4-:R-:W-:-:S05]  /*26ea0*/  IMAD.WIDE R50, R2, 0x4, R248 ;  /* 0x0000000402327825 */ /* 0x010fca00078e02f8 */
[----:B------:R2:W-:Y:S04]  /*26eb0*/  STL.64 [R1+0x980], R50 ;  /* 0x0009803201007387 */ /* 0x0005e80000100a00 */
[----:B------:R-:W4:Y:S04]  /*26ec0*/  LDL.LU.64 R248, [R1+0x800] ;  /* 0x0008000001f87983 */ /* 0x000f280000300a00 */
[----:B------:R-:W4:Y:S04]  /*26ed0*/  LDL.LU.64 R242, [R1+0x7f8] ;  /* 0x0007f80001f27983 */ /* 0x000f280000300a00 */
[----:B------:R-:W4:Y:S01]  /*26ee0*/  LDL.LU.64 R240, [R1+0x7f0] ;  /* 0x0007f00001f07983 */ /* 0x000f220000300a00 */
[----:B------:R-:W-:-:S03]  /*26ef0*/  IMAD.WIDE R88, R2, 0x4, R70 ;  /* 0x0000000402587825 */ /* 0x000fc600078e0246 */
[----:B------:R2:W-:Y:S01]  /*26f00*/  LDGSTS.E [R0+-0x74400], desc[UR16][R50.64], !P1 ;  /* 0x8bc0000032007fae */ /* 0x0005e2000c9a1010 */
[----:B------:R-:W-:-:S03]  /*26f10*/  IMAD.WIDE R70, R2, 0x4, R244 ;  /* 0x0000000402467825 */ /* 0x000fc600078e02f4 */
[----:B------:R1:W-:Y:S01]  /*26f20*/  STL.64 [R1+0x978], R88 ;  /* 0x0009785801007387 */ /* 0x0003e20000100a00 */
[----:B---3--:R-:W-:-:S03]  /*26f30*/  IMAD.WIDE R54, R2, 0x4, R246 ;  /* 0x0000000402367825 */ /* 0x008fc600078e02f6 */
[----:B------:R-:W3:Y:S01]  /*26f40*/  LDL.LU.64 R246, [R1+0x7e8] ;  /* 0x0007e80001f67983 */ /* 0x000ee20000300a00 */
[----:B--2---:R-:W-:-:S03]  /*26f50*/  IMAD.WIDE R50, R2, 0x4, R250 ;  /* 0x0000000402327825 */ /* 0x004fc600078e02fa */
[----:B------:R2:W-:Y:S04]  /*26f60*/  STL.64 [R1+0x970], R70 ;  /* 0x0009704601007387 */ /* 0x0005e80000100a00 */
[----:B------:R-:W-:Y:S04]  /*26f70*/  STL.64 [R1+0x968], R54 ;  /* 0x0009683601007387 */ /* 0x000fe80000100a00 */
[----:B------:R2:W-:Y:S04]  /*26f80*/  STL.64 [R1+0x960], R50 ;  /* 0x0009603201007387 */ /* 0x0005e80000100a00 */
[----:B------:R-:W3:Y:S04]  /*26f90*/  LDL.LU.64 R244, [R1+0x7e0] ;  /* 0x0007e00001f47983 */ /* 0x000ee80000300a00 */
[----:B------:R-:W3:Y:S01]  /*26fa0*/  LDL.LU.64 R250, [R1+0x7d8] ;  /* 0x0007d80001fa7983 */ /* 0x000ee20000300a00 */
[----:B------:R-:W-:Y:S01]  /*26fb0*/  VIADD R252, R48, 0xfffffdcf ;  /* 0xfffffdcf30fc7836 */ /* 0x000fe20000000000 */
[----:B-1----:R-:W-:Y:S01]  /*26fc0*/  IADD3 R201, PT, PT, R47, -0x232, RZ ;  /* 0xfffffdce2fc97810 */ /* 0x002fe20007ffe0ff */
[----:B------:R-:W1:Y:S03]  /*26fd0*/  LDC R48, c[0x0][0x3a0] ;  /* 0x0000e800ff307b82 */ /* 0x000e660000000800 */
[----:B------:R-:W-:-:S02]  /*26fe0*/  ISETP.GE.U32.AND P5, PT, R252, 0x7ffffd50, PT ;  /* 0x7ffffd50fc00780c */ /* 0x000fc40003fa6070 */
[----:B------:R-:W-:Y:S01]  /*26ff0*/  ISETP.GE.U32.AND P4, PT, R201, 0x7ffffd4f, PT ;  /* 0x7ffffd4fc900780c */ /* 0x000fe20003f86070 */
[C---:B------:R-:W-:Y:S02]  /*27000*/  VIADD R252, R82.reuse, 0x100000 ;  /* 0x0010000052fc7836 */ /* 0x040fe40000000000 */
[----:B------:R-:W1:Y:S01]  /*27010*/  LDC R47, c[0x0][0x3a0] ;  /* 0x0000e800ff2f7b82 */ /* 0x000e620000000800 */
[----:B------:R-:W-:Y:S02]  /*27020*/  VIADD R201, R82, 0x100000 ;  /* 0x0010000052c97836 */ /* 0x000fe40000000000 */
[----:B------:R2:W-:Y:S05]  /*27030*/  LDGSTS.E [R252+-0x74200], desc[UR16][R88.64], !P1 ;  /* 0x8be0000058fc7fae */ /* 0x0005ea000c9a1010 */
[----:B------:R-:W-:Y:S04]  /*27040*/  LDGSTS.E [R201+-0x74000], desc[UR16][R70.64], !P5 ;  /* 0x8c00000046c97fae */ /* 0x000fe8000e9a1010 */
[----:B------:R-:W-:Y:S01]  /*27050*/  LDGSTS.E [R93+-0x73e00], desc[UR16][R54.64], !P5 ;  /* 0x8c200000365d7fae */ /* 0x000fe2000e9a1010 */
[----:B--2---:R-:W-:-:S03]  /*27060*/  IADD3 R252, PT, PT, R46, -0x233, RZ ;  /* 0xfffffdcd2efc7810 */ /* 0x004fc60007ffe0ff */
[----:B------:R2:W-:Y:S01]  /*27070*/  LDGSTS.E [R0+-0x73c00], desc[UR16][R50.64], !P4 ;  /* 0x8c40000032007fae */ /* 0x0005e2000e1a1010 */
[----:B------:R-:W2:Y:S01]  /*27080*/  LDC R88, c[0x0][0x3a0] ;  /* 0x0000e800ff587b82 */ /* 0x000ea20000000800 */
[----:B------:R-:W-:Y:S02]  /*27090*/  ISETP.GE.U32.AND P1, PT, R252, 0x7ffffd4e, PT ;  /* 0x7ffffd4efc00780c */ /* 0x000fe40003f26070 */
[----:B------:R-:W3:Y:S01]  /*270a0*/  LDL.LU.64 R70, [R1+0x7d0] ;  /* 0x0007d00001467983 */ /* 0x000ee20000300a00 */
[----:B------:R-:W-:-:S04]  /*270b0*/  VIADD R252, R49, 0xfffffdcc ;  /* 0xfffffdcc31fc7836 */ /* 0x000fc80000000000 */
[----:B------:R-:W2:Y:S01]  /*270c0*/  LDC R46, c[0x0][0x3a0] ;  /* 0x0000e800ff2e7b82 */ /* 0x000ea20000000800 */
[----:B------:R-:W-:Y:S01]  /*270d0*/  ISETP.GE.U32.AND P5, PT, R252, 0x7ffffd4d, PT ;  /* 0x7ffffd4dfc00780c */ /* 0x000fe20003fa6070 */
[----:B-1----:R-:W-:-:S06]  /*270e0*/  VIADD R252, R47, 0xfffffdcb ;  /* 0xfffffdcb2ffc7836 */ /* 0x002fcc0000000000 */
[----:B------:R-:W1:Y:S01]  /*270f0*/  LDC R47, c[0x0][0x3a0] ;  /* 0x0000e800ff2f7b82 */ /* 0x000e620000000800 */
[----:B----4-:R-:W-:-:S04]  /*27100*/  IMAD.WIDE R248, R2, 0x4, R248 ;  /* 0x0000000402f87825 */ /* 0x010fc800078e02f8 */
[C---:B------:R-:W-:Y:S01]  /*27110*/  IMAD.WIDE R242, R2.reuse, 0x4, R242 ;  /* 0x0000000402f27825 */ /* 0x040fe200078e02f2 */
[----:B------:R4:W-:Y:S03]  /*27120*/  STL.64 [R1+0x958], R248 ;  /* 0x000958f801007387 */ /* 0x0009e60000100a00 */
[C---:B--2---:R-:W-:Y:S01]  /*27130*/  IMAD.WIDE R50, R2.reuse, 0x4, R240 ;  /* 0x0000000402327825 */ /* 0x044fe200078e02f0 */
[----:B------:R-:W2:Y:S04]  /*27140*/  LDL.LU.64 R54, [R1+0x7c8] ;  /* 0x0007c80001367983 */ /* 0x000ea80000300a00 */
[----:B------:R3:W-:Y:S04]  /*27150*/  STL.64 [R1+0x950], R242 ;  /* 0x000950f201007387 */ /* 0x0007e80000100a00 */
[----:B------:R1:W-:Y:S04]  /*27160*/  STL.64 [R1+0x948], R50 ;  /* 0x0009483201007387 */ /* 0x0003e80000100a00 */
[----:B------:R-:W2:Y:S04]  /*27170*/  LDL.LU.64 R240, [R1+0x7c0] ;  /* 0x0007c00001f07983 */ /* 0x000ea80000300a00 */
[----:B------:R-:W-:Y:S04]  /*27180*/  LDGSTS.E [R201+-0x73a00], desc[UR16][R248.64], !P4 ;  /* 0x8c600000f8c97fae */ /* 0x000fe8000e1a1010 */
[----:B------:R3:W-:Y:S04]  /*27190*/  LDGSTS.E [R93+-0x73800], desc[UR16][R242.64], !P1 ;  /* 0x8c800000f25d7fae */ /* 0x0007e8000c9a1010 */
[----:B----4-:R-:W4:Y:S01]  /*271a0*/  LDL.LU.64 R248, [R1+0x7b8] ;  /* 0x0007b80001f87983 */ /* 0x010f220000300a00 */
[----:B---3--:R-:W-:Y:S01]  /*271b0*/  IMAD.WIDE R242, R2, 0x4, R246 ;  /* 0x0000000402f27825 */ /* 0x008fe200078e02f6 */
[----:B------:R-:W-:-:S02]  /*271c0*/  ISETP.GE.U32.AND P4, PT, R252, 0x7ffffd4c, PT ;  /* 0x7ffffd4cfc00780c */ /* 0x000fc40003f86070 */
[----:B------:R-:W3:Y:S01]  /*271d0*/  LDL.LU.64 R246, [R1+0x7b0] ;  /* 0x0007b00001f67983 */ /* 0x000ee20000300a00 */
[----:B------:R-:W-:Y:S01]  /*271e0*/  IADD3 R252, PT, PT, R48, -0x236, RZ ;  /* 0xfffffdca30fc7810 */ /* 0x000fe20007ffe0ff */
[C---:B------:R-:W-:Y:S02]  /*271f0*/  IMAD.WIDE R48, R2.reuse, 0x4, R250 ;  /* 0x0000000402307825 */ /* 0x040fe400078e02fa */
[----:B------:R1:W-:Y:S04]  /*27200*/  STL.64 [R1+0x940], R242 ;  /* 0x000940f201007387 */ /* 0x0003e80000100a00 */
[----:B------:R-:W3:Y:S04]  /*27210*/  LDL.LU.64 R250, [R1+0x7a8] ;  /* 0x0007a80001fa7983 */ /* 0x000ee80000300a00 */
[----:B------:R1:W-:Y:S04]  /*27220*/  LDGSTS.E [R0+-0x73600], desc[UR16][R50.64], !P1 ;  /* 0x8ca0000032007fae */ /* 0x0003e8000c9a1010 */
[----:B------:R1:W-:Y:S02]  /*27230*/  LDGSTS.E [R201+-0x73400], desc[UR16][R242.64], !P5 ;  /* 0x8cc00000f2c97fae */ /* 0x0003e4000e9a1010 */
[----:B-1----:R-:W-:-:S04]  /*27240*/  IMAD.WIDE R50, R2, 0x4, R244 ;  /* 0x0000000402327825 */ /* 0x002fc800078e02f4 */
[----:B------:R-:W-:Y:S01]  /*27250*/  VIADD R201, R88, 0xfffffdc9 ;  /* 0xfffffdc958c97836 */ /* 0x000fe20000000000 */
[----:B------:R-:W-:Y:S01]  /*27260*/  LDGSTS.E [R93+-0x73200], desc[UR16][R50.64], !P5 ;  /* 0x8ce00000325d7fae */ /* 0x000fe2000e9a1010 */
[----:B------:R-:W-:-:S03]  /*27270*/  ISETP.GE.U32.AND P5, PT, R252, 0x7ffffd4b, PT ;  /* 0x7ffffd4bfc00780c */ /* 0x000fc60003fa6070 */
[----:B------:R-:W-:Y:S01]  /*27280*/  STL.64 [R1+0x938], R50 ;  /* 0x0009383201007387 */ /* 0x000fe20000100a00 */
[----:B------:R-:W-:Y:S01]  /*27290*/  ISETP.GE.U32.AND P1, PT, R201, 0x7ffffd4a, PT ;  /* 0x7ffffd4ac900780c */ /* 0x000fe20003f26070 */
[----:B------:R-:W-:Y:S01]  /*272a0*/  IMAD.WIDE R70, R2, 0x4, R70 ;  /* 0x0000000402467825 */ /* 0x000fe200078e0246 */
[----:B------:R-:W-:Y:S01]  /*272b0*/  IADD3 R201, PT, PT, R82, 0x100000, RZ ;  /* 0x0010000052c97810 */ /* 0x000fe20007ffe0ff */
[----:B------:R1:W-:Y:S04]  /*272c0*/  STL.64 [R1+0x930], R48 ;  /* 0x0009303001007387 */ /* 0x0003e80000100a00 */
[----:B------:R-:W3:Y:S04]  /*272d0*/  LDL.LU.64 R242, [R1+0x7a0] ;  /* 0x0007a00001f27983 */ /* 0x000ee80000300a00 */
[----:B------:R-:W3:Y:S04]  /*272e0*/  LDL.LU.64 R244, [R1+0x798] ;  /* 0x0007980001f47983 */ /* 0x000ee80000300a00 */
[----:B------:R1:W-:Y:S04]  /*272f0*/  LDGSTS.E [R0+-0x73000], desc[UR16][R48.64], !P4 ;  /* 0x8d00000030007fae */ /* 0x0003e8000e1a1010 */
[----:B------:R4:W-:Y:S04]  /*27300*/  STL.64 [R1+0x928], R70 ;  /* 0x0009284601007387 */ /* 0x0009e80000100a00 */
[----:B------:R4:W-:Y:S01]  /*27310*/  LDGSTS.E [R201+-0x72e00], desc[UR16][R70.64], !P4 ;  /* 0x8d20000046c97fae */ /* 0x0009e2000e1a1010 */
[----:B--2---:R-:W-:Y:S01]  /*27320*/  IMAD.WIDE R54, R2, 0x4, R54 ;  /* 0x0000000402367825 */ /* 0x004fe200078e0236 */
[----:B-1----:R-:W1:Y:S04]  /*27330*/  LDC R49, c[0x0][0x3a0] ;  /* 0x0000e800ff317b82 */ /* 0x002e680000000800 */
[----:B------:R3:W-:Y:S04]  /*27340*/  STL.64 [R1+0x7e0], R54 ;  /* 0x0007e03601007387 */ /* 0x0007e80000100a00 */
[----:B------:R3:W-:Y:S01]  /*27350*/  LDGSTS.E [R93+-0x72c00], desc[UR16][R54.64], !P5 ;  /* 0x8d400000365d7fae */ /* 0x0007e2000e9a1010 */
[----:B------:R-:W-:Y:S01]  /*27360*/  VIADD R252, R46, 0xfffffdc8 ;  /* 0xfffffdc82efc7836 */ /* 0x000fe20000000000 */
[----:B------:R-:W2:Y:S01]  /*27370*/  LDC R48, c[0x0][0x3a0] ;  /* 0x0000e800ff307b82 */ /* 0x000ea20000000800 */
[----:B------:R-:W-:-:S05]  /*27380*/  IMAD.WIDE R50, R2, 0x4, R240 ;  /* 0x0000000402327825 */ /* 0x000fca00078e02f0 */
[----:B------:R3:W-:Y:S02]  /*27390*/  STL.64 [R1+0x920], R50 ;  /* 0x0009203201007387 */ /* 0x0007e40000100a00 */
[----:B------:R-:W1:Y:S02]  /*273a0*/  LDC R46, c[0x0][0x3a0] ;  /* 0x0000e800ff2e7b82 */ /* 0x000e640000000800 */
[----:B------:R3:W-:Y:S01]  /*273b0*/  LDGSTS.E [R0+-0x72a00], desc[UR16][R50.64], !P5 ;  /* 0x8d60000032007fae */ /* 0x0007e2000e9a1010 */
[----:B----4-:R-:W-:-:S03]  /*273c0*/  IMAD.WIDE R70, R2, 0x4, R248 ;  /* 0x0000000402467825 */ /* 0x010fc600078e02f8 */
[----:B------:R-:W4:Y:S01]  /*273d0*/  LDL.LU.64 R248, [R1+0x790] ;  /* 0x0007900001f87983 */ /* 0x000f220000300a00 */
[----:B---3--:R-:W-:-:S03]  /*273e0*/  IMAD.WIDE R54, R2, 0x4, R246 ;  /* 0x0000000402367825 */ /* 0x008fc600078e02f6 */
[----:B------:R3:W-:Y:S04]  /*273f0*/  STL.64 [R1+0x808], R70 ;  /* 0x0008084601007387 */ /* 0x0007e80000100a00 */
[----:B------:R-:W2:Y:S01]  /*27400*/  LDL.LU.64 R246, [R1+0x788] ;  /* 0x0007880001f67983 */ /* 0x000ea20000300a00 */
[----:B------:R-:W-:-:S03]  /*27410*/  IMAD.WIDE R50, R2, 0x4, R250 ;  /* 0x0000000402327825 */ /* 0x000fc600078e02fa */
[----:B------:R1:W-:Y:S04]  /*27420*/  STL.64 [R1+0x918], R54 ;  /* 0x0009183601007387 */ /* 0x0003e80000100a00 */
[----:B------:R-:W2:Y:S01]  /*27430*/  LDL.LU.64 R250, [R1+0x780] ;  /* 0x0007800001fa7983 */ /* 0x000ea20000300a00 */
[----:B------:R-:W-:Y:S01]  /*27440*/  ISETP.GE.U32.AND P6, PT, R252, 0x7ffffd49, PT ;  /* 0x7ffffd49fc00780c */ /* 0x000fe20003fc6070 */
[----:B------:R-:W-:Y:S02]  /*27450*/  VIADD R252, R47, 0xfffffdc7 ;  /* 0xfffffdc72ffc7836 */ /* 0x000fe40000000000 */
[----:B------:R-:W2:Y:S01]  /*27460*/  LDL.LU.64 R88, [R1+0x778] ;  /* 0x0007780001587983 */ /* 0x000ea20000300a00 */
[----:B------:R-:W2:Y:S02]  /*27470*/  LDC R47, c[0x0][0x3a0] ;  /* 0x0000e800ff2f7b82 */ /* 0x000ea40000000800 */
[----:B------:R-:W-:Y:S01]  /*27480*/  ISETP.GE.U32.AND P4, PT, R252, 0x7ffffd48, PT ;  /* 0x7ffffd48fc00780c */ /* 0x000fe20003f86070 */
[----:B------:R3:W-:Y:S04]  /*27490*/  LDGSTS.E [R201+-0x72800], desc[UR16][R70.64], !P1 ;  /* 0x8d80000046c97fae */ /* 0x0007e8000c9a1010 */
[----:B------:R1:W-:Y:S04]  /*274a0*/  LDGSTS.E [R93+-0x72600], desc[UR16][R54.64], !P1 ;  /* 0x8da00000365d7fae */ /* 0x0003e8000c9a1010 */
[----:B------:R1:W-:Y:S04]  /*274b0*/  STL.64 [R1+0x828], R50 ;  /* 0x0008283201007387 */ /* 0x0003e80000100a00 */
[----:B------:R2:W-:Y:S01]  /*274c0*/  LDGSTS.E [R0+-0x72400], desc[UR16][R50.64], !P6 ;  /* 0x8dc0000032007fae */ /* 0x0005e2000f1a1010 */
[----:B---3--:R-:W-:-:S04]  /*274d0*/  IMAD.WIDE R70, R2, 0x4, R242 ;  /* 0x0000000402467825 */ /* 0x008fc800078e02f2 */
[C---:B-1----:R-:W-:Y:S01]  /*274e0*/  IMAD.WIDE R54, R2.reuse, 0x4, R244 ;  /* 0x0000000402367825 */ /* 0x042fe200078e02f4 */
[----:B------:R1:W-:Y:S03]  /*274f0*/  STL.64 [R1+0x910], R70 ;  /* 0x0009104601007387 */ /* 0x0003e60000100a00 */
[C---:B----4-:R-:W-:Y:S01]  /*27500*/  IMAD.WIDE R248, R2.reuse, 0x4, R248 ;  /* 0x0000000402f87825 */ /* 0x050fe200078e02f8 */
[----:B------:R3:W-:Y:S03]  /*27510*/  STL.64 [R1+0x850], R54 ;  /* 0x0008503601007387 */ /* 0x0007e60000100a00 */
[C---:B--2---:R-:W-:Y:S01]  /*27520*/  IMAD.WIDE R240, R2.reuse, 0x4, R250 ;  /* 0x0000000402f07825 */ /* 0x044fe200078e02fa */
[----:B------:R-:W-:Y:S03]  /*27530*/  LDGSTS.E [R93+-0x72200], desc[UR16][R70.64], !P6 ;  /* 0x8de00000465d7fae */ /* 0x000fe6000f1a1010 */
[----:B------:R-:W-:Y:S01]  /*27540*/  VIADD R252, R49, 0xfffffdc6 ;  /* 0xfffffdc631fc7836 */ /* 0x000fe20000000000 */
[----:B------:R-:W-:Y:S01]  /*27550*/  LDGSTS.E [R0+-0x72000], desc[UR16][R54.64], !P4 ;  /* 0x8e00000036007fae */ /* 0x000fe2000e1a1010 */
[----:B------:R-:W-:Y:S01]  /*27560*/  IMAD.WIDE R244, R2, 0x4, R246 ;  /* 0x0000000402f47825 */ /* 0x000fe200078e02f6 */
[----:B------:R-:W-:Y:S01]  /*27570*/  IADD3 R201, PT, PT, R46, -0x23b, RZ ;  /* 0xfffffdc52ec97810 */ /* 0x000fe20007ffe0ff */
[----:B------:R-:W2:Y:S01]  /*27580*/  LDC R50, c[0x0][0x3a0] ;  /* 0x0000e800ff327b82 */ /* 0x000ea20000000800 */
[----:B-1----:R-:W4:Y:S01]  /*27590*/  LDL.LU.64 R70, [R1+0x770] ;  /* 0x0007700001467983 */ /* 0x002f220000300a00 */
[----:B------:R-:W-:Y:S01]  /*275a0*/  ISETP.GE.U32.AND P5, PT, R252, 0x7ffffd47, PT ;  /* 0x7ffffd47fc00780c */ /* 0x000fe20003fa6070 */
[----:B------:R-:W-:-:S05]  /*275b0*/  IMAD.WIDE R88, R2, 0x4, R88 ;  /* 0x0000000402587825 */ /* 0x000fca00078e0258 */
[----:B------:R-:W1:Y:S01]  /*275c0*/  LDC R46, c[0x0][0x3a0] ;  /* 0x0000e800ff2e7b82 */ /* 0x000e620000000800 */
[----:B---3--:R-:W3:Y:S04]  /*275d0*/  LDL.LU.64 R54, [R1+0x768] ;  /* 0x0007680001367983 */ /* 0x008ee80000300a00 */
[----:B------:R-:W2:Y:S01]  /*275e0*/  LDL.LU.64 R242, [R1+0x760] ;  /* 0x0007600001f27983 */ /* 0x000ea20000300a00 */
[----:B------:R-:W-:Y:S02]  /*275f0*/  VIADD R48, R48, 0xfffffdc3 ;  /* 0xfffffdc330307836 */ /* 0x000fe40000000000 */
[----:B------:R-:W1:Y:S01]  /*27600*/  LDC R49, c[0x0][0x3a0] ;  /* 0x0000e800ff317b82 */ /* 0x000e620000000800 */
[----:B------:R-:W2:Y:S04]  /*27610*/  LDL.LU.64 R246, [R1+0x758] ;  /* 0x0007580001f67983 */ /* 0x000ea80000300a00 */
[----:B------:R-:W-:Y:S04]  /*27620*/  STL.64 [R1+0x908], R248 ;  /* 0x000908f801007387 */ /* 0x000fe80000100a00 */
[----:B------:R-:W2:Y:S01]  /*27630*/  LDL.LU.64 R250, [R1+0x750] ;  /* 0x0007500001fa7983 */ /* 0x000ea20000300a00 */
[----:B------:R-:W-:Y:S01]  /*27640*/  ISETP.GE.U32.AND P1, PT, R201, 0x7ffffd46, PT ;  /* 0x7ffffd46c900780c */ /* 0x000fe20003f26070 */
[----:B------:R-:W-:-:S02]  /*27650*/  VIADD R252, R82, 0x100000 ;  /* 0x0010000052fc7836 */ /* 0x000fc40000000000 */
[----:B------:R-:W-:Y:S01]  /*27660*/  VIADD R201, R82, 0x100000 ;  /* 0x0010000052c97836 */ /* 0x000fe20000000000 */
[----:B------:R-:W-:Y:S04]  /*27670*/  STL.64 [R1+0x870], R244 ;  /* 0x000870f401007387 */ /* 0x000fe80000100a00 */
[----:B------:R1:W-:Y:S04]  /*27680*/  LDGSTS.E [R252+-0x71e00], desc[UR16][R248.64], !P4 ;  /* 0x8e200000f8fc7fae */ /* 0x0003e8000e1a1010 */
[----:B------:R1:W-:Y:S04]  /*27690*/  STL.64 [R1+0x900], R240 ;  /* 0x000900f001007387 */ /* 0x0003e80000100a00 */
[----:B------:R-:W-:Y:S04]  /*276a0*/  LDGSTS.E [R201+-0x71c00], desc[UR16][R244.64], !P5 ;  /* 0x8e400000f4c97fae */ /* 0x000fe8000e9a1010 */
[----:B------:R1:W-:Y:S04]  /*276b0*/  STL.64 [R1+0x898], R88 ;  /* 0x0008985801007387 */ /* 0x0003e80000100a00 */
[----:B------:R-:W-:Y:S01]  /*276c0*/  LDGSTS.E [R93+-0x71a00], desc[UR16][R240.64], !P5 ;  /* 0x8e600000f05d7fae */ /* 0x000fe2000e9a1010 */
[----:B-1----:R-:W-:Y:S01]  /*276d0*/  IADD3 R252, PT, PT, R47, -0x23c, RZ ;  /* 0xfffffdc42ffc7810 */ /* 0x002fe20007ffe0ff */
[----:B----4-:R-:W-:-:S02]  /*276e0*/  IMAD.WIDE R70, R2, 0x4, R70 ;  /* 0x0000000402467825 */ /* 0x010fc400078e0246 */
[----:B------:R-:W4:Y:S02]  /*276f0*/  LDL.LU.64 R240, [R1+0x748] ;  /* 0x0007480001f07983 */ /* 0x000f240000300a00 */
[----:B---3--:R-:W-:Y:S02]  /*27700*/  IMAD.WIDE R54, R2, 0x4, R54 ;  /* 0x0000000402367825 */ /* 0x008fe400078e0236 */
[----:B------:R-:W3:Y:S01]  /*27710*/  LDL.LU.64 R244, [R1+0x740] ;  /* 0x0007400001f47983 */ /* 0x000ee20000300a00 */
[----:B------:R-:W-:Y:S01]  /*27720*/  ISETP.GE.U32.AND P4, PT, R48, 0x7ffffd44, PT ;  /* 0x7ffffd443000780c */ /* 0x000fe20003f86070 */
[----:B------:R-:W1:Y:S02]  /*27730*/  LDC R47, c[0x0][0x3a0] ;  /* 0x0000e800ff2f7b82 */ /* 0x000e640000000800 */
[----:B------:R-:W3:Y:S01]  /*27740*/  LDL.LU.64 R248, [R1+0x738] ;  /* 0x0007380001f87983 */ /* 0x000ee20000300a00 */
[----:B------:R-:W-:Y:S01]  /*27750*/  ISETP.GE.U32.AND P5, PT, R252, 0x7ffffd45, PT ;  /* 0x7ffffd45fc00780c */ /* 0x000fe20003fa6070 */
[----:B--2---:R-:W-:-:S02]  /*27760*/  VIADD R252, R50, 0xfffffdc2 ;  /* 0xfffffdc232fc7836 */ /* 0x004fc40000000000 */
[C---:B------:R-:W-:Y:S01]  /*27770*/  IMAD.WIDE R50, R2.reuse, 0x4, R242 ;  /* 0x0000000402327825 */ /* 0x040fe200078e02f2 */
[----:B------:R2:W-:Y:S01]  /*27780*/  LDGSTS.E [R0+-0x71800], desc[UR16][R88.64], !P1 ;  /* 0x8e80000058007fae */ /* 0x0005e2000c9a1010 */
[----:B------:R-:W1:Y:S03]  /*27790*/  LDC R48, c[0x0][0x3a0] ;  /* 0x0000e800ff307b82 */ /* 0x000e660000000800 */
[----:B------:R2:W-:Y:S04]  /*277a0*/  STL.64 [R1+0x8f8], R70 ;  /* 0x0008f84601007387 */ /* 0x0005e80000100a00 */
[----:B------:R2:W-:Y:S02]  /*277b0*/  STL.64 [R1+0x8b8], R54 ;  /* 0x0008b83601007387 */ /* 0x0005e40000100a00 */
[----:B--2---:R-:W-:-:S02]  /*277c0*/  IMAD.WIDE R88, R2, 0x4, R246 ;  /* 0x0000000402587825 */ /* 0x004fc400078e02f6 */
[----:B------:R4:W-:Y:S04]  /*277d0*/  STL.64 [R1+0x8f0], R50 ;  /* 0x0008f03201007387 */ /* 0x0009e80000100a00 */
[----:B------:R-:W2:Y:S04]  /*277e0*/  LDL.LU.64 R242, [R1+0x730] ;  /* 0x0007300001f27983 */ /* 0x000ea80000300a00 */
[----:B------:R-:W-:Y:S04]  /*277f0*/  LDGSTS.E [R201+-0x71600], desc[UR16][R70.64], !P1 ;  /* 0x8ea0000046c97fae */ /* 0x000fe8000c9a1010 */
[----:B------:R1:W-:Y:S01]  /*27800*/  LDGSTS.E [R93+-0x71400], desc[UR16][R54.64], !P5 ;  /* 0x8ec00000365d7fae */ /* 0x0003e2000e9a1010 */
[----:B------:R-:W-:-:S03]  /*27810*/  ISETP.GE.U32.AND P6, PT, R252, 0x7ffffd43, PT ;  /* 0x7ffffd43fc00780c */ /* 0x000fc60003fc6070 */
[----:B------:R4:W-:Y:S04]  /*27820*/  LDGSTS.E [R0+-0x71200], desc[UR16][R50.64], !P5 ;  /* 0x8ee0000032007fae */ /* 0x0009e8000e9a1010 */
[----:B------:R-:W2:Y:S04]  /*27830*/  LDL.LU.64 R70, [R1+0x728] ;  /* 0x0007280001467983 */ /* 0x000ea80000300a00 */
[----:B------:R-:W-:Y:S01]  /*27840*/  STL.64 [R1+0x8e0], R88 ;  /* 0x0008e05801007387 */ /* 0x000fe20000100a00 */
[----:B-1----:R-:W-:-:S03]  /*27850*/  IMAD.WIDE R54, R2, 0x4, R250 ;  /* 0x0000000402367825 */ /* 0x002fc600078e02fa */
[----:B------:R-:W2:Y:S04]  /*27860*/  LDL.LU.64 R246, [R1+0x720] ;  /* 0x0007200001f67983 */ /* 0x000ea80000300a00 */
[----:B------:R-:W2:Y:S04]  /*27870*/  LDL.LU.64 R250, [R1+0x718] ;  /* 0x0007180001fa7983 */ /* 0x000ea80000300a00 */
[----:B------:R-:W-:Y:S04]  /*27880*/  LDGSTS.E [R201+-0x71000], desc[UR16][R88.64], !P4 ;  /* 0x8f00000058c97fae */ /* 0x000fe8000e1a1010 */
[----:B------:R3:W-:Y:S04]  /*27890*/  STL.64 [R1+0x8e8], R54 ;  /* 0x0008e83601007387 */ /* 0x0007e80000100a00 */
[----:B------:R3:W-:Y:S01]  /*278a0*/  LDGSTS.E [R93+-0x70e00], desc[UR16][R54.64], !P4 ;  /* 0x8f200000365d7fae */ /* 0x0007e2000e1a1010 */
[----:B------:R-:W-:-:S02]  /*278b0*/  IADD3 R252, PT, PT, R46, -0x23f, RZ ;  /* 0xfffffdc12efc7810 */ /* 0x000fc40007ffe0ff */
[----:B------:R-:W1:Y:S02]  /*278c0*/  LDC R46, c[0x0][0x3a0] ;  /* 0x0000e800ff2e7b82 */ /* 0x000e640000000800 */
[----:B------:R-:W-:Y:S01]  /*278d0*/  ISETP.GE.U32.AND P1, PT, R252, 0x7ffffd42, PT ;  /* 0x7ffffd42fc00780c */ /* 0x000fe20003f26070 */
[----:B------:R-:W-:-:S05]  /*278e0*/  VIADD R252, R49, 0xfffffdc0 ;  /* 0xfffffdc031fc7836 */ /* 0x000fca0000000000 */
[----:B------:R-:W-:Y:S02]  /*278f0*/  ISETP.GE.U32.AND P5, PT, R252, 0x7ffffd41, PT ;  /* 0x7ffffd41fc00780c */ /* 0x000fe40003fa6070 */
[----:B------:R-:W-:Y:S01]  /*27900*/  IADD3 R252, PT, PT, R82, 0x100000, RZ ;  /* 0x0010000052fc7810 */ /* 0x000fe20007ffe0ff */
[----:B----4-:R-:W-:-:S04]  /*27910*/  IMAD.WIDE R50, R2, 0x4, R240 ;  /* 0x0000000402327825 */ /* 0x010fc800078e02f0 */
[C---:B---3--:R-:W-:Y:S01]  /*27920*/  IMAD.WIDE R54, R2.reuse, 0x4, R244 ;  /* 0x0000000402367825 */ /* 0x048fe200078e02f4 */
[----:B------:R3:W-:Y:S04]  /*27930*/  STL.64 [R1+0x8d8], R50 ;  /* 0x0008d83201007387 */ /* 0x0007e80000100a00 */
[----:B------:R3:W-:Y:S04]  /*27940*/  LDGSTS.E [R0+-0x70c00], desc[UR16][R50.64], !P6 ;  /* 0x8f40000032007fae */ /* 0x0007e8000f1a1010 */
[----:B------:R-:W-:Y:S04]  /*27950*/  STL.64 [R1+0x8d0], R54 ;  /* 0x0008d03601007387 */ /* 0x000fe80000100a00 */
[----:B------:R-:W-:Y:S01]  /*27960*/  LDGSTS.E [R93+-0x70a00], desc[UR16][R54.64], !P6 ;  /* 0x8f600000365d7fae */ /* 0x000fe2000f1a1010 */
[----:B---3--:R-:W-:-:S05]  /*27970*/  IMAD.WIDE R50, R2, 0x4, R248 ;  /* 0x0000000402327825 */ /* 0x008fca00078e02f8 */
[----:B------:R3:W-:Y:S04]  /*27980*/  STL.64 [R1+0x8c8], R50 ;  /* 0x0008c83201007387 */ /* 0x0007e80000100a00 */
[----:B------:R-:W4:Y:S04]  /*27990*/  LDL.LU.64 R248, [R1+0x710] ;  /* 0x0007100001f87983 */ /* 0x000f280000300a00 */
[----:B------:R-:W4:Y:S04]  /*279a0*/  LDL.LU.64 R240, [R1+0x708] ;  /* 0x0007080001f07983 */ /* 0x000f280000300a00 */
[----:B------:R-:W4:Y:S01]  /*279b0*/  LDL.LU.64 R244, [R1+0x700] ;  /* 0x0007000001f47983 */ /* 0x000f220000300a00 */
[----:B--2---:R-:W-:-:S03]  /*279c0*/  IMAD.WIDE R242, R2, 0x4, R242 ;  /* 0x0000000402f27825 */ /* 0x004fc600078e02f2 */
[----:B------:R3:W-:Y:S01]  /*279d0*/  LDGSTS.E [R0+-0x70800], desc[UR16][R50.64], !P1 ;  /* 0x8f80000032007fae */ /* 0x0007e2000c9a1010 */
[----:B------:R-:W-:-:S03]  /*279e0*/  IMAD.WIDE R88, R2, 0x4, R70 ;  /* 0x0000000402587825 */ /* 0x000fc600078e0246 */
[----:B------:R2:W-:Y:S04]  /*279f0*/  STL.64 [R1+0x8c0], R242 ;  /* 0x0008c0f201007387 */ /* 0x0005e80000100a00 */
[----:B------:R1:W-:Y:S01]  /*27a00*/  LDGSTS.E [R252+-0x70600], desc[UR16][R242.64], !P1 ;  /* 0x8fa00000f2fc7fae */ /* 0x0003e2000c9a1010 */
[C---:B------:R-:W-:Y:S01]  /*27a10*/  IMAD.WIDE R70, R2.reuse, 0x4, R246 ;  /* 0x0000000402467825 */ /* 0x040fe200078e02f6 */
[----:B---3--:R-:W3:Y:S02]  /*27a20*/  LDC R50, c[0x0][0x3a0] ;  /* 0x0000e800ff327b82 */ /* 0x008ee40000000800 */
[----:B------:R-:W3:Y:S01]  /*27a30*/  LDL.LU.64 R246, [R1+0x6f0] ;  /* 0x0006f00001f67983 */ /* 0x000ee20000300a00 */
[----:B------:R-:W-:-:S03]  /*27a40*/  IMAD.WIDE R54, R2, 0x4, R250 ;  /* 0x0000000402367825 */ /* 0x000fc600078e02fa */
[----:B------:R1:W-:Y:S04]  /*27a50*/  STL.64 [R1+0x8b0], R88 ;  /* 0x0008b05801007387 */ /* 0x0003e80000100a00 */
[----:B------:R-:W-:Y:S04]  /*27a60*/  STL.64 [R1+0x8a8], R70 ;  /* 0x0008a84601007387 */ /* 0x000fe80000100a00 */
[----:B------:R1:W-:Y:S04]  /*27a70*/  STL.64 [R1+0x8a0], R54 ;  /* 0x0008a03601007387 */ /* 0x0003e80000100a00 */
[----:B--2---:R-:W2:Y:S04]  /*27a80*/  LDL.LU.64 R242, [R1+0x200] ;  /* 0x0002000001f27983 */ /* 0x004ea80000300a00 */
[----:B------:R-:W2:Y:S01]  /*27a90*/  LDL.LU.64 R250, [R1+0x1f0] ;  /* 0x0001f00001fa7983 */ /* 0x000ea20000300a00 */
[----:B------:R-:W-:-:S02]  /*27aa0*/  VIADD R201, R47, 0xfffffdbf ;  /* 0xfffffdbf2fc97836 */ /* 0x000fc40000000000 */
[----:B------:R-:W1:Y:S03]  /*27ab0*/  LDC R47, c[0x0][0x3a0] ;  /* 0x0000e800ff2f7b82 */ /* 0x000e660000000800 */
[----:B------:R-:W-:Y:S01]  /*27ac0*/  ISETP.GE.U32.AND P4, PT, R201, 0x7ffffd40, PT ;  /* 0x7ffffd40c900780c */ /* 0x000fe20003f86070 */
[----:B-1----:R-:W-:Y:S02]  /*27ad0*/  VIADD R252, R46, 0xfffffdbe ;  /* 0xfffffdbe2efc7836 */ /* 0x002fe40000000000 */
[----:B------:R-:W-:Y:S02]  /*27ae0*/  VIADD R201, R82, 0x100000 ;  /* 0x0010000052c97836 */ /* 0x000fe40000000000 */
[----:B------:R-:W1:Y:S01]  /*27af0*/  LDC R46, c[0x0][0x3a0] ;  /* 0x0000e800ff2e7b82 */ /* 0x000e620000000800 */
[----:B------:R-:W-:Y:S02]  /*27b00*/  ISETP.GE.U32.AND P1, PT, R252, 0x7ffffd3f, PT ;  /* 0x7ffffd3ffc00780c */ /* 0x000fe40003f26070 */
[----:B------:R1:W-:Y:S01]  /*27b10*/  LDGSTS.E [R201+-0x70400], desc[UR16][R88.64], !P5 ;  /* 0x8fc0000058c97fae */ /* 0x0003e2000e9a1010 */
[----:B------:R-:W-:-:S03]  /*27b20*/  IADD3 R252, PT, PT, R48, -0x243, RZ ;  /* 0xfffffdbd30fc7810 */ /* 0x000fc60007ffe0ff */
[----:B------:R1:W-:Y:S04]  /*27b30*/  LDGSTS.E [R93+-0x70200], desc[UR16][R70.64], !P5 ;  /* 0x8fe00000465d7fae */ /* 0x0003e8000e9a1010 */
[----:B------:R-:W-:Y:S01]  /*27b40*/  LDGSTS.E [R0+-0x70000], desc[UR16][R54.64], !P4 ;  /* 0x9000000036007fae */ /* 0x000fe2000e1a1010 */
[----:B------:R-:W-:Y:S01]  /*27b50*/  ISETP.GE.U32.AND P5, PT, R252, 0x7ffffd3e, PT ;  /* 0x7ffffd3efc00780c */ /* 0x000fe20003fa6070 */
[----:B-1----:R-:W1:Y:S02]  /*27b60*/  LDC R88, c[0x0][0x3a0] ;  /* 0x0000e800ff587b82 */ /* 0x002e640000000800 */
[----:B------:R-:W2:Y:S01]  /*27b70*/  LDL.LU.64 R54, [R1+0x1e0] ;  /* 0x0001e00001367983 */ /* 0x000ea20000300a00 */
[----:B------:R-:W-:-:S05]  /*27b80*/  VIADD R252, R47, 0xfffffdbc ;  /* 0xfffffdbc2ffc7836 */ /* 0x000fca0000000000 */
[----:B------:R-:W1:Y:S01]  /*27b90*/  LDC R47, c[0x0][0x3a0] ;  /* 0x0000e800ff2f7b82 */ /* 0x000e620000000800 */
[----:B----4-:R-:W-:-:S04]  /*27ba0*/  IMAD.WIDE R248, R2, 0x4, R248 ;  /* 0x0000000402f87825 */ /* 0x010fc800078e02f8 */
[C---:B------:R-:W-:Y:S01]  /*27bb0*/  IMAD.WIDE R240, R2.reuse, 0x4, R240 ;  /* 0x0000000402f07825 */ /* 0x040fe200078e02f0 */
[----:B------:R4:W-:Y:S03]  /*27bc0*/  STL.64 [R1+0x890], R248 ;  /* 0x000890f801007387 */ /* 0x0009e60000100a00 */
[----:B------:R-:W-:Y:S01]  /*27bd0*/  IMAD.WIDE R70, R2, 0x4, R244 ;  /* 0x0000000402467825 */ /* 0x000fe200078e02f4 */
[----:B------:R-:W2:Y:S04]  /*27be0*/  LDL.LU.64 R48, [R1+0x1d0] ;  /* 0x0001d00001307983 */ /* 0x000ea80000300a00 */
[----:B------:R1:W-:Y:S04]  /*27bf0*/  STL.64 [R1+0x888], R240 ;  /* 0x000888f001007387 */ /* 0x0003e80000100a00 */
[----:B------:R1:W-:Y:S04]  /*27c00*/  STL.64 [R1+0x880], R70 ;  /* 0x0008804601007387 */ /* 0x0003e80000100a00 */
[----:B------:R-:W2:Y:S04]  /*27c10*/  LDL.LU.64 R244, [R1+0x1c0] ;  /* 0x0001c00001f47983 */ /* 0x000ea80000300a00 */
[----:B------:R-:W-:Y:S04]  /*27c20*/  LDGSTS.E [R201+-0x6fe00], desc[UR16][R248.64], !P4 ;  /* 0x90200000f8c97fae */ /* 0x000fe8000e1a1010 */
[----:B------:R1:W-:Y:S01]  /*27c30*/  LDGSTS.E [R93+-0x6fc00], desc[UR16][R240.64], !P1 ;  /* 0x90400000f05d7fae */ /* 0x0003e2000c9a1010 */
[----:B------:R-:W-:Y:S01]  /*27c40*/  ISETP.GE.U32.AND P4, PT, R252, 0x7ffffd3d, PT ;  /* 0x7ffffd3dfc00780c */ /* 0x000fe20003f86070 */
[----:B---3--:R-:W-:-:S02]  /*27c50*/  VIADD R252, R50, 0xfffffdbb ;  /* 0xfffffdbb32fc7836 */ /* 0x008fc40000000000 */
[----:B------:R3:W-:Y:S04]  /*27c60*/  LDGSTS.E [R0+-0x6fa00], desc[UR16][R70.64], !P1 ;  /* 0x9060000046007fae */ /* 0x0007e8000c9a1010 */
[----:B----4-:R-:W4:Y:S01]  /*27c70*/  LDL.LU.64 R248, [R1+0x1b8] ;  /* 0x0001b80001f87983 */ /* 0x010f220000300a00 */
[----:B-1----:R-:W-:-:S03]  /*27c80*/  IMAD.WIDE R240, R2, 0x4, R246 ;  /* 0x0000000402f07825 */ /* 0x002fc600078e02f6 */
[----:B------:R-:W4:Y:S01]  /*27c90*/  LDL.LU.64 R246, [R1+0x1a8] ;  /* 0x0001a80001f67983 */ /* 0x000f220000300a00 */
[----:B--2---:R-:W-:-:S03]  /*27ca0*/  IMAD.WIDE R50, R2, 0x4, R250 ;  /* 0x0000000402327825 */ /* 0x004fc600078e02fa */
[----:B------:R1:W-:Y:S04]  /*27cb0*/  STL.64 [R1+0x878], R240 ;  /* 0x000878f001007387 */ /* 0x0003e80000100a00 */
[----:B------:R-:W2:Y:S01]  /*27cc0*/  LDL.LU.64 R250, [R1+0x1a0] ;  /* 0x0001a00001fa7983 */ /* 0x000ea20000300a00 */
[----:B---3--:R-:W-:-:S03]  /*27cd0*/  IMAD.WIDE R70, R2, 0x4, R242 ;  /* 0x0000000402467825 */ /* 0x008fc600078e02f2 */
[----:B------:R3:W-:Y:S04]  /*27ce0*/  LDGSTS.E [R201+-0x6f800], desc[UR16][R240.64], !P5 ;  /* 0x90800000f0c97fae */ /* 0x0007e8000e9a1010 */
[----:B------:R1:W-:Y:S01]  /*27cf0*/  LDGSTS.E [R93+-0x6f600], desc[UR16][R70.64], !P5 ;  /* 0x90a00000465d7fae */ /* 0x0003e2000e9a1010 */
[----:B------:R-:W-:-:S03]  /*27d00*/  ISETP.GE.U32.AND P5, PT, R252, 0x7ffffd3c, PT ;  /* 0x7ffffd3cfc00780c */ /* 0x000fc60003fa6070 */
[----:B------:R1:W-:Y:S01]  /*27d10*/  STL.64 [R1+0x868], R70 ;  /* 0x0008684601007387 */ /* 0x0003e20000100a00 */
[----:B---3--:R-:W-:-:S03]  /*27d20*/  IADD3 R201, PT, PT, R88, -0x246, RZ ;  /* 0xfffffdba58c97810 */ /* 0x008fc60007ffe0ff */
[----:B------:R3:W-:Y:S01]  /*27d30*/  STL.64 [R1+0x860], R50 ;  /* 0x0008603201007387 */ /* 0x0007e20000100a00 */
[----:B------:R-:W-:-:S03]  /*27d40*/  ISETP.GE.U32.AND P1, PT, R201, 0x7ffffd3b, PT ;  /* 0x7ffffd3bc900780c */ /* 0x000fc60003f26070 */
[----:B------:R3:W-:Y:S01]  /*27d50*/  LDGSTS.E [R0+-0x6f400], desc[UR16][R50.64], !P4 ;  /* 0x90c0000032007fae */ /* 0x0007e2000e1a1010 */
[----:B------:R-:W-:Y:S02]  /*27d60*/  VIADD R201, R82, 0x100000 ;  /* 0x0010000052c97836 */ /* 0x000fe40000000000 */
[C---:B------:R-:W-:Y:S01]  /*27d70*/  IMAD.WIDE R54, R2.reuse, 0x4, R54 ;  /* 0x0000000402367825 */ /* 0x040fe200078e0236 */
[----:B-1----:R-:W2:Y:S01]  /*27d80*/  LDL.LU.64 R240, [R1+0x190] ;  /* 0x0001900001f07983 */ /* 0x002ea20000300a00 */
[----:B------:R-:W1:Y:S03]  /*27d90*/  LDC R70, c[0x0][0x3a0] ;  /* 0x0000e800ff467b82 */ /* 0x000e660000000800 */
[----:B------:R-:W2:Y:S04]  /*27da0*/  LDL.LU.64 R242, [R1+0x188] ;  /* 0x0001880001f27983 */ /* 0x000ea80000300a00 */
[----:B------:R4:W-:Y:S04]  /*27db0*/  STL.64 [R1+0x858], R54 ;  /* 0x0008583601007387 */ /* 0x0009e80000100a00 */
[----:B------:R4:W-:Y:S01]  /*27dc0*/  LDGSTS.E [R201+-0x6f200], desc[UR16][R54.64], !P4 ;  /* 0x90e0000036c97fae */ /* 0x0009e2000e1a1010 */
[----:B---3--:R-:W-:-:S05]  /*27dd0*/  IMAD.WIDE R50, R2, 0x4, R48 ;  /* 0x0000000402327825 */ /* 0x008fca00078e0230 */
[----:B------:R-:W-:Y:S04]  /*27de0*/  STL.64 [R1+0x848], R50 ;  /* 0x0008483201007387 */ /* 0x000fe80000100a00 */
[----:B------:R-:W-:Y:S01]  /*27df0*/  LDGSTS.E [R93+-0x6f000], desc[UR16][R50.64], !P5 ;  /* 0x91000000325d7fae */ /* 0x000fe2000e9a1010 */
[----:B------:R-:W-:-:S05]  /*27e00*/  IMAD.WIDE R48, R2, 0x4, R244 ;  /* 0x0000000402307825 */ /* 0x000fca00078e02f4 */
[----:B------:R3:W-:Y:S04]  /*27e10*/  STL.64 [R1+0x840], R48 ;  /* 0x0008403001007387 */ /* 0x0007e80000100a00 */
[----:B------:R3:W-:Y:S01]  /*27e20*/  LDGSTS.E [R0+-0x6ee00], desc[UR16][R48.64], !P5 ;  /* 0x9120000030007fae */ /* 0x0007e2000e9a1010 */
[----:B----4-:R-:W-:-:S03]  /*27e30*/  IMAD.WIDE R54, R2, 0x4, R248 ;  /* 0x0000000402367825 */ /* 0x010fc600078e02f8 */
[----:B------:R-:W4:Y:S01]  /*27e40*/  LDL.LU.64 R248, [R1+0x178] ;  /* 0x0001780001f87983 */ /* 0x000f220000300a00 */
[----:B---3--:R-:W-:-:S03]  /*27e50*/  IMAD.WIDE R48, R2, 0x4, R246 ;  /* 0x0000000402307825 */ /* 0x008fc600078e02f6 */
[----:B------:R3:W-:Y:S04]  /*27e60*/  STL.64 [R1+0x838], R54 ;  /* 0x0008383601007387 */ /* 0x0007e80000100a00 */
[----:B------:R-:W4:Y:S01]  /*27e70*/  LDL.LU.64 R246, [R1+0x170] ;  /* 0x0001700001f67983 */ /* 0x000f220000300a00 */
[----:B--2---:R-:W-:-:S03]  /*27e80*/  IMAD.WIDE R50, R2, 0x4, R250 ;  /* 0x0000000402327825 */ /* 0x004fc600078e02fa */
[----:B------:R2:W-:Y:S04]  /*27e90*/  STL.64 [R1+0x830], R48 ;  /* 0x0008303001007387 */ /* 0x0005e80000100a00 */
[----:B------:R-:W4:Y:S04]  /*27ea0*/  LDL.LU.64 R244, [R1+0x160] ;  /* 0x0001600001f47983 */ /* 0x000f280000300a00 */
[----:B------:R-:W4:Y:S01]  /*27eb0*/  LDL.LU.64 R250, [R1+0x158] ;  /* 0x0001580001fa7983 */ /* 0x000f220000300a00 */
[----:B------:R-:W-:Y:S02]  /*27ec0*/  VIADD R252, R46, 0xfffffdb9 ;  /* 0xfffffdb92efc7836 */ /* 0x000fe40000000000 */
[----:B------:R-:W4:Y:S01]  /*27ed0*/  LDC R46, c[0x0][0x3a0] ;  /* 0x0000e800ff2e7b82 */ /* 0x000f220000000800 */
[----:B------:R3:W-:Y:S02]  /*27ee0*/  LDGSTS.E [R201+-0x6ec00], desc[UR16][R54.64], !P1 ;  /* 0x9140000036c97fae */ /* 0x0007e4000c9a1010 */
[----:B------:R-:W-:-:S02]  /*27ef0*/  ISETP.GE.U32.AND P6, PT, R252, 0x7ffffd3a, PT ;  /* 0x7ffffd3afc00780c */ /* 0x000fc40003fc6070 */
[----:B------:R-:W-:Y:S01]  /*27f00*/  IADD3 R252, PT, PT, R47, -0x248, RZ ;  /* 0xfffffdb82ffc7810 */ /* 0x000fe20007ffe0ff */
[----:B------:R2:W-:Y:S02]  /*27f10*/  LDGSTS.E [R93+-0x6ea00], desc[UR16][R48.64], !P1 ;  /* 0x91600000305d7fae */ /* 0x0005e4000c9a1010 */
[----:B------:R-:W4:Y:S01]  /*27f20*/  LDC R47, c[0x0][0x3a0] ;  /* 0x0000e800ff2f7b82 */ /* 0x000f220000000800 */
[----:B------:R-:W-:Y:S01]  /*27f30*/  ISETP.GE.U32.AND P4, PT, R252, 0x7ffffd39, PT ;  /* 0x7ffffd39fc00780c */ /* 0x000fe20003f86070 */
[----:B------:R1:W-:Y:S06]  /*27f40*/  STL.64 [R1+0x820], R50 ;  /* 0x0008203201007387 */ /* 0x0003ec0000100a00 */
[----:B------:R1:W-:Y:S01]  /*27f50*/  LDGSTS.E [R0+-0x6e800], desc[UR16][R50.64], !P6 ;  /* 0x9180000032007fae */ /* 0x0003e2000f1a1010 */
[----:B---3--:R-:W-:Y:S01]  /*27f60*/  IMAD.WIDE R54, R2, 0x4, R240 ;  /* 0x0000000402367825 */ /* 0x008fe200078e02f0 */
[----:B--2---:R-:W2:Y:S04]  /*27f70*/  LDC R49, c[0x0][0x3a0] ;  /* 0x0000e800ff317b82 */ /* 0x004ea80000000800 */
[----:B------:R-:W-:Y:S01]  /*27f80*/  STL.64 [R1+0x818], R54 ;  /* 0x0008183601007387 */ /* 0x000fe20000100a00 */
[----:B-1----:R-:W-:-:S03]  /*27f90*/  VIADD R252, R70, 0xfffffdb7 ;  /* 0xfffffdb746fc7836 */ /* 0x002fc60000000000 */
[----:B------:R1:W-:Y:S01]  /*27fa0*/  LDGSTS.E [R93+-0x6e600], desc[UR16][R54.64], !P6 ;  /* 0x91a00000365d7fae */ /* 0x0003e2000f1a1010 */
[C---:B------:R-:W-:Y:S01]  /*27fb0*/  IMAD.WIDE R50, R2.reuse, 0x4, R242 ;  /* 0x0000000402327825 */ /* 0x040fe200078e02f2 */
[----:B------:R-:W3:Y:S04]  /*27fc0*/  LDC R48, c[0x0][0x3a0] ;  /* 0x0000e800ff307b82 */ /* 0x000ee80000000800 */
[----:B------:R1:W-:Y:S04]  /*27fd0*/  STL.64 [R1+0x810], R50 ;  /* 0x0008103201007387 */ /* 0x0003e80000100a00 */
[----:B------:R-:W-:Y:S04]  /*27fe0*/  LDGSTS.E [R0+-0x6e400], desc[UR16][R50.64], !P4 ;  /* 0x91c0000032007fae */ /* 0x000fe8000e1a1010 */
[----:B-1----:R-:W3:Y:S04]  /*27ff0*/  LDL.LU.64 R50, [R1+0x148] ;  /* 0x0001480001327983 */ /* 0x002ee80000300a00 */
[----:B------:R-:W3:Y:S04]  /*28000*/  LDL.LU.64 R70, [R1+0x140] ;  /* 0x0001400001467983 */ /* 0x000ee80000300a00 */
[----:B------:R-:W3:Y:S04]  /*28010*/  LDL.LU.64 R240, [R1+0x130] ;  /* 0x0001300001f07983 */ /* 0x000ee80000300a00 */
[----:B------:R-:W3:Y:S01]  /*28020*/  LDL.LU.64 R242, [R1+0x128] ;  /* 0x0001280001f27983 */ /* 0x000ee20000300a00 */
[----:B----4-:R-:W-:-:S05]  /*28030*/  IMAD.WIDE R248, R2, 0x4, R248 ;  /* 0x0000000402f87825 */ /* 0x010fca00078e02f8 */
[----:B------:R-:W-:Y:S01]  /*28040*/  STL.64 [R1+0x800], R248 ;  /* 0x000800f801007387 */ /* 0x000fe20000100a00 */
[----:B------:R-:W-:-:S04]  /*28050*/  IMAD.WIDE R246, R2, 0x4, R246 ;  /* 0x0000000402f67825 */ /* 0x000fc800078e02f6 */
[C---:B------:R-:W-:Y:S02]  /*28060*/  IMAD.WIDE R88, R2.reuse, 0x4, R244 ;  /* 0x0000000402587825 */ /* 0x040fe400078e02f4 */
[----:B------:R-:W4:Y:S02]  /*28070*/  LDL.LU.64 R244, [R1+0x118] ;  /* 0x0001180001f47983 */ /* 0x000f240000300a00 */
[----:B------:R-:W-:Y:S02]  /*28080*/  IMAD.WIDE R54, R2, 0x4, R250 ;  /* 0x0000000402367825 */ /* 0x000fe400078e02fa */
[----:B------:R1:W-:Y:S04]  /*28090*/  STL.64 [R1+0x7f8], R246 ;  /* 0x0007f8f601007387 */ /* 0x0003e80000100a00 */
[----:B------:R1:W-:Y:S04]  /*280a0*/  STL.64 [R1+0x7f0], R88 ;  /* 0x0007f05801007387 */ /* 0x0003e80000100a00 */
[----:B------:R1:W-:Y:S04]  /*280b0*/  STL.64 [R1+0x7e8], R54 ;  /* 0x0007e83601007387 */ /* 0x0003e80000100a00 */
[----:B------:R-:W4:Y:S01]  /*280c0*/  LDL.LU.64 R250, [R1+0x110] ;  /* 0x0001100001fa7983 */ /* 0x000f220000300a00 */
[----:B------:R-:W-:Y:S01]  /*280d0*/  ISETP.GE.U32.AND P5, PT, R252, 0x7ffffd38, PT ;  /* 0x7ffffd38fc00780c */ /* 0x000fe20003fa6070 */
[----:B------:R-:W-:Y:S01]  /*280e0*/  VIADD R201, R46, 0xfffffdb6 ;  /* 0xfffffdb62ec97836 */ /* 0x000fe20000000000 */
[C---:B------:R-:W-:Y:S01]  /*280f0*/  IADD3 R252, PT, PT, R82.reuse, 0x100000, RZ ;  /* 0x0010000052fc7810 */ /* 0x040fe20007ffe0ff */
[----:B------:R-:W3:Y:S03]  /*28100*/  LDC R46, c[0x0][0x3a0] ;  /* 0x0000e800ff2e7b82 */ /* 0x000ee60000000800 */
[----:B------:R-:W-:Y:S01]  /*28110*/  ISETP.GE.U32.AND P1, PT, R201, 0x7ffffd37, PT ;  /* 0x7ffffd37c900780c */ /* 0x000fe20003f26070 */
[----:B------:R-:W-:Y:S01]  /*28120*/  VIADD R201, R82, 0x100000 ;  /* 0x0010000052c97836 */ /* 0x000fe20000000000 */
[----:B------:R2:W-:Y:S05]  /*28130*/  LDGSTS.E [R252+-0x6e200], desc[UR16][R248.64], !P4 ;  /* 0x91e00000f8fc7fae */ /* 0x0005ea000e1a1010 */
[----:B------:R-:W-:Y:S04]  /*28140*/  LDGSTS.E [R201+-0x6e000], desc[UR16][R246.64], !P5 ;  /* 0x92000000f6c97fae */ /* 0x000fe8000e9a1010 */
[----:B------:R3:W-:Y:S01]  /*28150*/  LDGSTS.E [R93+-0x6de00], desc[UR16][R88.64], !P5 ;  /* 0x92200000585d7fae */ /* 0x0007e2000e9a1010 */
[----:B--2---:R-:W-:Y:S01]  /*28160*/  VIADD R252, R49, 0xfffffdb5 ;  /* 0xfffffdb531fc7836 */ /* 0x004fe20000000000 */
[----:B------:R-:W-:-:S02]  /*28170*/  IADD3 R47, PT, PT, R47, -0x24c, RZ ;  /* 0xfffffdb42f2f7810 */ /* 0x000fc40007ffe0ff */
[----:B------:R2:W-:Y:S01]  /*28180*/  LDGSTS.E [R0+-0x6dc00], desc[UR16][R54.64], !P1 ;  /* 0x9240000036007fae */ /* 0x0005e2000c9a1010 */
[----:B------:R-:W4:Y:S03]  /*28190*/  LDC R49, c[0x0][0x3a0] ;  /* 0x0000e800ff317b82 */ /* 0x000f260000000800 */
[----:B-1----:R-:W4:Y:S01]  /*281a0*/  LDL.LU.64 R246, [R1+0x100] ;  /* 0x0001000001f67983 */ /* 0x002f220000300a00 */
[----:B------:R-:W-:-:S03]  /*281b0*/  ISETP.GE.U32.AND P5, PT, R252, 0x7ffffd36, PT ;  /* 0x7ffffd36fc00780c */ /* 0x000fc60003fa6070 */
[----:B------:R-:W4:Y:S01]  /*281c0*/  LDL.LU.64 R248, [R1+0xf8] ;  /* 0x0000f80001f87983 */ /* 0x000f220000300a00 */
[----:B---3--:R-:W-:Y:S02]  /*281d0*/  VIADD R252, R48, 0xfffffdb3 ;  /* 0xfffffdb330fc7836 */ /* 0x008fe40000000000 */
[----:B------:R-:W-:-:S04]  /*281e0*/  IMAD.WIDE R88, R2, 0x4, R50 ;  /* 0x0000000402587825 */ /* 0x000fc800078e0232 */
[C---:B------:R-:W-:Y:S01]  /*281f0*/  IMAD.WIDE R70, R2.reuse, 0x4, R70 ;  /* 0x0000000402467825 */ /* 0x040fe200078e0246 */
[----:B------:R1:W-:Y:S01]  /*28200*/  STL.64 [R1+0x7d8], R88 ;  /* 0x0007d85801007387 */ /* 0x0003e20000100a00 */
[----:B------:R-:W-:Y:S01]  /*28210*/  ISETP.GE.U32.AND P4, PT, R47, 0x7ffffd35, PT ;  /* 0x7ffffd352f00780c */ /* 0x000fe20003f86070 */
[----:B--2---:R-:W2:Y:S01]  /*28220*/  LDC R55, c[0x0][0x3a0] ;  /* 0x0000e800ff377b82 */ /* 0x004ea20000000800 */
[----:B------:R-:W-:Y:S01]  /*28230*/  IMAD.WIDE R50, R2, 0x4, R240 ;  /* 0x0000000402327825 */ /* 0x000fe200078e02f0 */
[----:B------:R4:W-:Y:S01]  /*28240*/  STL.64 [R1+0x7d0], R70 ;  /* 0x0007d04601007387 */ /* 0x0009e20000100a00 */
[----:B------:R-:W-:Y:S02]  /*28250*/  ISETP.GE.U32.AND P6, PT, R252, 0x7ffffd34, PT ;  /* 0x7ffffd34fc00780c */ /* 0x000fe40003fc6070 */
[----:B------:R-:W-:Y:S01]  /*28260*/  VIADD R252, R46, 0xfffffdb2 ;  /* 0xfffffdb22efc7836 */ /* 0x000fe20000000000 */
[----:B------:R1:W-:Y:S02]  /*28270*/  LDGSTS.E [R201+-0x6da00], desc[UR16][R88.64], !P1 ;  /* 0x9260000058c97fae */ /* 0x0003e4000c9a1010 */
[----:B------:R-:W3:Y:S02]  /*28280*/  LDC R48, c[0x0][0x3a0] ;  /* 0x0000e800ff307b82 */ /* 0x000ee40000000800 */
[----:B------:R2:W-:Y:S04]  /*28290*/  STL.64 [R1+0x7c8], R50 ;  /* 0x0007c83201007387 */ /* 0x0005e80000100a00 */
[----:B------:R4:W-:Y:S02]  /*282a0*/  LDGSTS.E [R93+-0x6d800], desc[UR16][R70.64], !P5 ;  /* 0x92800000465d7fae */ /* 0x0009e4000e9a1010 */
[----:B------:R-:W2:Y:S01]  /*282b0*/  LDC R54, c[0x0][0x3a0] ;  /* 0x0000e800ff367b82 */ /* 0x000ea20000000800 */
[C---:B-1----:R-:W-:Y:S01]  /*282c0*/  IMAD.WIDE R88, R2.reuse, 0x4, R242 ;  /* 0x0000000402587825 */ /* 0x042fe200078e02f2 */
[----:B------:R-:W3:Y:S04]  /*282d0*/  LDL.LU.64 R46, [R1+0xe8] ;  /* 0x0000e800012e7983 */ /* 0x000ee80000300a00 */
[----:B------:R-:W3:Y:S04]  /*282e0*/  LDL.LU.64 R240, [R1+0xe0] ;  /* 0x0000e00001f07983 */ /* 0x000ee80000300a00 */
[----:B------:R-:W-:Y:S04]  /*282f0*/  STL.64 [R1+0x7b8], R88 ;  /* 0x0007b85801007387 */ /* 0x000fe80000100a00 */
[----:B------:R2:W-:Y:S04]  /*28300*/  LDGSTS.E [R0+-0x6d600], desc[UR16][R50.64], !P5 ;  /* 0x92a0000032007fae */ /* 0x0005e8000e9a1010 */
[----:B------:R-:W3:Y:S04]  /*28310*/  LDL.LU.64 R242, [R1+0xc8] ;  /* 0x0000c80001f27983 */ /* 0x000ee80000300a00 */
[----:B------:R-:W-:Y:S01]  /*28320*/  LDGSTS.E [R201+-0x6d400], desc[UR16][R88.64], !P4 ;  /* 0x92c0000058c97fae */ /* 0x000fe2000e1a1010 */
[----:B----4-:R-:W-:-:S05]  /*28330*/  IMAD.WIDE R70, R2, 0x4, R244 ;  /* 0x0000000402467825 */ /* 0x010fca00078e02f4 */
[----:B------:R1:W-:Y:S04]  /*28340*/  STL.64 [R1+0x7b0], R70 ;  /* 0x0007b04601007387 */ /* 0x0003e80000100a00 */
[----:B------:R1:W-:Y:S01]  /*28350*/  LDGSTS.E [R93+-0x6d200], desc[UR16][R70.64], !P4 ;  /* 0x92e00000465d7fae */ /* 0x0003e2000e1a1010 */
[----:B--2---:R-:W-:-:S03]  /*28360*/  IMAD.WIDE R50, R2, 0x4, R250 ;  /* 0x0000000402327825 */ /* 0x004fc600078e02fa */
[----:B------:R-:W2:Y:S01]  /*28370*/  LDL.LU.64 R250, [R1+0xc0] ;  /* 0x0000c00001fa7983 */ /* 0x000ea20000300a00 */
[----:B------:R-:W-:-:S03]  /*28380*/  ISETP.GE.U32.AND P1, PT, R252, 0x7ffffd33, PT ;  /* 0x7ffffd33fc00780c */ /* 0x000fc60003f26070 */
[----:B------:R4:W-:Y:S04]  /*28390*/  STL.64 [R1+0x7a8], R50 ;  /* 0x0007a83201007387 */ /* 0x0009e80000100a00 */
[----:B------:R4:W-:Y:S01]  /*283a0*/  LDGSTS.E [R0+-0x6d000], desc[UR16][R50.64], !P6 ;  /* 0x9300000032007fae */ /* 0x0009e2000f1a1010 */
[----:B-1----:R-:W-:-:S04]  /*283b0*/  IMAD.WIDE R70, R2, 0x4, R246 ;  /* 0x0000000402467825 */ /* 0x002fc800078e02f6 */
[C---:B----4-:R-:W-:Y:S01]  /*283c0*/  IMAD.WIDE R50, R2.reuse, 0x4, R248 ;  /* 0x0000000402327825 */ /* 0x050fe200078e02f8 */
[----:B------:R1:W-:Y:S04]  /*283d0*/  STL.64 [R1+0x7a0], R70 ;  /* 0x0007a04601007387 */ /* 0x0003e80000100a00 */
[----:B------:R3:W-:Y:S04]  /*283e0*/  STL.64 [R1+0x790], R50 ;  /* 0x0007903201007387 */ /* 0x0007e80000100a00 */
[----:B------:R-:W4:Y:S04]  /*283f0*/  LDL.LU.64 R244, [R1+0xa8] ;  /* 0x0000a80001f47983 */ /* 0x000f280000300a00 */
[----:B------:R-:W4:Y:S04]  /*28400*/  LDL.LU.64 R246, [R1+0xa0] ;  /* 0x0000a00001f67983 */ /* 0x000f280000300a00 */
[----:B------:R-:W4:Y:S04]  /*28410*/  LDL.LU.64 R248, [R1+0x88] ;  /* 0x0000880001f87983 */ /* 0x000f280000300a00 */
[----:B------:R1:W-:Y:S04]  /*28420*/  LDGSTS.E [R93+-0x6ce00], desc[UR16][R70.64], !P6 ;  /* 0x93200000465d7fae */ /* 0x0003e8000f1a1010 */
[----:B------:R3:W-:Y:S01]  /*28430*/  LDGSTS.E [R0+-0x6cc00], desc[UR16][R50.64], !P1 ;  /* 0x9340000032007fae */ /* 0x0007e2000c9a1010 */
[C---:B--2---:R-:W-:Y:S01]  /*28440*/  IMAD.WIDE R88, R2.reuse, 0x4, R250 ;  /* 0x0000000402587825 */ /* 0x044fe200078e02fa */
[----:B------:R-:W-:Y:S01]  /*28450*/  IADD3 R252, PT, PT, R55, -0x24f, RZ ;  /* 0xfffffdb137fc7810 */ /* 0x000fe20007ffe0ff */
[----:B-1----:R-:W1:Y:S02]  /*28460*/  LDC R70, c[0x0][0x3a0] ;  /* 0x0000e800ff467b82 */ /* 0x002e640000000800 */
[----:B---3--:R-:W-:-:S04]  /*28470*/  IMAD.WIDE R50, R2, 0x4, R46 ;  /* 0x0000000402327825 */ /* 0x008fc800078e022e */
[C---:B------:R-:W-:Y:S01]  /*28480*/  IMAD.WIDE R46, R2.reuse, 0x4, R240 ;  /* 0x00000004022e7825 */ /* 0x040fe200078e02f0 */
[----:B------:R2:W-:Y:S01]  /*28490*/  STL.64 [R1+0x788], R50 ;  /* 0x0007883201007387 */ /* 0x0005e20000100a00 */
[----:B------:R-:W3:Y:S02]  /*284a0*/  LDC R71, c[0x0][0x3a0] ;  /* 0x0000e800ff477b82 */ /* 0x000ee40000000800 */
[----:B------:R-:W-:Y:S02]  /*284b0*/  IMAD.WIDE R240, R2, 0x4, R242 ;  /* 0x0000000402f07825 */ /* 0x000fe400078e02f2 */
[----:B------:R-:W3:Y:S04]  /*284c0*/  LDL.LU.64 R242, [R1+0x80] ;  /* 0x0000800001f27983 */ /* 0x000ee80000300a00 */
[----:B------:R-:W-:Y:S04]  /*284d0*/  STL.64 [R1+0x780], R46 ;  /* 0x0007802e01007387 */ /* 0x000fe80000100a00 */
[----:B------:R-:W3:Y:S01]  /*284e0*/  LDL.LU.64 R250, [R1+0x68] ;  /* 0x0000680001fa7983 */ /* 0x000ee20000300a00 */
[----:B------:R-:W-:Y:S01]  /*284f0*/  VIADD R201, R49, 0xfffffdb0 ;  /* 0xfffffdb031c97836 */ /* 0x000fe20000000000 */
[----:B------:R-:W-:Y:S01]  /*28500*/  ISETP.GE.U32.AND P5, PT, R252, 0x7ffffd32, PT ;  /* 0x7ffffd32fc00780c */ /* 0x000fe20003fa6070 */
[----:B------:R-:W-:Y:S01]  /*28510*/  VIADD R252, R82, 0x100000 ;  /* 0x0010000052fc7836 */ /* 0x000fe20000000000 */
[----:B------:R1:W-:Y:S01]  /*28520*/  STL.64 [R1+0x770], R240 ;  /* 0x000770f001007387 */ /* 0x0003e20000100a00 */
[----:B------:R-:W3:Y:S01]  /*28530*/  LDC R49, c[0x0][0x3a0] ;  /* 0x0000e800ff317b82 */ /* 0x000ee20000000800 */
[----:B------:R-:W-:-:S02]  /*28540*/  ISETP.GE.U32.AND P4, PT, R201, 0x7ffffd31, PT ;  /* 0x7ffffd31c900780c */ /* 0x000fc40003f86070 */
[----:B------:R2:W-:Y:S01]  /*28550*/  LDGSTS.E [R252+-0x6ca00], desc[UR16][R50.64], !P1 ;  /* 0x9360000032fc7fae */ /* 0x0005e2000c9a1010 */
[----:B------:R-:W-:-:S06]  /*28560*/  IADD3 R201, PT, PT, R82, 0x100000, RZ ;  /* 0x0010000052c97810 */ /* 0x000fcc0007ffe0ff */
[----:B------:R-:W-:Y:S04]  /*28570*/  LDGSTS.E [R201+-0x6c800], desc[UR16][R46.64], !P5 ;  /* 0x938000002ec97fae */ /* 0x000fe8000e9a1010 */
[----:B------:R1:W-:Y:S01]  /*28580*/  LDGSTS.E [R93+-0x6c600], desc[UR16][R240.64], !P5 ;  /* 0x93a00000f05d7fae */ /* 0x0003e2000e9a1010 */
[----:B--2---:R-:W-:Y:S02]  /*28590*/  VIADD R252, R48, 0xfffffdaf ;  /* 0xfffffdaf30fc7836 */ /* 0x004fe40000000000 */
[----:B------:R-:W2:Y:S01]  /*285a0*/  LDC R48, c[0x0][0x3a0] ;  /* 0x0000e800ff307b82 */ /* 0x000ea20000000800 */
[----:B------:R-:W2:Y:S02]  /*285b0*/  LDL.LU.64 R50, [R1+0x11d8] ;  /* 0x0011d80001327983 */ /* 0x000ea40000300a00 */
[----:B------:R-:W-:Y:S01]  /*285c0*/  ISETP.GE.U32.AND P1, PT, R252, 0x7ffffd30, PT ;  /* 0x7ffffd30fc00780c */ /* 0x000fe20003f26070 */
[----:B------:R-:W-:Y:S01]  /*285d0*/  VIADD R252, R54, 0xfffffdae ;  /* 0xfffffdae36fc7836 */ /* 0x000fe20000000000 */
[----:B------:R1:W-:Y:S01]  /*285e0*/  LDGSTS.E [R0+-0x6c400], desc[UR16][R88.64], !P4 ;  /* 0x93c0000058007fae */ /* 0x0003e2000e1a1010 */
[----:B----4-:R-:W-:-:S03]  /*285f0*/  IMAD.WIDE R54, R2, 0x4, R244 ;  /* 0x0000000402367825 */ /* 0x010fc600078e02f4 */
[----:B------:R4:W-:Y:S01]  /*28600*/  STL.64 [R1+0x768], R88 ;  /* 0x0007685801007387 */ /* 0x0009e20000100a00 */
[----:B-1----:R-:W-:-:S03]  /*28610*/  IMAD.WIDE R240, R2, 0x4, R246 ;  /* 0x0000000402f07825 */ /* 0x002fc600078e02f6 */
[----:B------:R-:W2:Y:S04]  /*28620*/  LDL.LU.64 R46, [R1+0x60] ;  /* 0x00006000012e7983 */ /* 0x000ea80000300a00 */
[----:B------:R-:W-:Y:S01]  /*28630*/  LDGSTS.E [R201+-0x6c200], desc[UR16][R54.64], !P4 ;  /* 0x93e0000036c97fae */ /* 0x000fe2000e1a1010 */
[----:B----4-:R-:W-:-:S03]  /*28640*/  IMAD.WIDE R88, R2, 0x4, R248 ;  /* 0x0000000402587825 */ /* 0x010fc600078e02f8 */
[----:B------:R3:W-:Y:S04]  /*28650*/  LDGSTS.E [R93+-0x6c000], desc[UR16][R240.64], !P1 ;  /* 0x94000000f05d7fae */ /* 0x0007e8000c9a1010 */
[----:B------:R-:W4:Y:S04]  /*28660*/  LDL.LU.64 R248, [R1+0x58] ;  /* 0x0000580001f87983 */ /* 0x000f280000300a00 */
[----:B------:R1:W-:Y:S04]  /*28670*/  STL.64 [R1+0x750], R54 ;  /* 0x0007503601007387 */ /* 0x0003e80000100a00 */
[----:B------:R-:W4:Y:S04]  /*28680*/  LDL.LU.64 R246, [R1+0x50] ;  /* 0x0000500001f67983 */ /* 0x000f280000300a00 */
[----:B------:R3:W-:Y:S04]  /*28690*/  STL.64 [R1+0x738], R240 ;  /* 0x000738f001007387 */ /* 0x0007e80000100a00 */
[----:B------:R2:W-:Y:S04]  /*286a0*/  STL.64 [R1+0x720], R88 ;  /* 0x0007205801007387 */ /* 0x0005e80000100a00 */
[----:B------:R-:W4:Y:S04]  /*286b0*/  LDL.LU.64 R244, [R1+0x48] ;  /* 0x0000480001f47983 */ /* 0x000f280000300a00 */
[----:B-1----:R-:W4:Y:S01]  /*286c0*/  LDL.LU.64 R54, [R1+0x11d0] ;  /* 0x0011d00001367983 */ /* 0x002f220000300a00 */
[----:B------:R-:W-:-:S03]  /*286d0*/  ISETP.GE.U32.AND P5, PT, R252, 0x7ffffd2f, PT ;  /* 0x7ffffd2ffc00780c */ /* 0x000fc60003fa6070 */
[----:B------:R-:W-:Y:S01]  /*286e0*/  LDGSTS.E [R0+-0x6be00], desc[UR16][R88.64], !P1 ;  /* 0x9420000058007fae */ /* 0x000fe2000c9a1010 */
[----:B---3--:R-:W-:-:S03]  /*286f0*/  IMAD.WIDE R240, R2, 0x4, R250 ;  /* 0x0000000402f07825 */ /* 0x008fc600078e02fa */
[----:B------:R-:W3:Y:S01]  /*28700*/  LDL.LU.64 R250, [R1+0x40] ;  /* 0x0000400001fa7983 */ /* 0x000ee20000300a00 */
[----:B------:R-:W-:Y:S01]  /*28710*/  IADD3 R252, PT, PT, R70, -0x253, RZ ;  /* 0xfffffdad46fc7810 */ /* 0x000fe20007ffe0ff */
[----:B------:R-:W-:Y:S01]  /*28720*/  IMAD.WIDE R242, R2, 0x4, R242 ;  /* 0x0000000402f27825 */ /* 0x000fe200078e02f2 */
[----:B------:R-:W1:Y:S02]  /*28730*/  LDC R70, c[0x0][0x3a0] ;  /* 0x0000e800ff467b82 */ /* 0x000e640000000800 */
[----:B------:R-:W-:Y:S01]  /*28740*/  ISETP.GE.U32.AND P4, PT, R252, 0x7ffffd2e, PT ;  /* 0x7ffffd2efc00780c */ /* 0x000fe20003f86070 */
[----:B------:R-:W-:Y:S01]  /*28750*/  VIADD R252, R49, 0xfffffdac ;  /* 0xfffffdac31fc7836 */ /* 0x000fe20000000000 */
[----:B------:R2:W-:Y:S04]  /*28760*/  LDGSTS.E [R201+-0x6bc00], desc[UR16][R242.64], !P5 ;  /* 0x94400000f2c97fae */ /* 0x0005e8000e9a1010 */
[----:B------:R-:W-:Y:S01]  /*28770*/  LDGSTS.E [R93+-0x6ba00], desc[UR16][R240.64], !P5 ;  /* 0x94600000f05d7fae */ /* 0x000fe2000e9a1010 */
[----:B------:R-:W-:-:S03]  /*28780*/  ISETP.GE.U32.AND P5, PT, R252, 0x7ffffd2d, PT ;  /* 0x7ffffd2dfc00780c */ /* 0x000fc60003fa6070 */
[----:B------:R-:W-:Y:S01]  /*28790*/  STL.64 [R1+0x708], R242 ;  /* 0x000708f201007387 */ /* 0x000fe20000100a00 */
[----:B--2---:R-:W-:-:S03]  /*287a0*/  VIADD R201, R48, 0xfffffdab ;  /* 0xfffffdab30c97836 */ /* 0x004fc60000000000 */
[----:B------:R2:W-:Y:S02]  /*287b0*/  STL.64 [R1+0x6f8], R240 ;  /* 0x0006f8f001007387 */ /* 0x0005e40000100a00 */
[----:B------:R-:W-:Y:S01]  /*287c0*/  ISETP.GE.U32.AND P1, PT, R201, 0x7ffffd2c, PT ;  /* 0x7ffffd2cc900780c */ /* 0x000fe20003f26070 */
[----:B------:R-:W-:Y:S02]  /*287d0*/  VIADD R201, R82, 0x100000 ;  /* 0x0010000052c97836 */ /* 0x000fe40000000000 */
[C---:B------:R-:W-:Y:S02]  /*287e0*/  IMAD.WIDE R88, R2.reuse, 0x4, R46 ;  /* 0x0000000402587825 */ /* 0x040fe400078e022e */
[----:B------:R-:W3:Y:S04]  /*287f0*/  LDL.LU.64 R46, [R1+0x38] ;  /* 0x00003800012e7983 */ /* 0x000ee80000300a00 */
[----:B------:R1:W-:Y:S04]  /*28800*/  STL.64 [R1+0x6d8], R88 ;  /* 0x0006d85801007387 */ /* 0x0003e80000100a00 */
[----:B------:R-:W3:Y:S01]  /*28810*/  LDL.LU.64 R48, [R1+0x30] ;  /* 0x0000300001307983 */ /* 0x000ee20000300a00 */
[----:B----4-:R-:W-:-:S03]  /*28820*/  IMAD.WIDE R248, R2, 0x4, R248 ;  /* 0x0000000402f87825 */ /* 0x010fc600078e02f8 */
[----:B--2---:R-:W2:Y:S01]  /*28830*/  LDL.LU.64 R240, [R1+0x28] ;  /* 0x0000280001f07983 */ /* 0x004ea20000300a00 */
[----:B------:R-:W-:-:S03]  /*28840*/  IADD3 R252, PT, PT, R71, -0x256, RZ ;  /* 0xfffffdaa47fc7810 */ /* 0x000fc60007ffe0ff */
[----:B------:R1:W-:Y:S01]  /*28850*/  LDGSTS.E [R0+-0x6b800], desc[UR16][R88.64], !P4 ;  /* 0x9480000058007fae */ /* 0x0003e2000e1a1010 */
[----:B------:R-:W-:-:S03]  /*28860*/  IMAD.WIDE R246, R2, 0x4, R246 ;  /* 0x0000000402f67825 */ /* 0x000fc600078e02f6 */
[----:B------:R-:W4:Y:S04]  /*28870*/  LDL.LU.64 R242, [R1+0x20] ;  /* 0x0000200001f27983 */ /* 0x000f280000300a00 */
[----:B------:R-:W-:Y:S04]  /*28880*/  STL.64 [R1+0x6b0], R248 ;  /* 0x0006b0f801007387 */ /* 0x000fe80000100a00 */
[----:B------:R-:W-:Y:S01]  /*28890*/  LDGSTS.E [R201+-0x6b600], desc[UR16][R248.64], !P4 ;  /* 0x94a00000f8c97fae */ /* 0x000fe2000e1a1010 */
[----:B------:R-:W-:-:S03]  /*288a0*/  IMAD.WIDE R244, R2, 0x4, R244 ;  /* 0x0000000402f47825 */ /* 0x000fc600078e02f4 */
[----:B------:R-:W-:Y:S01]  /*288b0*/  STL.64 [R1+0x690], R246 ;  /* 0x000690f601007387 */ /* 0x000fe20000100a00 */
[----:B------:R-:W-:Y:S01]  /*288c0*/  ISETP.GE.U32.AND P6, PT, R252, 0x7ffffd2b, PT ;  /* 0x7ffffd2bfc00780c */ /* 0x000fe20003fc6070 */
[----:B-1----:R-:W1:Y:S02]  /*288d0*/  LDC R88, c[0x0][0x3a0] ;  /* 0x0000e800ff587b82 */ /* 0x002e640000000800 */
[----:B------:R-:W-:Y:S04]  /*288e0*/  LDGSTS.E [R93+-0x6b400], desc[UR16][R246.64], !P5 ;  /* 0x94c00000f65d7fae */ /* 0x000fe8000e9a1010 */
[----:B------:R1:W-:Y:S02]  /*288f0*/  STL.64 [R1+0x670], R244 ;  /* 0x000670f401007387 */ /* 0x0003e40000100a00 */
[----:B------:R-:W2:Y:S02]  /*28900*/  LDC R89, c[0x0][0x3a0] ;  /* 0x0000e800ff597b82 */ /* 0x000ea40000000800 */
[----:B------:R-:W-:Y:S01]  /*28910*/  LDGSTS.E [R0+-0x6b200], desc[UR16][R244.64], !P5 ;  /* 0x94e00000f4007fae */ /* 0x000fe2000e9a1010 */
[----:B------:R-:W-:-:S03]  /*28920*/  VIADD R252, R70, 0xfffffda9 ;  /* 0xfffffda946fc7836 */ /* 0x000fc60000000000 */
[----:B-1----:R-:W4:Y:S04]  /*28930*/  LDL.LU.64 R244, [R1+0x18] ;  /* 0x0000180001f47983 */ /* 0x002f280000300a00 */
[----:B------:R-:W4:Y:S04]  /*28940*/  LDL.LU.64 R246, [R1+0x10] ;  /* 0x0000100001f67983 */ /* 0x000f280000300a00 */
[----:B------:R-:W4:Y:S01]  /*28950*/  LDL.LU.64 R248, [R1+0x8] ;  /* 0x0000080001f87983 */ /* 0x000f220000300a00 */
[----:B---3--:R-:W-:-:S03]  /*28960*/  IMAD.WIDE R70, R2, 0x4, R250 ;  /* 0x0000000402467825 */ /* 0x008fc600078e02fa */
[----:B------:R-:W3:Y:S04]  /*28970*/  LDL.LU.64 R250, [R1] ;  /* 0x0000000001fa7983 */ /* 0x000ee80000300a00 */
[----:B------:R1:W-:Y:S02]  /*28980*/  LDGSTS.E [R201+-0x6b000], desc[UR16][R70.64], !P1 ;  /* 0x9500000046c97fae */ /* 0x0003e4000c9a1010 */
[----:B-1----:R-:W1:Y:S01]  /*28990*/  LDC R201, c[0x0][0x3a0] ;  /* 0x0000e800ffc97b82 */ /* 0x002e620000000800 */
[----:B------:R-:W-:Y:S01]  /*289a0*/  ISETP.GE.U32.AND P4, PT, R252, 0x7ffffd2a, PT ;  /* 0x7ffffd2afc00780c */ /* 0x000fe20003f86070 */
[----:B------:R2:W-:Y:S04]  /*289b0*/  STL.64 [R1+0x648], R70 ;  /* 0x0006484601007387 */ /* 0x0005e80000100a00 */
[----:B--2---:R-:W2:Y:S01]  /*289c0*/  LDL.LU.64 R70, [R1+0x11c8] ;  /* 0x0011c80001467983 */ /* 0x004ea20000300a00 */
[----:B------:R-:W-:Y:S01]  /*289d0*/  IMAD.WIDE R46, R2, 0x4, R46 ;  /* 0x00000004022e7825 */ /* 0x000fe200078e022e */
[----:B-1----:R-:W-:-:S03]  /*289e0*/  IADD3 R252, PT, PT, R201, -0x258, RZ ;  /* 0xfffffda8c9fc7810 */ /* 0x002fc60007ffe0ff */
[----:B------:R-:W-:Y:S02]  /*289f0*/  VIADD R201, R88, 0xfffffda7 ;  /* 0xfffffda758c97836 */ /* 0x000fe40000000000 */
[----:B------:R-:W-:Y:S01]  /*28a00*/  IMAD.WIDE R48, R2, 0x4, R48 ;  /* 0x0000000402307825 */ /* 0x000fe200078e0230 */
[----:B------:R-:W-:Y:S01]  /*28a10*/  ISETP.GE.U32.AND P5, PT, R252, 0x7ffffd29, PT ;  /* 0x7ffffd29fc00780c */ /* 0x000fe20003fa6070 */
[----:B------:R1:W-:Y:S01]  /*28a20*/  STL.64 [R1+0x628], R46 ;  /* 0x0006282e01007387 */ /* 0x0003e20000100a00 */
[----:B------:R-:W2:Y:S01]  /*28a30*/  LDC R88, c[0x0][0x3a0] ;  /* 0x0000e800ff587b82 */ /* 0x000ea20000000800 */
[C---:B------:R-:W-:Y:S02]  /*28a40*/  IMAD.WIDE R240, R2.reuse, 0x4, R240 ;  /* 0x0000000402f07825 */ /* 0x040fe400078e02f0 */
[----:B------:R-:W-:Y:S01]  /*28a50*/  LDGSTS.E [R93+-0x6ae00], desc[UR16][R46.64], !P1 ;  /* 0x952000002e5d7fae */ /* 0x000fe2000c9a1010 */
[----:B------:R-:W-:Y:S01]  /*28a60*/  ISETP.GE.U32.AND P1, PT, R201, 0x7ffffd28, PT ;  /* 0x7ffffd28c900780c */ /* 0x000fe20003f26070 */
[----:B----4-:R-:W-:-:S02]  /*28a70*/  IMAD.WIDE R242, R2, 0x4, R242 ;  /* 0x0000000402f27825 */ /* 0x010fc400078e02f2 */
[----:B------:R-:W-:Y:S02]  /*28a80*/  LDGSTS.E [R0+-0x6ac00], desc[UR16][R48.64], !P6 ;  /* 0x9540000030007fae */ /* 0x000fe4000f1a1010 */
[C---:B------:R-:W-:Y:S02]  /*28a90*/  VIADD R252, R82.reuse, 0x100000 ;  /* 0x0010000052fc7836 */ /* 0x040fe40000000000 */
[----:B------:R-:W-:Y:S04]  /*28aa0*/  LDGSTS.E [R93+-0x6aa00], desc[UR16][R240.64], !P6 ;  /* 0x95600000f05d7fae */ /* 0x000fe8000f1a1010 */
[----:B-1----:R-:W4:Y:S04]  /*28ab0*/  LDL.LU.64 R46, [R1+0x11c0] ;  /* 0x0011c000012e7983 */ /* 0x002f280000300a00 */
[----:B------:R1:W-:Y:S01]  /*28ac0*/  STL.64 [R1+0x600], R48 ;  /* 0x0006003001007387 */ /* 0x0003e20000100a00 */
[----:B------:R-:W-:-:S03]  /*28ad0*/  IADD3 R201, PT, PT, R82, 0x100000, RZ ;  /* 0x0010000052c97810 */ /* 0x000fc60007ffe0ff */
[----:B------:R-:W-:Y:S04]  /*28ae0*/  LDGSTS.E [R0+-0x6a800], desc[UR16][R242.64], !P4 ;  /* 0x95800000f2007fae */ /* 0x000fe8000e1a1010 */
[----:B-1----:R-:W4:Y:S04]  /*28af0*/  LDL.LU.64 R48, [R1+0x11b8] ;  /* 0x0011b80001307983 */ /* 0x002f280000300a00 */
[----:B------:R1:W-:Y:S04]  /*28b00*/  STL.64 [R1+0x5e0], R240 ;  /* 0x0005e0f001007387 */ /* 0x0003e80000100a00 */
[----:B------:R1:W-:Y:S01]  /*28b10*/  STL.64 [R1+0x2f8], R242 ;  /* 0x0002f8f201007387 */ /* 0x0003e20000100a00 */
[----:B------:R-:W-:-:S04]  /*28b20*/  IMAD.WIDE R244, R2, 0x4, R244 ;  /* 0x0000000402f47825 */ /* 0x000fc800078e02f4 */
[C---:B------:R-:W-:Y:S01]  /*28b30*/  IMAD.WIDE R246, R2.reuse, 0x4, R246 ;  /* 0x0000000402f67825 */ /* 0x040fe200078e02f6 */
[----:B-1----:R-:W4:Y:S03]  /*28b40*/  LDL.LU.64 R240, [R1+0x11b0] ;  /* 0x0011b00001f07983 */ /* 0x002f260000300a00 */
[C---:B------:R-:W-:Y:S01]  /*28b50*/  IMAD.WIDE R248, R2.reuse, 0x4, R248 ;  /* 0x0000000402f87825 */ /* 0x040fe200078e02f8 */
[----:B------:R-:W4:Y:S04]  /*28b60*/  LDL.LU.64 R242, [R1+0x11a8] ;  /* 0x0011a80001f27983 */ /* 0x000f280000300a00 */
[----:B------:R1:W-:Y:S04]  /*28b70*/  STL.64 [R1+0x2f0], R244 ;  /* 0x0002f0f401007387 */ /* 0x0003e80000100a00 */
[----:B------:R1:W-:Y:S04]  /*28b80*/  LDGSTS.E [R252+-0x6a600], desc[UR16][R244.64], !P4 ;  /* 0x95a00000f4fc7fae */ /* 0x0003e8000e1a1010 */
[----:B------:R1:W-:Y:S04]  /*28b90*/  LDGSTS.E [R201+-0x6a400], desc[UR16][R246.64], !P5 ;  /* 0x95c00000f6c97fae */ /* 0x0003e8000e9a1010 */
[----:B------:R2:W-:Y:S04]  /*28ba0*/  LDGSTS.E [R93+-0x6a200], desc[UR16][R248.64], !P5 ;  /* 0x95e00000f85d7fae */ /* 0x0005e8000e9a1010 */
[----:B-1----:R-:W4:Y:S01]  /*28bb0*/  LDL.LU.64 R244, [R1+0x11a0] ;  /* 0x0011a00001f47983 */ /* 0x002f220000300a00 */
[----:B------:R-:W1:Y:S03]  /*28bc0*/  LDC R252, c[0x0][0x3a0] ;  /* 0x0000e800fffc7b82 */ /* 0x000e660000000800 */
[----:B------:R1:W-:Y:S04]  /*28bd0*/  STL.64 [R1+0x2e8], R246 ;  /* 0x0002e8f601007387 */ /* 0x0003e80000100a00 */
[----:B------:R1:W-:Y:S01]  /*28be0*/  STL.64 [R1+0x2e0], R248 ;  /* 0x0002e0f801007387 */ /* 0x0003e20000100a00 */
[----:B------:R-:W2:Y:S03]  /*28bf0*/  LDC R201, c[0x0][0x3a0] ;  /* 0x0000e800ffc97b82 */ /* 0x000ea60000000800 */
[----:B-1----:R-:W4:Y:S01]  /*28c00*/  LDL.LU.64 R246, [R1+0x1198] ;  /* 0x0011980001f67983 */ /* 0x002f220000300a00 */
[----:B---3--:R-:W-:-:S05]  /*28c10*/  IMAD.WIDE R250, R2, 0x4, R250 ;  /* 0x0000000402fa7825 */ /* 0x008fca00078e02fa */
[----:B------:R1:W-:Y:S04]  /*28c20*/  STL.64 [R1+0x2d8], R250 ;  /* 0x0002d8fa01007387 */ /* 0x0003e80000100a00 */
[----:B------:R-:W3:Y:S04]  /*28c30*/  LDL.LU.64 R248, [R1+0x1190] ;  /* 0x0011900001f87983 */ /* 0x000ee80000300a00 */
[----:B------:R1:W-:Y:S04]  /*28c40*/  LDGSTS.E [R0+-0x6a000], desc[UR16][R250.64], !P1 ;  /* 0x96000000fa007fae */ /* 0x0003e8000c9a1010 */
[----:B-1----:R-:W3:Y:S01]  /*28c50*/  LDL.LU.64 R250, [R1+0x1188] ;  /* 0x0011880001fa7983 */ /* 0x002ee20000300a00 */
[----:B------:R-:W-:-:S05]  /*28c60*/  VIADD R252, R252, 0xfffffda6 ;  /* 0xfffffda6fcfc7836 */ /* 0x000fca0000000000 */
[----:B------:R-:W-:Y:S02]  /*28c70*/  ISETP.GE.U32.AND P5, PT, R252, 0x7ffffd27, PT ;  /* 0x7ffffd27fc00780c */ /* 0x000fe40003fa6070 */
[----:B--2---:R-:W-:Y:S01]  /*28c80*/  IADD3 R252, PT, PT, R201, -0x25c, RZ ;  /* 0xfffffda4c9fc7810 */ /* 0x004fe20007ffe0ff */
[----:B------:R-:W-:Y:S02]  /*28c90*/  VIADD R201, R82, 0x100000 ;  /* 0x0010000052c97836 */ /* 0x000fe40000000000 */
[----:B------:R-:W-:-:S05]  /*28ca0*/  VIADD R89, R89, 0xfffffda5 ;  /* 0xfffffda559597836 */ /* 0x000fca0000000000 */
[----:B------:R-:W-:Y:S02]  /*28cb0*/  ISETP.GE.U32.AND P4, PT, R89, 0x7ffffd26, PT ;  /* 0x7ffffd265900780c */ /* 0x000fe40003f86070 */
[----:B------:R-:W-:Y:S01]  /*28cc0*/  ISETP.GE.U32.AND P6, PT, R252, 0x7ffffd25, PT ;  /* 0x7ffffd25fc00780c */ /* 0x000fe20003fc6070 */
[C---:B------:R-:W-:Y:S01]  /*28cd0*/  IMAD.WIDE R70, R2.reuse, 0x4, R70 ;  /* 0x0000000402467825 */ /* 0x040fe200078e0246 */
[----:B------:R-:W1:Y:S03]  /*28ce0*/  LDC R252, c[0x0][0x3a0] ;  /* 0x0000e800fffc7b82 */ /* 0x000e660000000800 */
[----:B------:R-:W-:-:S04]  /*28cf0*/  IMAD.WIDE R54, R2, 0x4, R54 ;  /* 0x0000000402367825 */ /* 0x000fc800078e0236 */
[----:B------:R-:W-:-:S04]  /*28d00*/  IMAD.WIDE R50, R2, 0x4, R50 ;  /* 0x0000000402327825 */ /* 0x000fc800078e0232 */
[----:B------:R-:W-:-:S04]  /*28d10*/  IMAD.WIDE R52, R2, 0x4, R52 ;  /* 0x0000000402347825 */ /* 0x000fc800078e0234 */
[----:B------:R-:W-:-:S04]  /*28d20*/  IMAD.WIDE R60, R2, 0x4, R60 ;  /* 0x00000004023c7825 */ /* 0x000fc800078e023c */
[----:B----4-:R-:W-:-:S04]  /*28d30*/  IMAD.WIDE R242, R2, 0x4, R242 ;  /* 0x0000000402f27825 */ /* 0x010fc800078e02f2 */
[----:B------:R-:W-:-:S04]  /*28d40*/  IMAD.WIDE R244, R2, 0x4, R244 ;  /* 0x0000000402f47825 */ /* 0x000fc800078e02f4 */
[----:B------:R-:W-:-:S04]  /*28d50*/  IMAD.WIDE R246, R2, 0x4, R246 ;  /* 0x0000000402f67825 */ /* 0x000fc800078e02f6 */
[----:B---3--:R-:W-:-:S04]  /*28d60*/  IMAD.WIDE R248, R2, 0x4, R248 ;  /* 0x0000000402f87825 */ /* 0x008fc800078e02f8 */
[----:B------:R-:W-:-:S05]  /*28d70*/  IMAD.WIDE R250, R2, 0x4, R250 ;  /* 0x0000000402fa7825 */ /* 0x000fca00078e02fa */
[----:B------:R2:W-:Y:S04]  /*28d80*/  STL.64 [R1+0x2d0], R250 ;  /* 0x0002d0fa01007387 */ /* 0x0005e80000100a00 */
[----:B------:R2:W-:Y:S04]  /*28d90*/  LDGSTS.E [R201+-0x69e00], desc[UR16][R250.64], !P1 ;  /* 0x96200000fac97fae */ /* 0x0005e8000c9a1010 */
[----:B------:R-:W-:Y:S04]  /*28da0*/  LDGSTS.E [R93+-0x69c00], desc[UR16][R248.64], !P5 ;  /* 0x96400000f85d7fae */ /* 0x000fe8000e9a1010 */
[----:B------:R-:W-:Y:S01]  /*28db0*/  STL.64 [R1+0x2c8], R248 ;  /* 0x0002c8f801007387 */ /* 0x000fe20000100a00 */
[----:B--2---:R-:W2:Y:S03]  /*28dc0*/  LDC R250, c[0x0][0x3a0] ;  /* 0x0000e800fffa7b82 */ /* 0x004ea60000000800 */
[----:B------:R3:W-:Y:S05]  /*28dd0*/  LDGSTS.E [R0+-0x69a00], desc[UR16][R246.64], !P5 ;  /* 0x96600000f6007fae */ /* 0x0007ea000e9a1010 */
[----:B------:R-:W4:Y:S01]  /*28de0*/  LDC R251, c[0x0][0x3a0] ;  /* 0x0000e800fffb7b82 */ /* 0x000f220000000800 */
[----:B------:R3:W-:Y:S04]  /*28df0*/  STL.64 [R1+0x2c0], R246 ;  /* 0x0002c0f601007387 */ /* 0x0007e80000100a00 */
[----:B------:R1:W-:Y:S04]  /*28e00*/  LDGSTS.E [R201+-0x69800], desc[UR16][R244.64], !P4 ;  /* 0x96800000f4c97fae */ /* 0x0003e8000e1a1010 */
[----:B------:R-:W-:Y:S01]  /*28e10*/  STL.64 [R1+0x2b8], R244 ;  /* 0x0002b8f401007387 */ /* 0x000fe20000100a00 */
[----:B---3--:R-:W-:-:S03]  /*28e20*/  VIADD R246, R88, 0xfffffda3 ;  /* 0xfffffda358f67836 */ /* 0x008fc60000000000 */
[----:B------:R-:W-:Y:S01]  /*28e30*/  LDGSTS.E [R93+-0x69600], desc[UR16][R242.64], !P4 ;  /* 0x96a00000f25d7fae */ /* 0x000fe2000e1a1010 */
[C---:B------:R-:W-:Y:S01]  /*28e40*/  IMAD.WIDE R88, R2.reuse, 0x4, R240 ;  /* 0x0000000402587825 */ /* 0x040fe200078e02f0 */
[----:B-1----:R-:W1:Y:S02]  /*28e50*/  LDC R201, c[0x0][0x3a0] ;  /* 0x0000e800ffc97b82 */ /* 0x002e640000000800 */
[----:B------:R-:W-:Y:S01]  /*28e60*/  STL.64 [R1+0x2b0], R242 ;  /* 0x0002b0f201007387 */ /* 0x000fe20000100a00 */
[----:B------:R-:W-:-:S03]  /*28e70*/  IMAD.WIDE R240, R2, 0x4, R48 ;  /* 0x0000000402f07825 */ /* 0x000fc600078e0230 */
[----:B------:R3:W-:Y:S02]  /*28e80*/  STL.64 [R1+0x2a8], R88 ;  /* 0x0002a85801007387 */ /* 0x0007e40000100a00 */
[----:B------:R-:W1:Y:S02]  /*28e90*/  LDC R49, c[0x0][0x3a0] ;  /* 0x0000e800ff317b82 */ /* 0x000e640000000800 */
[----:B------:R3:W-:Y:S01]  /*28ea0*/  LDGSTS.E [R0+-0x69400], desc[UR16][R88.64], !P6 ;  /* 0x96c0000058007fae */ /* 0x0007e2000f1a1010 */
[----:B------:R-:W-:-:S03]  /*28eb0*/  ISETP.GE.U32.AND P1, PT, R246, 0x7ffffd24, PT ;  /* 0x7ffffd24f600780c */ /* 0x000fc60003f26070 */
[----:B------:R2:W-:Y:S01]  /*28ec0*/  LDGSTS.E [R93+-0x69200], desc[UR16][R240.64], !P6 ;  /* 0x96e00000f05d7fae */ /* 0x0005e2000f1a1010 */
[----:B---3--:R-:W-:Y:S01]  /*28ed0*/  IMAD.WIDE R88, R2, 0x4, R46 ;  /* 0x0000000402587825 */ /* 0x008fe200078e022e */
[----:B--2---:R-:W-:Y:S01]  /*28ee0*/  IADD3 R47, PT, PT, R250, -0x25e, RZ ;  /* 0xfffffda2fa2f7810 */ /* 0x004fe20007ffe0ff */
[----:B------:R-:W2:Y:S03]  /*28ef0*/  LDC R93, c[0x0][0x3a0] ;  /* 0x0000e800ff5d7b82 */ /* 0x000ea60000000800 */
[----:B------:R-:W-:Y:S01]  /*28f00*/  ISETP.GE.U32.AND P5, PT, R47, 0x7ffffd23, PT ;  /* 0x7ffffd232f00780c */ /* 0x000fe20003fa6070 */
[----:B----4-:R-:W-:Y:S01]  /*28f10*/  VIADD R46, R251, 0xfffffda1 ;  /* 0xfffffda1fb2e7836 */ /* 0x010fe20000000000 */
[----:B------:R3:W-:Y:S01]  /*28f20*/  STL.64 [R1+0x2a0], R240 ;  /* 0x0002a0f001007387 */ /* 0x0007e20000100a00 */
[C---:B------:R-:W-:Y:S01]  /*28f30*/  VIADD R48, R82.reuse, 0x100000 ;  /* 0x0010000052307836 */ /* 0x040fe20000000000 */
[----:B------:R-:W-:-:S02]  /*28f40*/  IADD3 R47, PT, PT, R82, 0x100000, RZ ;  /* 0x00100000522f7810 */ /* 0x000fc40007ffe0ff */
[----:B------:R-:W-:Y:S01]  /*28f50*/  ISETP.GE.U32.AND P4, PT, R46, 0x7ffffd22, PT ;  /* 0x7ffffd222e00780c */ /* 0x000fe20003f86070 */
[----:B------:R-:W-:Y:S01]  /*28f60*/  VIADD R46, R82, 0x100000 ;  /* 0x00100000522e7836 */ /* 0x000fe20000000000 */
[----:B------:R4:W-:Y:S01]  /*28f70*/  LDGSTS.E [R0+-0x69000], desc[UR16][R88.64], !P1 ;  /* 0x9700000058007fae */ /* 0x0009e2000c9a1010 */
[----:B---3--:R-:W3:Y:S03]  /*28f80*/  LDC R240, c[0x0][0x3a0] ;  /* 0x0000e800fff07b82 */ /* 0x008ee60000000800 */
[----:B------:R4:W-:Y:S04]  /*28f90*/  STL.64 [R1+0x298], R88 ;  /* 0x0002985801007387 */ /* 0x0009e80000100a00 */
[----:B------:R1:W-:Y:S04]  /*28fa0*/  LDGSTS.E [R48+-0x68e00], desc[UR16][R70.64], !P1 ;  /* 0x9720000046307fae */ /* 0x0003e8000c9a1010 */
[----:B------:R-:W-:Y:S04]  /*28fb0*/  STL.64 [R1+0x290], R70 ;  /* 0x0002904601007387 */ /* 0x000fe80000100a00 */
[----:B------:R2:W-:Y:S01]  /*28fc0*/  STL.64 [R1+0x288], R54 ;  /* 0x0002883601007387 */ /* 0x0005e20000100a00 */
[----:B----4-:R-:W4:Y:S01]  /*28fd0*/  LDC R89, c[0x0][0x3a0] ;  /* 0x0000e800ff597b82 */ /* 0x010f220000000800 */
[----:B-1----:R-:W-:-:S02]  /*28fe0*/  VIADD R48, R201, 0xfffffda0 ;  /* 0xfffffda0c9307836 */ /* 0x002fc40000000000 */
[----:B------:R2:W-:Y:S04]  /*28ff0*/  LDGSTS.E [R47+-0x68c00], desc[UR16][R54.64], !P5 ;  /* 0x97400000362f7fae */ /* 0x0005e8000e9a1010 */
[----:B------:R1:W-:Y:S01]  /*29000*/  STL.64 [R1+0x280], R50 ;  /* 0x0002803201007387 */ /* 0x0003e20000100a00 */
[----:B------:R-:W-:Y:S01]  /*29010*/  ISETP.GE.U32.AND P1, PT, R48, 0x7ffffd21, PT ;  /* 0x7ffffd213000780c */ /* 0x000fe20003f26070 */
[----:B------:R-:W-:Y:S01]  /*29020*/  IMAD.WIDE R250, R3, 0x4, R222 ;  /* 0x0000000403fa7825 */ /* 0x000fe200078e02de */
[----:B------:R-:W4:Y:S01]  /*29030*/  LDC R201, c[0x0][0x3a0] ;  /* 0x0000e800ffc97b82 */ /* 0x000f220000000800 */
[----:B------:R1:W-:Y:S01]  /*29040*/  LDGSTS.E [R46+-0x68a00], desc[UR16][R50.64], !P5 ;  /* 0x97600000322e7fae */ /* 0x0003e2000e9a1010 */
[----:B------:R-:W-:Y:S01]  /*29050*/  IADD3 R48, PT, PT, R49, -0x261, RZ ;  /* 0xfffffd9f31307810 */ /* 0x000fe20007ffe0ff */
[----:B--2---:R-:W-:-:S03]  /*29060*/  IMAD.WIDE R54, R2, 0x4, R56 ;  /* 0x0000000402367825 */ /* 0x004fc600078e0238 */
[----:B------:R-:W-:Y:S01]  /*29070*/  ISETP.GE.U32.AND P5, PT, R48, 0x7ffffd20, PT ;  /* 0x7ffffd203000780c */ /* 0x000fe20003fa6070 */
[----:B------:R2:W-:Y:S01]  /*29080*/  STL.64 [R1+0x278], R52 ;  /* 0x0002783401007387 */ /* 0x0005e20000100a00 */
[----:B------:R-:W4:Y:S08]  /*29090*/  LDC R49, c[0x0][0x3a0] ;  /* 0x0000e800ff317b82 */ /* 0x000f300000000800 */
[----:B-1----:R-:W1:Y:S01]  /*290a0*/  LDC R50, c[0x0][0x3a0] ;  /* 0x0000e800ff327b82 */ /* 0x002e620000000800 */
[----:B------:R-:W-:Y:S01]  /*290b0*/  VIADD R48, R93, 0xfffffd9e ;  /* 0xfffffd9e5d307836 */ /* 0x000fe20000000000 */
[----:B------:R2:W-:Y:S01]  /*290c0*/  LDGSTS.E [R0+-0x68800], desc[UR16][R52.64], !P4 ;  /* 0x9780000034007fae */ /* 0x0005e2000e1a1010 */
[----:B------:R-:W-:-:S03]  /*290d0*/  IMAD.WIDE R56, R2, 0x4, R66 ;  /* 0x0000000402387825 */ /* 0x000fc600078e0242 */
[----:B------:R-:W-:Y:S02]  /*290e0*/  STL.64 [R1+0x270], R60 ;  /* 0x0002703c01007387 */ /* 0x000fe40000100a00 */
[----:B------:R-:W4:Y:S02]  /*290f0*/  LDC R51, c[0x0][0x3a0] ;  /* 0x0000e800ff337b82 */ /* 0x000f240000000800 */
[----:B------:R-:W-:Y:S01]  /*29100*/  LDGSTS.E [R47+-0x68600], desc[UR16][R60.64], !P4 ;  /* 0x97a000003c2f7fae */ /* 0x000fe2000e1a1010 */
[----:B------:R-:W-:Y:S01]  /*29110*/  ISETP.GE.U32.AND P4, PT, R48, 0x7ffffd1f, PT ;  /* 0x7ffffd1f3000780c */ /* 0x000fe20003f86070 */
[----:B--2---:R-:W-:Y:S02]  /*29120*/  IMAD.WIDE R52, R2, 0x4, R58 ;  /* 0x0000000402347825 */ /* 0x004fe400078e023a */
[----:B------:R2:W-:Y:S04]  /*29130*/  STL.64 [R1+0x268], R54 ;  /* 0x0002683601007387 */ /* 0x0005e80000100a00 */
[----:B------:R2:W-:Y:S01]  /*29140*/  LDGSTS.E [R46+-0x68400], desc[UR16][R54.64], !P1 ;  /* 0x97c00000362e7fae */ /* 0x0005e2000c9a1010 */
[----:B---3--:R-:W-:-:S03]  /*29150*/  VIADD R48, R240, 0xfffffd9d ;  /* 0xfffffd9df0307836 */ /* 0x008fc60000000000 */
[----:B------:R-:W-:Y:S04]  /*29160*/  LDGSTS.E [R0+-0x68200], desc[UR16][R52.64], !P1 ;  /* 0x97e0000034007fae */ /* 0x000fe8000c9a1010 */
[----:B------:R1:W-:Y:S01]  /*29170*/  LDGSTS.E [R47+-0x68000], desc[UR16][R56.64], !P5 ;  /* 0x98000000382f7fae */ /* 0x0003e2000e9a1010 */
[----:B--2---:R-:W-:-:S03]  /*29180*/  IMAD.WIDE R54, R2, 0x4, R64 ;  /* 0x0000000402367825 */ /* 0x004fc600078e0240 */
[----:B------:R2:W-:Y:S04]  /*29190*/  STL.64 [R1+0x260], R52 ;  /* 0x0002603401007387 */ /* 0x0005e80000100a00 */
[----:B------:R3:W-:Y:S01]  /*291a0*/  LDGSTS.E [R46+-0x67e00], desc[UR16][R54.64], !P5 ;  /* 0x98200000362e7fae */ /* 0x0007e2000e9a1010 */
[----:B------:R-:W-:Y:S02]  /*291b0*/  ISETP.GE.U32.AND P5, PT, R48, 0x7ffffd1e, PT ;  /* 0x7ffffd1e3000780c */ /* 0x000fe40003fa6070 */
[----:B-1----:R-:W-:Y:S01]  /*291c0*/  IADD3 R47, PT, PT, R50, -0x264, RZ ;  /* 0xfffffd9c322f7810 */ /* 0x002fe20007ffe0ff */
[----:B------:R1:W-:Y:S01]  /*291d0*/  STL.64 [R1+0x258], R56 ;  /* 0x0002583801007387 */ /* 0x0003e20000100a00 */
[----:B--2---:R-:W-:Y:S02]  /*291e0*/  IMAD.WIDE R52, R2, 0x4, R62 ;  /* 0x0000000402347825 */ /* 0x004fe400078e023e */
[----:B------:R-:W-:Y:S01]  /*291f0*/  ISETP.GE.U32.AND P1, PT, R47, 0x7ffffd1d, PT ;  /* 0x7ffffd1d2f00780c */ /* 0x000fe20003f26070 */
[----:B------:R3:W-:Y:S01]  /*29200*/  STL.64 [R1+0x250], R54 ;  /* 0x0002503601007387 */ /* 0x0007e20000100a00 */
[----:B------:R-:W-:-:S02]  /*29210*/  VIADD R47, R82, 0x100000 ;  /* 0x00100000522f7836 */ /* 0x000fc40000000000 */
[C---:B------:R-:W-:Y:S01]  /*29220*/  IMAD.WIDE R58, R2.reuse, 0x4, R72 ;  /* 0x00000004023a7825 */ /* 0x040fe200078e0248 */
[----:B------:R2:W-:Y:S03]  /*29230*/  STL.64 [R1+0x248], R52 ;  /* 0x0002483401007387 */ /* 0x0005e60000100a00 */
[C---:B-1----:R-:W-:Y:S01]  /*29240*/  IMAD.WIDE R56, R2.reuse, 0x4, R68 ;  /* 0x0000000402387825 */ /* 0x042fe200078e0244 */
[----:B------:R2:W-:Y:S03]  /*29250*/  LDGSTS.E [R0+-0x67c00], desc[UR16][R52.64], !P4 ;  /* 0x9840000034007fae */ /* 0x0005e6000e1a1010 */
[----:B---3--:R-:W-:Y:S01]  /*29260*/  IMAD.WIDE R54, R2, 0x4, R112 ;  /* 0x0000000402367825 */ /* 0x008fe200078e0270 */
[----:B------:R-:W-:Y:S04]  /*29270*/  STL.64 [R1+0x240], R58 ;  /* 0x0002403a01007387 */ /* 0x000fe80000100a00 */
[----:B------:R-:W-:Y:S01]  /*29280*/  LDGSTS.E [R47+-0x67a00], desc[UR16][R58.64], !P4 ;  /* 0x986000003a2f7fae */ /* 0x000fe2000e1a1010 */
[----:B--2---:R-:W1:Y:S03]  /*29290*/  LDC R53, c[0x0][0x3a0] ;  /* 0x0000e800ff357b82 */ /* 0x004e660000000800 */
[----:B------:R2:W-:Y:S01]  /*292a0*/  STL.64 [R1+0x238], R56 ;  /* 0x0002383801007387 */ /* 0x0005e20000100a00 */
[----:B----4-:R-:W-:-:S03]  /*292b0*/  VIADD R48, R51, 0xfffffd9b ;  /* 0xfffffd9b33307836 */ /* 0x010fc60000000000 */
[----:B------:R2:W-:Y:S01]  /*292c0*/  LDGSTS.E [R46+-0x67800], desc[UR16][R56.64], !P5 ;  /* 0x98800000382e7fae */ /* 0x0005e2000e9a1010 */
[----:B------:R-:W3:Y:S01]  /*292d0*/  LDC R52, c[0x0][0x3a0] ;  /* 0x0000e800ff347b82 */ /* 0x000ee20000000800 */
[C---:B------:R-:W-:Y:S02]  /*292e0*/  IMAD.WIDE R50, R2.reuse, 0x4, R74 ;  /* 0x0000000402327825 */ /* 0x040fe400078e024a */
[----:B------:R-:W-:Y:S04]  /*292f0*/  STL.64 [R1+0x230], R54 ;  /* 0x0002303601007387 */ /* 0x000fe80000100a00 */
[----:B------:R-:W-:Y:S01]  /*29300*/  LDGSTS.E [R0+-0x67600], desc[UR16][R54.64], !P5 ;  /* 0x98a0000036007fae */ /* 0x000fe2000e9a1010 */
[----:B--2---:R-:W-:-:S05]  /*29310*/  IMAD.WIDE R56, R2, 0x4, R78 ;  /* 0x0000000402387825 */ /* 0x004fca00078e024e */
[----:B------:R-:W-:Y:S04]  /*29320*/  STL.64 [R1+0x228], R56 ;  /* 0x0002283801007387 */ /* 0x000fe80000100a00 */
[----:B------:R-:W-:Y:S04]  /*29330*/  LDGSTS.E [R47+-0x67400], desc[UR16][R56.64], !P1 ;  /* 0x98c00000382f7fae */ /* 0x000fe8000c9a1010 */
[----:B------:R2:W-:Y:S04]  /*29340*/  STL.64 [R1+0x220], R50 ;  /* 0x0002203201007387 */ /* 0x0005e80000100a00 */
[----:B------:R2:W-:Y:S01]  /*29350*/  LDGSTS.E [R46+-0x67200], desc[UR16][R50.64], !P1 ;  /* 0x98e00000322e7fae */ /* 0x0005e2000c9a1010 */
[----:B------:R-:W-:-:S02]  /*29360*/  ISETP.GE.U32.AND P6, PT, R48, 0x7ffffd1c, PT ;  /* 0x7ffffd1c3000780c */ /* 0x000fc40003fc6070 */
[----:B------:R-:W-:Y:S02]  /*29370*/  IADD3 R48, PT, PT, R49, -0x266, RZ ;  /* 0xfffffd9a31307810 */ /* 0x000fe40007ffe0ff */
[----:B------:R-:W4:Y:S08]  /*29380*/  LDC R49, c[0x0][0x3a0] ;  /* 0x0000e800ff317b82 */ /* 0x000f300000000800 */
[----:B--2---:R-:W2:Y:S01]  /*29390*/  LDC R51, c[0x0][0x3a0] ;  /* 0x0000e800ff337b82 */ /* 0x004ea20000000800 */
[----:B------:R-:W-:Y:S01]  /*293a0*/  ISETP.GE.U32.AND P4, PT, R48, 0x7ffffd1b, PT ;  /* 0x7ffffd1b3000780c */ /* 0x000fe20003f86070 */
[----:B------:R-:W-:-:S04]  /*293b0*/  IMAD.WIDE R54, R2, 0x4, R96 ;  /* 0x0000000402367825 */ /* 0x000fc800078e0260 */
[----:B-1----:R-:W-:Y:S02]  /*293c0*/  VIADD R48, R53, 0xfffffd99 ;  /* 0xfffffd9935307836 */ /* 0x002fe40000000000 */
[----:B------:R-:W1:Y:S01]  /*293d0*/  LDC R50, c[0x0][0x3a0] ;  /* 0x0000e800ff327b82 */ /* 0x000e620000000800 */
[----:B---3--:R-:W-:Y:S01]  /*293e0*/  VIADD R47, R52, 0xfffffd98 ;  /* 0xfffffd98342f7836 */ /* 0x008fe20000000000 */
[----:B------:R3:W-:Y:S01]  /*293f0*/  STL.64 [R1+0x218], R54 ;  /* 0x0002183601007387 */ /* 0x0007e20000100a00 */
[----:B------:R-:W-:Y:S01]  /*29400*/  IMAD.WIDE R56, R2, 0x4, R94 ;  /* 0x0000000402387825 */ /* 0x000fe200078e025e */
[----:B------:R-:W-:Y:S02]  /*29410*/  ISETP.GE.U32.AND P5, PT, R48, 0x7ffffd1a, PT ;  /* 0x7ffffd1a3000780c */ /* 0x000fe40003fa6070 */
[----:B------:R3:W-:Y:S02]  /*29420*/  LDGSTS.E [R0+-0x67000], desc[UR16][R54.64], !P6 ;  /* 0x9900000036007fae */ /* 0x0007e4000f1a1010 */
[----:B------:R-:W1:Y:S01]  /*29430*/  LDC R52, c[0x0][0x3a0] ;  /* 0x0000e800ff347b82 */ /* 0x000e620000000800 */
[----:B------:R-:W-:Y:S01]  /*29440*/  IADD3 R48, PT, PT, R82, 0x100000, RZ ;  /* 0x0010000052307810 */ /* 0x000fe20007ffe0ff */
[C---:B------:R-:W-:Y:S01]  /*29450*/  IMAD.WIDE R60, R2.reuse, 0x4, R76 ;  /* 0x00000004023c7825 */ /* 0x040fe200078e024c */
[----:B------:R2:W-:Y:S03]  /*29460*/  LDGSTS.E [R46+-0x66e00], desc[UR16][R56.64], !P6 ;  /* 0x99200000382e7fae */ /* 0x0005e6000f1a1010 */
[C---:B------:R-:W-:Y:S01]  /*29470*/  IMAD.WIDE R58, R2.reuse, 0x4, R102 ;  /* 0x00000004023a7825 */ /* 0x040fe200078e0266 */
[----:B----4-:R-:W-:Y:S01]  /*29480*/  IADD3 R49, PT, PT, R49, -0x26a, RZ ;  /* 0xfffffd9631317810 */ /* 0x010fe20007ffe0ff */
[----:B------:R-:W4:Y:S02]  /*29490*/  LDC R53, c[0x0][0x3a0] ;  /* 0x0000e800ff357b82 */ /* 0x000f240000000800 */
[----:B---3--:R-:W-:Y:S01]  /*294a0*/  IMAD.WIDE R54, R2, 0x4, R80 ;  /* 0x0000000402367825 */ /* 0x008fe200078e0250 */
[----:B------:R-:W-:Y:S01]  /*294b0*/  ISETP.GE.U32.AND P1, PT, R47, 0x7ffffd19, PT ;  /* 0x7ffffd192f00780c */ /* 0x000fe20003f26070 */
[----:B------:R2:W-:Y:S04]  /*294c0*/  STL.64 [R1+0x210], R56 ;  /* 0x0002103801007387 */ /* 0x0005e80000100a00 */
[----:B------:R-:W-:Y:S01]  /*294d0*/  LDGSTS.E [R0+-0x66c00], desc[UR16][R54.64], !P4 ;  /* 0x9940000036007fae */ /* 0x000fe2000e1a1010 */
[----:B------:R-:W-:-:S03]  /*294e0*/  VIADD R47, R82, 0x100000 ;  /* 0x00100000522f7836 */ /* 0x000fc60000000000 */
[----:B------:R3:W-:Y:S01]  /*294f0*/  LDGSTS.E [R48+-0x66a00], desc[UR16][R60.64], !P4 ;  /* 0x996000003c307fae */ /* 0x0007e2000e1a1010 */
[----:B--2---:R-:W-:-:S03]  /*29500*/  IMAD.WIDE R56, R2, 0x4, R98 ;  /* 0x0000000402387825 */ /* 0x004fc600078e0262 */
[----:B------:R2:W-:Y:S04]  /*29510*/  LDGSTS.E [R47+-0x66800], desc[UR16][R58.64], !P5 ;  /* 0x998000003a2f7fae */ /* 0x0005e8000e9a1010 */
[----:B------:R2:W-:Y:S01]  /*29520*/  LDGSTS.E [R46+-0x66600], desc[UR16][R56.64], !P5 ;  /* 0x99a00000382e7fae */ /* 0x0005e2000e9a1010 */
[----:B---3--:R-:W-:Y:S02]  /*29530*/  VIADD R48, R51, 0xfffffd97 ;  /* 0xfffffd9733307836 */ /* 0x008fe40000000000 */
[----:B------:R-:W3:Y:S01]  /*29540*/  LDC R51, c[0x0][0x3a0] ;  /* 0x0000e800ff337b82 */ /* 0x000ee20000000800 */
[----:B------:R2:W-:Y:S02]  /*29550*/  STL.64 [R1+0x208], R54 ;  /* 0x0002083601007387 */ /* 0x0005e40000100a00 */
[----:B------:R-:W-:Y:S01]  /*29560*/  ISETP.GE.U32.AND P5, PT, R48, 0x7ffffd18, PT ;  /* 0x7ffffd183000780c */ /* 0x000fe20003fa6070 */
[----:B-1----:R-:W-:Y:S01]  /*29570*/  VIADD R48, R50, 0xfffffd95 ;  /* 0xfffffd9532307836 */ /* 0x002fe20000000000 */
[----:B------:R-:W-:Y:S01]  /*29580*/  STL.64 [R1+0x200], R60 ;  /* 0x0002003c01007387 */ /* 0x000fe20000100a00 */
[----:B------:R-:W-:-:S02]  /*29590*/  ISETP.GE.U32.AND P4, PT, R49, 0x7ffffd17, PT ;  /* 0x7ffffd173100780c */ /* 0x000fc40003f86070 */
[----:B------:R-:W1:Y:S01]  /*295a0*/  LDC R50, c[0x0][0x3a0] ;  /* 0x0000e800ff327b82 */ /* 0x000e620000000800 */
[----:B------:R4:W-:Y:S01]  /*295b0*/  STL.64 [R1+0x1f8], R58 ;  /* 0x0001f83a01007387 */ /* 0x0009e20000100a00 */
[----:B--2---:R-:W-:-:S03]  /*295c0*/  IMAD.WIDE R54, R2, 0x4, R100 ;  /* 0x0000000402367825 */ /* 0x004fc600078e0264 */
[----:B------:R2:W-:Y:S01]  /*295d0*/  STL.64 [R1+0x1f0], R56 ;  /* 0x0001f03801007387 */ /* 0x0005e20000100a00 */
[----:B------:R-:W-:Y:S02]  /*295e0*/  ISETP.GE.U32.AND P6, PT, R48, 0x7ffffd16, PT ;  /* 0x7ffffd163000780c */ /* 0x000fe40003fc6070 */
[----:B------:R-:W1:Y:S01]  /*295f0*/  LDC R49, c[0x0][0x3a0] ;  /* 0x0000e800ff317b82 */ /* 0x000e620000000800 */
[----:B------:R-:W-:Y:S01]  /*29600*/  VIADD R48, R52, 0xfffffd94 ;  /* 0xfffffd9434307836 */ /* 0x000fe20000000000 */
[----:B------:R2:W-:Y:S01]  /*29610*/  STL.64 [R1+0x1e8], R54 ;  /* 0x0001e83601007387 */ /* 0x0005e20000100a00 */
[----:B----4-:R-:W-:-:S03]  /*29620*/  IMAD.WIDE R58, R2, 0x4, R106 ;  /* 0x00000004023a7825 */ /* 0x010fc600078e026a */
[----:B------:R4:W-:Y:S02]  /*29630*/  LDGSTS.E [R0+-0x66400], desc[UR16][R54.64], !P1 ;  /* 0x99c0000036007fae */ /* 0x0009e4000c9a1010 */
[----:B------:R-:W1:Y:S01]  /*29640*/  LDC R52, c[0x0][0x3a0] ;  /* 0x0000e800ff347b82 */ /* 0x000e620000000800 */
[C---:B--2---:R-:W-:Y:S01]  /*29650*/  IMAD.WIDE R56, R2.reuse, 0x4, R104 ;  /* 0x0000000402387825 */ /* 0x044fe200078e0268 */
[----:B------:R2:W-:Y:S04]  /*29660*/  STL.64 [R1+0x1e0], R58 ;  /* 0x0001e03a01007387 */ /* 0x0005e80000100a00 */
[----:B------:R2:W-:Y:S01]  /*29670*/  LDGSTS.E [R47+-0x66200], desc[UR16][R58.64], !P1 ;  /* 0x99e000003a2f7fae */ /* 0x0005e2000c9a1010 */
[----:B----4-:R-:W-:-:S03]  /*29680*/  IMAD.WIDE R54, R2, 0x4, R166 ;  /* 0x0000000402367825 */ /* 0x010fc600078e02a6 */
[----:B------:R4:W-:Y:S01]  /*29690*/  STL.64 [R1+0x1d8], R56 ;  /* 0x0001d83801007387 */ /* 0x0009e20000100a00 */
[----:B------:R-:W-:-:S03]  /*296a0*/  ISETP.GE.U32.AND P1, PT, R48, 0x7ffffd15, PT ;  /* 0x7ffffd153000780c */ /* 0x000fc60003f26070 */
[----:B------:R4:W-:Y:S01]  /*296b0*/  LDGSTS.E [R46+-0x66000], desc[UR16][R56.64], !P5 ;  /* 0x9a000000382e7fae */ /* 0x0009e2000e9a1010 */
[----:B--2---:R-:W-:-:S03]  /*296c0*/  IMAD.WIDE R58, R2, 0x4, R110 ;  /* 0x00000004023a7825 */ /* 0x004fc600078e026e */
[----:B------:R2:W-:Y:S01]  /*296d0*/  STL.64 [R1+0x1d0], R54 ;  /* 0x0001d03601007387 */ /* 0x0005e20000100a00 */
[----:B---3--:R-:W-:Y:S01]  /*296e0*/  IADD3 R48, PT, PT, R51, -0x26d, RZ ;  /* 0xfffffd9333307810 */ /* 0x008fe20007ffe0ff */
[C---:B------:R-:W-:Y:S02]  /*296f0*/  IMAD.WIDE R60, R2.reuse, 0x4, R140 ;  /* 0x00000004023c7825 */ /* 0x040fe400078e028c */
[----:B------:R2:W-:Y:S02]  /*29700*/  LDGSTS.E [R0+-0x65e00], desc[UR16][R54.64], !P5 ;  /* 0x9a20000036007fae */ /* 0x0005e4000e9a1010 */
[----:B----4-:R-:W-:Y:S02]  /*29710*/  IMAD.WIDE R56, R2, 0x4, R108 ;  /* 0x0000000402387825 */ /* 0x010fe400078e026c */
[----:B------:R-:W-:Y:S01]  /*29720*/  STL.64 [R1+0x1c8], R58 ;  /* 0x0001c83a01007387 */ /* 0x000fe20000100a00 */
[----:B------:R-:W-:Y:S01]  /*29730*/  ISETP.GE.U32.AND P5, PT, R48, 0x7ffffd14, PT ;  /* 0x7ffffd143000780c */ /* 0x000fe20003fa6070 */
[----:B------:R-:W3:Y:S02]  /*29740*/  LDC R51, c[0x0][0x3a0] ;  /* 0x0000e800ff337b82 */ /* 0x000ee40000000800 */
[----:B------:R-:W-:Y:S01]  /*29750*/  LDGSTS.E [R47+-0x65c00], desc[UR16][R58.64], !P4 ;  /* 0x9a4000003a2f7fae */ /* 0x000fe2000e1a1010 */
[----:B--2---:R-:W-:-:S03]  /*29760*/  IMAD.WIDE R54, R2, 0x4, R118 ;  /* 0x0000000402367825 */ /* 0x004fc600078e0276 */
[----:B------:R2:W-:Y:S04]  /*29770*/  STL.64 [R1+0x1c0], R56 ;  /* 0x0001c03801007387 */ /* 0x0005e80000100a00 */
[----:B------:R2:W-:Y:S01]  /*29780*/  LDGSTS.E [R46+-0x65a00], desc[UR16][R56.64], !P4 ;  /* 0x9a600000382e7fae */ /* 0x0005e2000e1a1010 */
[----:B------:R-:W-:-:S03]  /*29790*/  VIADD R48, R82, 0x100000 ;  /* 0x0010000052307836 */ /* 0x000fc60000000000 */
[----:B------:R4:W-:Y:S04]  /*297a0*/  STL.64 [R1+0x1b8], R54 ;  /* 0x0001b83601007387 */ /* 0x0009e80000100a00 */
[----:B------:R4:W-:Y:S01]  /*297b0*/  LDGSTS.E [R0+-0x65800], desc[UR16][R54.64], !P6 ;  /* 0x9a80000036007fae */ /* 0x0009e2000f1a1010 */
[----:B--2---:R-:W-:-:S04]  /*297c0*/  IMAD.WIDE R56, R2, 0x4, R116 ;  /* 0x0000000402387825 */ /* 0x004fc800078e0274 */
[----:B------:R-:W-:Y:S01]  /*297d0*/  VIADD R47, R53, 0xfffffd92 ;  /* 0xfffffd92352f7836 */ /* 0x000fe20000000000 */
[----:B------:R-:W-:Y:S01]  /*297e0*/  LDGSTS.E [R46+-0x65600], desc[UR16][R56.64], !P6 ;  /* 0x9aa00000382e7fae */ /* 0x000fe2000f1a1010 */
[----:B------:R-:W2:Y:S01]  /*297f0*/  LDC R53, c[0x0][0x3a0] ;  /* 0x0000e800ff357b82 */ /* 0x000ea20000000800 */
[----:B----4-:R-:W-:-:S05]  /*29800*/  IMAD.WIDE R54, R2, 0x4, R114 ;  /* 0x0000000402367825 */ /* 0x010fca00078e0272 */
[----:B------:R-:W-:Y:S04]  /*29810*/  LDGSTS.E [R0+-0x65400], desc[UR16][R54.64], !P1 ;  /* 0x9ac0000036007fae */ /* 0x000fe8000c9a1010 */
[----:B------:R1:W-:Y:S01]  /*29820*/  LDGSTS.E [R48+-0x65200], desc[UR16][R60.64], !P1 ;  /* 0x9ae000003c307fae */ /* 0x0003e2000c9a1010 */
[----:B------:R-:W-:Y:S01]  /*29830*/  ISETP.GE.U32.AND P4, PT, R47, 0x7ffffd13, PT ;  /* 0x7ffffd132f00780c */ /* 0x000fe20003f86070 */
[----:B------:R-:W-:Y:S01]  /*29840*/  IMAD.WIDE R58, R2, 0x4, R124 ;  /* 0x00000004023a7825 */ /* 0x000fe200078e027c */
[----:B------:R-:W-:Y:S01]  /*29850*/  IADD3 R47, PT, PT, R82, 0x100000, RZ ;  /* 0x00100000522f7810 */ /* 0x000fe20007ffe0ff */
[----:B------:R4:W-:Y:S04]  /*29860*/  STL.64 [R1+0x1b0], R56 ;  /* 0x0001b03801007387 */ /* 0x0009e80000100a00 */
[----:B------:R2:W-:Y:S01]  /*29870*/  LDGSTS.E [R47+-0x65000], desc[UR16][R58.64], !P5 ;  /* 0x9b0000003a2f7fae */ /* 0x0005e2000e9a1010 */
[----:B-1----:R-:W-:-:S02]  /*29880*/  VIADD R48, R50, 0xfffffd91 ;  /* 0xfffffd9132307836 */ /* 0x002fc40000000000 */
[----:B------:R-:W1:Y:S01]  /*29890*/  LDC R50, c[0x0][0x3a0] ;  /* 0x0000e800ff327b82 */ /* 0x000e620000000800 */
[----:B----4-:R-:W-:Y:S02]  /*298a0*/  IMAD.WIDE R56, R2, 0x4, R120 ;  /* 0x0000000402387825 */ /* 0x010fe400078e0278 */
[----:B------:R-:W-:Y:S02]  /*298b0*/  ISETP.GE.U32.AND P1, PT, R48, 0x7ffffd12, PT ;  /* 0x7ffffd123000780c */ /* 0x000fe40003f26070 */
[----:B------:R-:W-:Y:S01]  /*298c0*/  VIADD R48, R49, 0xfffffd90 ;  /* 0xfffffd9031307836 */ /* 0x000fe20000000000 */
[----:B------:R4:W-:Y:S02]  /*298d0*/  STL.64 [R1+0x1a8], R54 ;  /* 0x0001a83601007387 */ /* 0x0009e40000100a00 */
[----:B------:R-:W1:Y:S02]  /*298e0*/  LDC R49, c[0x0][0x3a0] ;  /* 0x0000e800ff317b82 */ /* 0x000e640000000800 */
[----:B------:R2:W-:Y:S01]  /*298f0*/  LDGSTS.E [R46+-0x64e00], desc[UR16][R56.64], !P5 ;  /* 0x9b200000382e7fae */ /* 0x0005e2000e9a1010 */
[----:B------:R-:W-:-:S03]  /*29900*/  ISETP.GE.U32.AND P5, PT, R48, 0x7ffffd11, PT ;  /* 0x7ffffd113000780c */ /* 0x000fc60003fa6070 */
[----:B------:R-:W-:Y:S01]  /*29910*/  STL.64 [R1+0x1a0], R60 ;  /* 0x0001a03c01007387 */ /* 0x000fe20000100a00 */
[----:B----4-:R-:W-:-:S03]  /*29920*/  IMAD.WIDE R54, R2, 0x4, R122 ;  /* 0x0000000402367825 */ /* 0x010fc600078e027a */
[----:B------:R2:W-:Y:S01]  /*29930*/  STL.64 [R1+0x198], R58 ;  /* 0x0001983a01007387 */ /* 0x0005e20000100a00 */
[----:B------:R-:W-:Y:S02]  /*29940*/  IADD3 R48, PT, PT, R52, -0x271, RZ ;  /* 0xfffffd8f34307810 */ /* 0x000fe40007ffe0ff */
[----:B------:R-:W4:Y:S01]  /*29950*/  LDC R52, c[0x0][0x3a0] ;  /* 0x0000e800ff347b82 */ /* 0x000f220000000800 */
[----:B------:R3:W-:Y:S04]  /*29960*/  STL.64 [R1+0x190], R56 ;  /* 0x0001903801007387 */ /* 0x0007e80000100a00 */
[----:B------:R3:W-:Y:S01]  /*29970*/  STL.64 [R1+0x188], R54 ;  /* 0x0001883601007387 */ /* 0x0007e20000100a00 */
[----:B--2---:R-:W-:-:S03]  /*29980*/  IMAD.WIDE R58, R2, 0x4, R130 ;  /* 0x00000004023a7825 */ /* 0x004fc600078e0282 */
[----:B------:R2:W-:Y:S01]  /*29990*/  LDGSTS.E [R0+-0x64c00], desc[UR16][R54.64], !P4 ;  /* 0x9b40000036007fae */ /* 0x0005e2000e1a1010 */
[----:B---3--:R-:W-:-:S03]  /*299a0*/  IMAD.WIDE R56, R2, 0x4, R126 ;  /* 0x0000000402387825 */ /* 0x008fc600078e027e */
[----:B------:R3:W-:Y:S04]  /*299b0*/  STL.64 [R1+0x180], R58 ;  /* 0x0001803a01007387 */ /* 0x0007e80000100a00 */
[----:B------:R3:W-:Y:S01]  /*299c0*/  LDGSTS.E [R47+-0x64a00], desc[UR16][R58.64], !P4 ;  /* 0x9b6000003a2f7fae */ /* 0x0007e2000e1a1010 */
[----:B------:R-:W-:Y:S01]  /*299d0*/  ISETP.GE.U32.AND P4, PT, R48, 0x7ffffd10, PT ;  /* 0x7ffffd103000780c */ /* 0x000fe20003f86070 */
[----:B--2---:R-:W-:Y:S02]  /*299e0*/  IMAD.WIDE R54, R2, 0x4, R128 ;  /* 0x0000000402367825 */ /* 0x004fe400078e0280 */
[----:B------:R2:W-:Y:S04]  /*299f0*/  STL.64 [R1+0x178], R56 ;  /* 0x0001783801007387 */ /* 0x0005e80000100a00 */
[----:B------:R2:W-:Y:S01]  /*29a00*/  LDGSTS.E [R46+-0x64800], desc[UR16][R56.64], !P1 ;  /* 0x9b800000382e7fae */ /* 0x0005e2000c9a1010 */
[----:B------:R-:W-:-:S02]  /*29a10*/  VIADD R48, R53, 0xfffffd8e ;  /* 0xfffffd8e35307836 */ /* 0x000fc40000000000 */
[C---:B---3--:R-:W-:Y:S01]  /*29a20*/  IMAD.WIDE R58, R2.reuse, 0x4, R136 ;  /* 0x00000004023a7825 */ /* 0x048fe200078e0288 */
[----:B------:R-:W-:Y:S01]  /*29a30*/  LDGSTS.E [R0+-0x64600], desc[UR16][R54.64], !P1 ;  /* 0x9ba0000036007fae */ /* 0x000fe2000c9a1010 */
[----:B------:R-:W3:Y:S03]  /*29a40*/  LDC R53, c[0x0][0x3a0] ;  /* 0x0000e800ff357b82 */ /* 0x000ee60000000800 */
[----:B------:R1:W-:Y:S01]  /*29a50*/  LDGSTS.E [R47+-0x64400], desc[UR16][R58.64], !P5 ;  /* 0x9bc000003a2f7fae */ /* 0x0003e2000e9a1010 */
[----:B--2---:R-:W-:-:S05]  /*29a60*/  IMAD.WIDE R56, R2, 0x4, R134 ;  /* 0x0000000402387825 */ /* 0x004fca00078e0286 */
[----:B------:R2:W-:Y:S01]  /*29a70*/  LDGSTS.E [R46+-0x64200], desc[UR16][R56.64], !P5 ;  /* 0x9be00000382e7fae */ /* 0x0005e2000e9a1010 */
[----:B------:R-:W-:Y:S01]  /*29a80*/  ISETP.GE.U32.AND P5, PT, R48, 0x7ffffd0f, PT ;  /* 0x7ffffd0f3000780c */ /* 0x000fe20003fa6070 */
[----:B-1----:R-:W-:Y:S02]  /*29a90*/  VIADD R47, R50, 0xfffffd8d ;  /* 0xfffffd8d322f7836 */ /* 0x002fe40000000000 */
[----:B------:R1:W-:Y:S04]  /*29aa0*/  STL.64 [R1+0x170], R54 ;  /* 0x0001703601007387 */ /* 0x0003e80000100a00 */
[----:B------:R2:W-:Y:S01]  /*29ab0*/  STL.64 [R1+0x168], R58 ;  /* 0x0001683a01007387 */ /* 0x0005e20000100a00 */
[----:B------:R-:W-:Y:S01]  /*29ac0*/  ISETP.GE.U32.AND P1, PT, R47, 0x7ffffd0e, PT ;  /* 0x7ffffd0e2f00780c */ /* 0x000fe20003f26070 */
[----:B------:R-:W-:-:S02]  /*29ad0*/  VIADD R47, R82, 0x100000 ;  /* 0x00100000522f7836 */ /* 0x000fc40000000000 */
[----:B------:R4:W-:Y:S01]  /*29ae0*/  STL.64 [R1+0x160], R56 ;  /* 0x0001603801007387 */ /* 0x0009e20000100a00 */
[----:B-1----:R-:W-:-:S04]  /*29af0*/  IMAD.WIDE R54, R2, 0x4, R132 ;  /* 0x0000000402367825 */ /* 0x002fc800078e0284 */
[C---:B--2---:R-:W-:Y:S01]  /*29b00*/  IMAD.WIDE R58, R2.reuse, 0x4, R142 ;  /* 0x00000004023a7825 */ /* 0x044fe200078e028e */
[----:B------:R1:W-:Y:S03]  /*29b10*/  STL.64 [R1+0x158], R54 ;  /* 0x0001583601007387 */ /* 0x0003e60000100a00 */
[----:B----4-:R-:W-:Y:S01]  /*29b20*/  IMAD.WIDE R56, R2, 0x4, R138 ;  /* 0x0000000402387825 */ /* 0x010fe200078e028a */
[----:B------:R1:W-:Y:S01]  /*29b30*/  LDGSTS.E [R0+-0x64000], desc[UR16][R54.64], !P4 ;  /* 0x9c00000036007fae */ /* 0x0003e2000e1a1010 */
[----:B------:R-:W-:-:S03]  /*29b40*/  IADD3 R48, PT, PT, R51, -0x274, RZ ;  /* 0xfffffd8c33307810 */ /* 0x000fc60007ffe0ff */
[----:B------:R-:W-:Y:S01]  /*29b50*/  STL.64 [R1+0x150], R58 ;  /* 0x0001503a01007387 */ /* 0x000fe20000100a00 */
[----:B------:R-:W-:-:S03]  /*29b60*/  IMAD.WIDE R50, R2, 0x4, R144 ;  /* 0x0000000402327825 */ /* 0x000fc600078e0290 */
[----:B------:R-:W-:Y:S01]  /*29b70*/  LDGSTS.E [R47+-0x63e00], desc[UR16][R58.64], !P4 ;  /* 0x9c2000003a2f7fae */ /* 0x000fe2000e1a1010 */
[----:B-1----:R-:W-:-:S03]  /*29b80*/  IMAD.WIDE R54, R2, 0x4, R172 ;  /* 0x0000000402367825 */ /* 0x002fc600078e02ac */
[----:B------:R1:W-:Y:S04]  /*29b90*/  STL.64 [R1+0x148], R56 ;  /* 0x0001483801007387 */ /* 0x0003e80000100a00 */
[----:B------:R1:W-:Y:S04]  /*29ba0*/  LDGSTS.E [R46+-0x63c00], desc[UR16][R56.64], !P5 ;  /* 0x9c400000382e7fae */ /* 0x0003e8000e9a1010 */
[----:B------:R-:W-:Y:S04]  /*29bb0*/  STL.64 [R1+0x140], R54 ;  /* 0x0001403601007387 */ /* 0x000fe80000100a00 */
[----:B------:R-:W-:Y:S01]  /*29bc0*/  LDGSTS.E [R0+-0x63a00], desc[UR16][R54.64], !P5 ;  /* 0x9c60000036007fae */ /* 0x000fe2000e9a1010 */
[----:B-1----:R-:W-:-:S05]  /*29bd0*/  IMAD.WIDE R56, R2, 0x4, R148 ;  /* 0x0000000402387825 */ /* 0x002fca00078e0294 */
[----:B------:R-:W-:Y:S04]  /*29be0*/  STL.64 [R1+0x138], R56 ;  /* 0x0001383801007387 */ /* 0x000fe80000100a00 */
[----:B------:R-:W-:Y:S04]  /*29bf0*/  LDGSTS.E [R47+-0x63800], desc[UR16][R56.64], !P1 ;  /* 0x9c800000382f7fae */ /* 0x000fe8000c9a1010 */
[----:B------:R1:W-:Y:S04]  /*29c00*/  STL.64 [R1+0x130], R50 ;  /* 0x0001303201007387 */ /* 0x0003e80000100a00 */
[----:B------:R1:W-:Y:S01]  /*29c10*/  LDGSTS.E [R46+-0x63600], desc[UR16][R50.64], !P1 ;  /* 0x9ca00000322e7fae */ /* 0x0003e2000c9a1010 */
[----:B------:R-:W-:Y:S01]  /*29c20*/  ISETP.GE.U32.AND P6, PT, R48, 0x7ffffd0d, PT ;  /* 0x7ffffd0d3000780c */ /* 0x000fe20003fc6070 */
[----:B------:R-:W-:-:S02]  /*29c30*/  VIADD R48, R49, 0xfffffd8b ;  /* 0xfffffd8b31307836 */ /* 0x000fc40000000000 */
[----:B------:R-:W2:Y:S08]  /*29c40*/  LDC R49, c[0x0][0x3a0] ;  /* 0x0000e800ff317b82 */ /* 0x000eb00000000800 */
[----:B-1----:R-:W1:Y:S01]  /*29c50*/  LDC R51, c[0x0][0x3a0] ;  /* 0x0000e800ff337b82 */ /* 0x002e620000000800 */
[----:B------:R-:W-:Y:S01]  /*29c60*/  ISETP.GE.U32.AND P4, PT, R48, 0x7ffffd0c, PT ;  /* 0x7ffffd0c3000780c */ /* 0x000fe20003f86070 */
[----:B------:R-:W-:Y:S01]  /*29c70*/  IMAD.WIDE R54, R2, 0x4, R154 ;  /* 0x0000000402367825 */ /* 0x000fe200078e029a */
[----:B---3--:R-:W-:-:S03]  /*29c80*/  IADD3 R48, PT, PT, R53, -0x276, RZ ;  /* 0xfffffd8a35307810 */ /* 0x008fc60007ffe0ff */
[----:B------:R-:W-:Y:S02]  /*29c90*/  IMAD.WIDE R56, R2, 0x4, R152 ;  /* 0x0000000402387825 */ /* 0x000fe400078e0298 */
[----:B------:R-:W3:Y:S01]  /*29ca0*/  LDC R50, c[0x0][0x3a0] ;  /* 0x0000e800ff327b82 */ /* 0x000ee20000000800 */
[----:B------:R4:W-:Y:S01]  /*29cb0*/  STL.64 [R1+0x128], R54 ;  /* 0x0001283601007387 */ /* 0x0009e20000100a00 */
[----:B------:R-:W-:Y:S01]  /*29cc0*/  ISETP.GE.U32.AND P5, PT, R48, 0x7ffffd0b, PT ;  /* 0x7ffffd0b3000780c */ /* 0x000fe20003fa6070 */
[----:B------:R-:W-:Y:S02]  /*29cd0*/  VIADD R47, R52, 0xfffffd89 ;  /* 0xfffffd89342f7836 */ /* 0x000fe40000000000 */
[----:B------:R4:W-:Y:S01]  /*29ce0*/  LDGSTS.E [R0+-0x63400], desc[UR16][R54.64], !P6 ;  /* 0x9cc0000036007fae */ /* 0x0009e2000f1a1010 */
[----:B------:R-:W-:Y:S02]  /*29cf0*/  VIADD R48, R82, 0x100000 ;  /* 0x0010000052307836 */ /* 0x000fe40000000000 */
[C---:B------:R-:W-:Y:S01]  /*29d00*/  IMAD.WIDE R60, R2.reuse, 0x4, R146 ;  /* 0x00000004023c7825 */ /* 0x040fe200078e0292 */
[----:B------:R-:W3:Y:S01]  /*29d10*/  LDC R52, c[0x0][0x3a0] ;  /* 0x0000e800ff347b82 */ /* 0x000ee20000000800 */
[----:B------:R-:W-:Y:S02]  /*29d20*/  LDGSTS.E [R46+-0x63200], desc[UR16][R56.64], !P6 ;  /* 0x9ce00000382e7fae */ /* 0x000fe4000f1a1010 */
[----:B----4-:R-:W-:Y:S01]  /*29d30*/  IMAD.WIDE R54, R2, 0x4, R150 ;  /* 0x0000000402367825 */ /* 0x010fe200078e0296 */
[----:B------:R-:W-:-:S04]  /*29d40*/  ISETP.GE.U32.AND P1, PT, R47, 0x7ffffd0a, PT ;  /* 0x7ffffd0a2f00780c */ /* 0x000fc80003f26070 */
[----:B------:R-:W4:Y:S01]  /*29d50*/  LDC R53, c[0x0][0x3a0] ;  /* 0x0000e800ff357b82 */ /* 0x000f220000000800 */
[----:B------:R-:W-:Y:S04]  /*29d60*/  LDGSTS.E [R0+-0x63000], desc[UR16][R54.64], !P4 ;  /* 0x9d00000036007fae */ /* 0x000fe8000e1a1010 */
[----:B------:R1:W-:Y:S01]  /*29d70*/  LDGSTS.E [R48+-0x62e00], desc[UR16][R60.64], !P4 ;  /* 0x9d2000003c307fae */ /* 0x0003e2000e1a1010 */
[----:B------:R-:W-:Y:S01]  /*29d80*/  IADD3 R47, PT, PT, R82, 0x100000, RZ ;  /* 0x00100000522f7810 */ /* 0x000fe20007ffe0ff */
[----:B------:R-:W-:Y:S02]  /*29d90*/  IMAD.WIDE R58, R2, 0x4, R160 ;  /* 0x00000004023a7825 */ /* 0x000fe400078e02a0 */
[----:B------:R1:W-:Y:S02]  /*29da0*/  STL.64 [R1+0x120], R56 ;  /* 0x0001203801007387 */ /* 0x0003e40000100a00 */
[----:B--2---:R-:W-:-:S02]  /*29db0*/  VIADD R49, R49, 0xfffffd87 ;  /* 0xfffffd8731317836 */ /* 0x004fc40000000000 */
[----:B------:R2:W-:Y:S01]  /*29dc0*/  LDGSTS.E [R47+-0x62c00], desc[UR16][R58.64], !P5 ;  /* 0x9d4000003a2f7fae */ /* 0x0005e2000e9a1010 */
[----:B-1----:R-:W-:Y:S02]  /*29dd0*/  VIADD R48, R51, 0xfffffd88 ;  /* 0xfffffd8833307836 */ /* 0x002fe40000000000 */
[----:B------:R-:W1:Y:S01]  /*29de0*/  LDC R51, c[0x0][0x3a0] ;  /* 0x0000e800ff337b82 */ /* 0x000e620000000800 */
[----:B------:R-:W-:-:S05]  /*29df0*/  IMAD.WIDE R56, R2, 0x4, R156 ;  /* 0x0000000402387825 */ /* 0x000fca00078e029c */
[----:B------:R2:W-:Y:S01]  /*29e00*/  LDGSTS.E [R46+-0x62a00], desc[UR16][R56.64], !P5 ;  /* 0x9d600000382e7fae */ /* 0x0005e2000e9a1010 */
[----:B------:R-:W-:Y:S02]  /*29e10*/  ISETP.GE.U32.AND P5, PT, R48, 0x7ffffd09, PT ;  /* 0x7ffffd093000780c */ /* 0x000fe40003fa6070 */
[----:B---3--:R-:W-:Y:S01]  /*29e20*/  IADD3 R48, PT, PT, R50, -0x27a, RZ ;  /* 0xfffffd8632307810 */ /* 0x008fe20007ffe0ff */
[----:B------:R3:W-:Y:S01]  /*29e30*/  STL.64 [R1+0x118], R54 ;  /* 0x0001183601007387 */ /* 0x0007e20000100a00 */
[----:B------:R-:W-:Y:S01]  /*29e40*/  ISETP.GE.U32.AND P4, PT, R49, 0x7ffffd08, PT ;  /* 0x7ffffd083100780c */ /* 0x000fe20003f86070 */
[----:B------:R-:W4:Y:S02]  /*29e50*/  LDC R50, c[0x0][0x3a0] ;  /* 0x0000e800ff327b82 */ /* 0x000f240000000800 */
[----:B------:R-:W-:Y:S01]  /*29e60*/  STL.64 [R1+0x110], R60 ;  /* 0x0001103c01007387 */ /* 0x000fe20000100a00 */
[----:B------:R-:W-:-:S03]  /*29e70*/  ISETP.GE.U32.AND P6, PT, R48, 0x7ffffd07, PT ;  /* 0x7ffffd073000780c */ /* 0x000fc60003fc6070 */
[----:B------:R2:W-:Y:S01]  /*29e80*/  STL.64 [R1+0x108], R58 ;  /* 0x0001083a01007387 */ /* 0x0005e20000100a00 */
[----:B---3--:R-:W-:-:S03]  /*29e90*/  IMAD.WIDE R54, R2, 0x4, R158 ;  /* 0x0000000402367825 */ /* 0x008fc600078e029e */
[----:B------:R3:W-:Y:S01]  /*29ea0*/  STL.64 [R1+0x100], R56 ;  /* 0x0001003801007387 */ /* 0x0007e20000100a00 */
[----:B------:R-:W4:Y:S01]  /*29eb0*/  LDC R49, c[0x0][0x3a0] ;  /* 0x0000e800ff317b82 */ /* 0x000f220000000800 */
[----:B------:R-:W-:Y:S02]  /*29ec0*/  VIADD R48, R52, 0xfffffd85 ;  /* 0xfffffd8534307836 */ /* 0x000fe40000000000 */
[----:B------:R1:W-:Y:S01]  /*29ed0*/  STL.64 [R1+0xf8], R54 ;  /* 0x0000f83601007387 */ /* 0x0003e20000100a00 */
[----:B--2---:R-:W-:-:S03]  /*29ee0*/  IMAD.WIDE R58, R2, 0x4, R164 ;  /* 0x00000004023a7825 */ /* 0x004fc600078e02a4 */
[----:B------:R1:W-:Y:S01]  /*29ef0*/  LDGSTS.E [R0+-0x62800], desc[UR16][R54.64], !P1 ;  /* 0x9d80000036007fae */ /* 0x0003e2000c9a1010 */
[----:B---3--:R-:W-:-:S03]  /*29f00*/  IMAD.WIDE R56, R2, 0x4, R162 ;  /* 0x0000000402387825 */ /* 0x008fc600078e02a2 */
[----:B------:R2:W-:Y:S04]  /*29f10*/  STL.64 [R1+0xf0], R58 ;  /* 0x0000f03a01007387 */ /* 0x0005e80000100a00 */
[----:B------:R2:W-:Y:S01]  /*29f20*/  LDGSTS.E [R47+-0x62600], desc[UR16][R58.64], !P1 ;  /* 0x9da000003a2f7fae */ /* 0x0005e2000c9a1010 */
[----:B-1----:R-:W-:-:S03]  /*29f30*/  IMAD.WIDE R54, R2, 0x4, R202 ;  /* 0x0000000402367825 */ /* 0x002fc600078e02ca */
[----:B------:R1:W-:Y:S01]  /*29f40*/  STL.64 [R1+0xe8], R56 ;  /* 0x0000e83801007387 */ /* 0x0003e20000100a00 */
[----:B------:R-:W-:-:S03]  /*29f50*/  ISETP.GE.U32.AND P1, PT, R48, 0x7ffffd06, PT ;  /* 0x7ffffd063000780c */ /* 0x000fc60003f26070 */
[----:B------:R1:W-:Y:S01]  /*29f60*/  LDGSTS.E [R46+-0x62400], desc[UR16][R56.64], !P5 ;  /* 0x9dc00000382e7fae */ /* 0x0003e2000e9a1010 */
[----:B------:R-:W-:Y:S02]  /*29f70*/  VIADD R48, R51, 0xfffffd84 ;  /* 0xfffffd8433307836 */ /* 0x000fe40000000000 */
[----:B------:R-:W3:Y:S01]  /*29f80*/  LDC R51, c[0x0][0x3a0] ;  /* 0x0000e800ff337b82 */ /* 0x000ee20000000800 */
[C---:B--2---:R-:W-:Y:S01]  /*29f90*/  IMAD.WIDE R58, R2.reuse, 0x4, R178 ;  /* 0x00000004023a7825 */ /* 0x044fe200078e02b2 */
[----:B------:R2:W-:Y:S04]  /*29fa0*/  STL.64 [R1+0xe0], R54 ;  /* 0x0000e03601007387 */ /* 0x0005e80000100a00 */
[----:B------:R2:W-:Y:S01]  /*29fb0*/  LDGSTS.E [R0+-0x62200], desc[UR16][R54.64], !P5 ;  /* 0x9de0000036007fae */ /* 0x0005e2000e9a1010 */
[----:B-1----:R-:W-:-:S03]  /*29fc0*/  IMAD.WIDE R56, R2, 0x4, R168 ;  /* 0x0000000402387825 */ /* 0x002fc600078e02a8 */
[----:B------:R4:W-:Y:S04]  /*29fd0*/  LDGSTS.E [R47+-0x62000], desc[UR16][R58.64], !P4 ;  /* 0x9e0000003a2f7fae */ /* 0x0009e8000e1a1010 */
[----:B------:R1:W-:Y:S01]  /*29fe0*/  LDGSTS.E [R46+-0x61e00], desc[UR16][R56.64], !P4 ;  /* 0x9e200000382e7fae */ /* 0x0003e2000e1a1010 */
[----:B------:R-:W-:Y:S01]  /*29ff0*/  ISETP.GE.U32.AND P4, PT, R48, 0x7ffffd05, PT ;  /* 0x7ffffd053000780c */ /* 0x000fe20003f86070 */
[----:B--2---:R-:W-:Y:S02]  /*2a000*/  IMAD.WIDE R54, R2, 0x4, R170 ;  /* 0x0000000402367825 */ /* 0x004fe400078e02aa */
[----:B------:R2:W-:Y:S04]  /*2a010*/  STL.64 [R1+0xd0], R58 ;  /* 0x0000d03a01007387 */ /* 0x0005e80000100a00 */
[----:B------:R1:W-:Y:S01]  /*2a020*/  STL.64 [R1+0xc8], R56 ;  /* 0x0000c83801007387 */ /* 0x0003e20000100a00 */
[----:B----4-:R-:W-:-:S03]  /*2a030*/  IADD3 R47, PT, PT, R53, -0x27d, RZ ;  /* 0xfffffd83352f7810 */ /* 0x010fc60007ffe0ff */
[----:B------:R4:W-:Y:S01]  /*2a040*/  STL.64 [R1+0xc0], R54 ;  /* 0x0000c03601007387 */ /* 0x0009e20000100a00 */
[----:B------:R-:W-:-:S03]  /*2a050*/  VIADD R48, R82, 0x100000 ;  /* 0x0010000052307836 */ /* 0x000fc60000000000 */
[----:B------:R4:W-:Y:S01]  /*2a060*/  LDGSTS.E [R0+-0x61c00], desc[UR16][R54.64], !P6 ;  /* 0x9e40000036007fae */ /* 0x0009e2000f1a1010 */
[----:B--2---:R-:W-:-:S04]  /*2a070*/  IMAD.WIDE R58, R2, 0x4, R186 ;  /* 0x00000004023a7825 */ /* 0x004fc800078e02ba */
[----:B-1----:R-:W-:Y:S01]  /*2a080*/  IMAD.WIDE R56, R2, 0x4, R176 ;  /* 0x0000000402387825 */ /* 0x002fe200078e02b0 */
[----:B------:R-:W-:-:S03]  /*2a090*/  ISETP.GE.U32.AND P5, PT, R47, 0x7ffffd04, PT ;  /* 0x7ffffd042f00780c */ /* 0x000fc60003fa6070 */
[----:B----4-:R-:W-:Y:S01]  /*2a0a0*/  IMAD.WIDE R54, R2, 0x4, R174 ;  /* 0x0000000402367825 */ /* 0x010fe200078e02ae */
[----:B------:R1:W-:Y:S03]  /*2a0b0*/  STL.64 [R1+0xb0], R56 ;  /* 0x0000b03801007387 */ /* 0x0003e60000100a00 */
[----:B------:R-:W-:Y:S01]  /*2a0c0*/  VIADD R47, R82, 0x100000 ;  /* 0x00100000522f7836 */ /* 0x000fe20000000000 */
[----:B------:R1:W-:Y:S04]  /*2a0d0*/  LDGSTS.E [R46+-0x61a00], desc[UR16][R56.64], !P6 ;  /* 0x9e600000382e7fae */ /* 0x0003e8000f1a1010 */
[----:B------:R2:W-:Y:S04]  /*2a0e0*/  STL.64 [R1+0xa8], R54 ;  /* 0x0000a83601007387 */ /* 0x0005e80000100a00 */
[----:B------:R2:W-:Y:S01]  /*2a0f0*/  LDGSTS.E [R0+-0x61800], desc[UR16][R54.64], !P1 ;  /* 0x9e80000036007fae */ /* 0x0005e2000c9a1010 */
[----:B-1----:R-:W-:-:S03]  /*2a100*/  IMAD.WIDE R56, R2, 0x4, R184 ;  /* 0x0000000402387825 */ /* 0x002fc600078e02b8 */
[----:B------:R1:W-:Y:S04]  /*2a110*/  LDGSTS.E [R48+-0x61600], desc[UR16][R58.64], !P1 ;  /* 0x9ea000003a307fae */ /* 0x0003e8000c9a1010 */
[----:B------:R4:W-:Y:S01]  /*2a120*/  LDGSTS.E [R47+-0x61400], desc[UR16][R56.64], !P4 ;  /* 0x9ec00000382f7fae */ /* 0x0009e2000e1a1010 */
[----:B--2---:R-:W-:Y:S01]  /*2a130*/  IMAD.WIDE R54, R2, 0x4, R180 ;  /* 0x0000000402367825 */ /* 0x004fe200078e02b4 */
[----:B-1----:R-:W-:-:S04]  /*2a140*/  IADD3 R48, PT, PT, R50, -0x27e, RZ ;  /* 0xfffffd8232307810 */ /* 0x002fc80007ffe0ff */
[----:B------:R1:W-:Y:S01]  /*2a150*/  LDGSTS.E [R46+-0x61200], desc[UR16][R54.64], !P4 ;  /* 0x9ee00000362e7fae */ /* 0x0003e2000e1a1010 */
[----:B------:R-:W2:Y:S01]  /*2a160*/  LDC R50, c[0x0][0x3a0] ;  /* 0x0000e800ff327b82 */ /* 0x000ea20000000800 */
[----:B------:R-:W-:Y:S01]  /*2a170*/  ISETP.GE.U32.AND P4, PT, R48, 0x7ffffd03, PT ;  /* 0x7ffffd033000780c */ /* 0x000fe20003f86070 */
[----:B------:R-:W-:Y:S01]  /*2a180*/  VIADD R48, R49, 0xfffffd81 ;  /* 0xfffffd8131307836 */ /* 0x000fe20000000000 */
[----:B------:R1:W-:Y:S01]  /*2a190*/  STL.64 [R1+0xa0], R58 ;  /* 0x0000a03a01007387 */ /* 0x0003e20000100a00 */
[----:B------:R-:W-:-:S03]  /*2a1a0*/  IMAD.WIDE R52, R2, 0x4, R182 ;  /* 0x0000000402347825 */ /* 0x000fc600078e02b6 */
[----:B------:R4:W-:Y:S01]  /*2a1b0*/  STL.64 [R1+0x90], R56 ;  /* 0x0000903801007387 */ /* 0x0009e20000100a00 */
[----:B------:R-:W-:Y:S01]  /*2a1c0*/  ISETP.GE.U32.AND P1, PT, R48, 0x7ffffd02, PT ;  /* 0x7ffffd023000780c */ /* 0x000fe20003f26070 */
[----:B---3--:R-:W-:Y:S02]  /*2a1d0*/  VIADD R48, R51, 0xfffffd80 ;  /* 0xfffffd8033307836 */ /* 0x008fe40000000000 */
[----:B------:R3:W-:Y:S01]  /*2a1e0*/  STL.64 [R1+0x88], R54 ;  /* 0x0000883601007387 */ /* 0x0007e20000100a00 */
[----:B-1----:R-:W-:-:S03]  /*2a1f0*/  IMAD.WIDE R58, R2, 0x4, R190 ;  /* 0x00000004023a7825 */ /* 0x002fc600078e02be */
[----:B------:R1:W-:Y:S01]  /*2a200*/  LDGSTS.E [R0+-0x61000], desc[UR16][R52.64], !P5 ;  /* 0x9f00000034007fae */ /* 0x0003e2000e9a1010 */
[----:B----4-:R-:W-:-:S03]  /*2a210*/  IMAD.WIDE R56, R2, 0x4, R194 ;  /* 0x0000000402387825 */ /* 0x010fc600078e02c2 */
[----:B------:R-:W-:Y:S01]  /*2a220*/  LDGSTS.E [R47+-0x60e00], desc[UR16][R58.64], !P5 ;  /* 0x9f2000003a2f7fae */ /* 0x000fe2000e9a1010 */
[----:B---3--:R-:W-:-:S03]  /*2a230*/  IMAD.WIDE R54, R2, 0x4, R188 ;  /* 0x0000000402367825 */ /* 0x008fc600078e02bc */
[----:B------:R3:W-:Y:S04]  /*2a240*/  LDGSTS.E [R46+-0x60c00], desc[UR16][R56.64], !P4 ;  /* 0x9f400000382e7fae */ /* 0x0007e8000e1a1010 */
[----:B------:R1:W-:Y:S04]  /*2a250*/  STL.64 [R1+0x80], R52 ;  /* 0x0000803401007387 */ /* 0x0003e80000100a00 */
[----:B------:R4:W-:Y:S01]  /*2a260*/  LDGSTS.E [R0+-0x60a00], desc[UR16][R54.64], !P4 ;  /* 0x9f60000036007fae */ /* 0x0009e2000e1a1010 */
[----:B------:R-:W-:-:S03]  /*2a270*/  ISETP.GE.U32.AND P4, PT, R48, 0x7ffffd01, PT ;  /* 0x7ffffd013000780c */ /* 0x000fc60003f86070 */
[----:B------:R-:W-:Y:S04]  /*2a280*/  STL.64 [R1+0x70], R58 ;  /* 0x0000703a01007387 */ /* 0x000fe80000100a00 */
[----:B------:R3:W-:Y:S01]  /*2a290*/  STL.64 [R1+0x68], R56 ;  /* 0x0000683801007387 */ /* 0x0007e20000100a00 */
[----:B------:R-:W-:Y:S01]  /*2a2a0*/  ISETP.GE.AND P6, PT, R83, R48, PT ;  /* 0x000000305300720c */ /* 0x000fe20003fc6270 */
[----:B-1----:R-:W1:Y:S02]  /*2a2b0*/  LDC R52, c[0x0][0x3a0] ;  /* 0x0000e800ff347b82 */ /* 0x002e640000000800 */
[----:B------:R4:W-:Y:S01]  /*2a2c0*/  STL.64 [R1+0x60], R54 ;  /* 0x0000603601007387 */ /* 0x0009e20000100a00 */
[----:B---3--:R-:W-:-:S04]  /*2a2d0*/  IMAD.WIDE R56, R2, 0x4, R234 ;  /* 0x0000000402387825 */ /* 0x008fc800078e02ea */
[----:B----4-:R-:W-:Y:S01]  /*2a2e0*/  IMAD.WIDE R54, R2, 0x4, R192 ;  /* 0x0000000402367825 */ /* 0x010fe200078e02c0 */
[----:B------:R3:W-:Y:S04]  /*2a2f0*/  STL.64 [R1+0x58], R56 ;  /* 0x0000583801007387 */ /* 0x0007e80000100a00 */
[----:B------:R3:W-:Y:S01]  /*2a300*/  LDGSTS.E [R47+-0x60800], desc[UR16][R56.64], !P1 ;  /* 0x9f800000382f7fae */ /* 0x0007e2000c9a1010 */
[----:B--2---:R-:W-:-:S03]  /*2a310*/  VIADD R48, R50, 0xfffffd7f ;  /* 0xfffffd7f32307836 */ /* 0x004fc60000000000 */
[----:B------:R2:W-:Y:S04]  /*2a320*/  STL.64 [R1+0x50], R54 ;  /* 0x0000503601007387 */ /* 0x0005e80000100a00 */
[----:B------:R2:W-:Y:S01]  /*2a330*/  LDGSTS.E [R46+-0x60600], desc[UR16][R54.64], !P1 ;  /* 0x9fa00000362e7fae */ /* 0x0005e2000c9a1010 */
[----:B---3--:R-:W-:-:S05]  /*2a340*/  IMAD.WIDE R56, R2, 0x4, R204 ;  /* 0x0000000402387825 */ /* 0x008fca00078e02cc */
[----:B------:R-:W-:Y:S01]  /*2a350*/  LDGSTS.E [R47+-0x60400], desc[UR16][R56.64], !P4 ;  /* 0x9fc00000382f7fae */ /* 0x000fe2000e1a1010 */
[----:B--2---:R-:W-:-:S05]  /*2a360*/  IMAD.WIDE R54, R2, 0x4, R196 ;  /* 0x0000000402367825 */ /* 0x004fca00078e02c4 */
[----:B------:R2:W-:Y:S01]  /*2a370*/  LDGSTS.E [R46+-0x60200], desc[UR16][R54.64], !P4 ;  /* 0x9fe00000362e7fae */ /* 0x0005e2000e1a1010 */
[----:B------:R-:W-:Y:S01]  /*2a380*/  ISETP.GE.U32.AND P4, PT, R48, 0x7ffffd00, PT ;  /* 0x7ffffd003000780c */ /* 0x000fe20003f86070 */
[C---:B------:R-:W-:Y:S02]  /*2a390*/  IMAD.WIDE R48, R3.reuse, 0x4, R206 ;  /* 0x0000000403307825 */ /* 0x040fe400078e02ce */
[----:B------:R-:W-:Y:S02]  /*2a3a0*/  STL.64 [R1+0x48], R56 ;  /* 0x0000483801007387 */ /* 0x000fe40000100a00 */
[C---:B------:R-:W-:Y:S02]  /*2a3b0*/  IMAD.WIDE R50, R3.reuse, 0x4, R210 ;  /* 0x0000000403327825 */ /* 0x040fe400078e02d2 */
[----:B------:R-:W-:Y:S02]  /*2a3c0*/  STL.64 [R1+0x40], R54 ;  /* 0x0000403601007387 */ /* 0x000fe40000100a00 */
[----:B--2---:R-:W-:-:S02]  /*2a3d0*/  IMAD.WIDE R46, R3, 0x4, R208 ;  /* 0x00000004032e7825 */ /* 0x004fc400078e02d0 */
[----:B------:R2:W-:Y:S04]  /*2a3e0*/  STL.64 [R1+0x38], R48 ;  /* 0x0000383001007387 */ /* 0x0005e80000100a00 */
[----:B------:R3:W-:Y:S04]  /*2a3f0*/  STL.64 [R1+0x30], R46 ;  /* 0x0000302e01007387 */ /* 0x0007e80000100a00 */
[----:B------:R4:W-:Y:S01]  /*2a400*/  STL.64 [R1+0x28], R50 ;  /* 0x0000283201007387 */ /* 0x0009e20000100a00 */
[----:B--2---:R-:W-:Y:S01]  /*2a410*/  IMAD.WIDE R48, R3, 0x4, R212 ;  /* 0x0000000403307825 */ /* 0x004fe200078e02d4 */
[----:B------:R-:W-:-:S02]  /*2a420*/  IADD3 R89, PT, PT, R89, 0x7f, RZ ;  /* 0x0000007f59597810 */ /* 0x000fc40007ffe0ff */
[----:B------:R-:W0:Y:S01]  /*2a430*/  LDGDEPBAR ;  /* 0x00000000000079af */ /* 0x000e220000000000 */
[----:B---3--:R-:W-:-:S03]  /*2a440*/  IMAD.WIDE R46, R3, 0x4, R214 ;  /* 0x00000004032e7825 */ /* 0x008fc600078e02d6 */
[----:B------:R2:W-:Y:S01]  /*2a450*/  STL.64 [R1+0x20], R48 ;  /* 0x0000203001007387 */ /* 0x0005e20000100a00 */
[----:B----4-:R-:W-:-:S03]  /*2a460*/  IMAD.WIDE R50, R3, 0x4, R216 ;  /* 0x0000000403327825 */ /* 0x010fc600078e02d8 */
[----:B------:R3:W-:Y:S04]  /*2a470*/  STL.64 [R1+0x18], R46 ;  /* 0x0000182e01007387 */ /* 0x0007e80000100a00 */
[----:B------:R4:W-:Y:S01]  /*2a480*/  STL.64 [R1+0x10], R50 ;  /* 0x0000103201007387 */ /* 0x0009e20000100a00 */
[----:B--2---:R-:W-:-:S03]  /*2a490*/  IMAD.WIDE R48, R3, 0x4, R218 ;  /* 0x0000000403307825 */ /* 0x004fc600078e02da */
[----:B------:R-:W2:Y:S01]  /*2a4a0*/  LDL.LU.64 R108, [R1+0x78] ;  /* 0x00007800016c7983 */ /* 0x000ea20000300a00 */
[----:B---3--:R-:W-:-:S03]  /*2a4b0*/  IMAD.WIDE R46, R3, 0x4, R220 ;  /* 0x00000004032e7825 */ /* 0x008fc600078e02dc */
[----:B------:R2:W-:Y:S04]  /*2a4c0*/  STL.64 [R1+0x8], R48 ;  /* 0x0000083001007387 */ /* 0x0005e80000100a00 */
[----:B------:R-:W4:Y:S04]  /*2a4d0*/  LDL.LU.64 R110, [R1+0x98] ;  /* 0x00009800016e7983 */ /* 0x000f280000300a00 */
[----:B------:R3:W-:Y:S04]  /*2a4e0*/  STL.64 [R1], R46 ;  /* 0x0000002e01007387 */ /* 0x0007e80000100a00 */
[----:B------:R-:W2:Y:S04]  /*2a4f0*/  LDL.LU.64 R166, [R1+0xb8] ;  /* 0x0000b80001a67983 */ /* 0x000ea80000300a00 */
[----:B------:R-:W3:Y:S04]  /*2a500*/  LDL.LU.64 R54, [R1+0xd8] ;  /* 0x0000d80001367983 */ /* 0x000ee80000300a00 */
        /* <DEDUP_REMOVED lines=16> */
[----:B------:R-:W3:Y:S01]  /*2a610*/  LDL.LU.64 R100, [R1+0x530] ;  /* 0x0005300001647983 */ /* 0x000ee20000300a00 */
[----:B------:R-:W-:-:S03]  /*2a620*/  ISETP.GT.AND P5, PT, R89, 0x2ff, PT ;  /* 0x000002ff5900780c */ /* 0x000fc60003fa4270 */
        /* <DEDUP_REMOVED lines=17> */
[----:B------:R-:W-:-:S03]  /*2a740*/  SEL R0, RZ, 0x4, P6 ;  /* 0x00000004ff007807 */ /* 0x000fc60003000000 */
[----:B------:R-:W3:Y:S04]  /*2a750*/  LDL.LU.64 R138, [R1+0x498] ;  /* 0x00049800018a7983 */ /* 0x000ee80000300a00 */
[----:B------:R-:W3:Y:S04]  /*2a760*/  LDL.LU.64 R140, [R1+0x490] ;  /* 0x00049000018c7983 */ /* 0x000ee80000300a00 */
[----:B------:R-:W3:Y:S04]  /*2a770*/  LDL.LU.64 R142, [R1+0x488] ;  /* 0x00048800018e7983 */ /* 0x000ee80000300a00 */
[----:B------:R-:W3:Y:S01]  /*2a780*/  LDL.LU.64 R144, [R1+0x480] ;  /* 0x0004800001907983 */ /* 0x000ee20000300a00 */
[----:B------:R-:W-:-:S03]  /*2a790*/  SEL R0, R0, RZ, P5 ;  /* 0x000000ff00007207 */ /* 0x000fc60002800000 */
[----:B------:R-:W3:Y:S04]  /*2a7a0*/  LDL.LU.64 R146, [R1+0x478] ;  /* 0x0004780001927983 */ /* 0x000ee80000300a00 */
[----:B------:R-:W3:Y:S04]  /*2a7b0*/  LDL.LU.64 R148, [R1+0x470] ;  /* 0x0004700001947983 */ /* 0x000ee80000300a00 */
[----:B------:R-:W3:Y:S04]  /*2a7c0*/  LDL.LU.64 R150, [R1+0x468] ;  /* 0x0004680001967983 */ /* 0x000ee80000300a00 */
[----:B------:R-:W3:Y:S01]  /*2a7d0*/  LDL.LU.64 R152, [R1+0x460] ;  /* 0x0004600001987983 */ /* 0x000ee20000300a00 */
[----:B------:R-:W-:-:S03]  /*2a7e0*/  ISETP.NE.U32.AND P1, PT, R0, RZ, PT ;  /* 0x000000ff0000720c */ /* 0x000fc60003f25070 */
[----:B------:R-:W3:Y:S01]  /*2a7f0*/  LDL.LU.64 R154, [R1+0x458] ;  /* 0x00045800019a7983 */ /* 0x000ee20000300a00 */
[----:B-1----:R-:W-:-:S03]  /*2a800*/  VIADD R0, R52, 0xfffffd7e ;  /* 0xfffffd7e34007836 */ /* 0x002fc60000000000 */
[----:B------:R-:W3:Y:S04]  /*2a810*/  LDL.LU.64 R156, [R1+0x450] ;  /* 0x00045000019c7983 */ /* 0x000ee80000300a00 */
[----:B------:R-:W3:Y:S04]  /*2a820*/  LDL.LU.64 R158, [R1+0x448] ;  /* 0x00044800019e7983 */ /* 0x000ee80000300a00 */
[----:B------:R-:W3:Y:S04]  /*2a830*/  LDL.LU.64 R160, [R1+0x440] ;  /* 0x0004400001a07983 */ /* 0x000ee80000300a00 */
[----:B------:R-:W3:Y:S04]  /*2a840*/  LDL.LU.64 R162, [R1+0x438] ;  /* 0x0004380001a27983 */ /* 0x000ee80000300a00 */
[----:B------:R-:W3:Y:S01]  /*2a850*/  LDL.LU.64 R164, [R1+0x430] ;  /* 0x0004300001a47983 */ /* 0x000ee20000300a00 */
[----:B--2---:R-:W-:-:S03]  /*2a860*/  IMAD.WIDE R52, R3, 0x4, R166 ;  /* 0x0000000403347825 */ /* 0x004fc600078e02a6 */
[----:B------:R-:W2:Y:S04]  /*2a870*/  LDL.LU.64 R166, [R1+0x428] ;  /* 0x0004280001a67983 */ /* 0x000ea80000300a00 */
[----:B------:R-:W2:Y:S01]  /*2a880*/  LDL.LU.64 R202, [R1+0x420] ;  /* 0x0004200001ca7983 */ /* 0x000ea20000300a00 */
[----:B----4-:R-:W-:-:S03]  /*2a890*/  IMAD.WIDE R50, R3, 0x4, R110 ;  /* 0x0000000403327825 */ /* 0x010fc600078e026e */
[----:B------:R-:W4:Y:S01]  /*2a8a0*/  LDL.LU.64 R172, [R1+0x418] ;  /* 0x0004180001ac7983 */ /* 0x000f220000300a00 */
[----:B------:R-:W-:-:S04]  /*2a8b0*/  IMAD.WIDE R48, R3, 0x4, R108 ;  /* 0x0000000403307825 */ /* 0x000fc800078e026c */
[----:B---3--:R-:W-:-:S04]  /*2a8c0*/  IMAD.WIDE R108, R3, 0x4, R112 ;  /* 0x00000004036c7825 */ /* 0x008fc800078e0270 */
[C---:B------:R-:W-:Y:S02]  /*2a8d0*/  IMAD.WIDE R110, R3.reuse, 0x4, R88 ;  /* 0x00000004036e7825 */ /* 0x040fe400078e0258 */
[----:B------:R-:W3:Y:S02]  /*2a8e0*/  LDL.LU.64 R88, [R1+0x410] ;  /* 0x0004100001587983 */ /* 0x000ee40000300a00 */
[C---:B------:R-:W-:Y:S02]  /*2a8f0*/  IMAD.WIDE R112, R3.reuse, 0x4, R86 ;  /* 0x0000000403707825 */ /* 0x040fe400078e0256 */
        /* <DEDUP_REMOVED lines=12> */
[----:B------:R-:W-:-:S04]  /*2a9c0*/  IMAD.WIDE R248, R3, 0x4, R224 ;  /* 0x0000000403f87825 */ /* 0x000fc800078e02e0 */
[----:B------:R-:W-:-:S04]  /*2a9d0*/  IMAD.WIDE R246, R3, 0x4, R226 ;  /* 0x0000000403f67825 */ /* 0x000fc800078e02e2 */
[----:B------:R-:W-:-:S04]  /*2a9e0*/  IMAD.WIDE R244, R3, 0x4, R228 ;  /* 0x0000000403f47825 */ /* 0x000fc800078e02e4 */
[----:B------:R-:W-:-:S04]  /*2a9f0*/  IMAD.WIDE R242, R3, 0x4, R230 ;  /* 0x0000000403f27825 */ /* 0x000fc800078e02e6 */
[----:B------:R-:W-:-:S04]  /*2aa00*/  IMAD.WIDE R240, R3, 0x4, R232 ;  /* 0x0000000403f07825 */ /* 0x000fc800078e02e8 */
[----:B------:R-:W-:-:S04]  /*2aa10*/  IMAD.WIDE R46, R3, 0x4, R236 ;  /* 0x00000004032e7825 */ /* 0x000fc800078e02ec */
[C---:B--2---:R-:W-:Y:S02]  /*2aa20*/  IMAD.WIDE R168, R3.reuse, 0x4, R202 ;  /* 0x0000000403a87825 */ /* 0x044fe400078e02ca */
[----:B------:R-:W2:Y:S04]  /*2aa30*/  LDL.LU.64 R202, [R1+0x3a8] ;  /* 0x0003a80001ca7983 */ /* 0x000ea80000300a00 */
        /* <DEDUP_REMOVED lines=11> */
[----:B------:R-:W2:Y:S01]  /*2aaf0*/  LDL.LU.64 R226, [R1+0x348] ;  /* 0x0003480001e27983 */ /* 0x000ea20000300a00 */
[----:B----4-:R-:W-:-:S03]  /*2ab00*/  IMAD.WIDE R170, R3, 0x4, R172 ;  /* 0x0000000403aa7825 */ /* 0x010fc600078e02ac */
[----:B------:R-:W4:Y:S04]  /*2ab10*/  LDL.LU.64 R228, [R1+0x340] ;  /* 0x0003400001e47983 */ /* 0x000f280000300a00 */
[----:B------:R-:W2:Y:S04]  /*2ab20*/  LDL.LU.64 R230, [R1+0x338] ;  /* 0x0003380001e67983 */ /* 0x000ea80000300a00 */
[----:B------:R-:W2:Y:S04]  /*2ab30*/  LDL.LU.64 R232, [R1+0x330] ;  /* 0x0003300001e87983 */ /* 0x000ea80000300a00 */
[----:B------:R-:W2:Y:S04]  /*2ab40*/  LDL.LU.64 R234, [R1+0x328] ;  /* 0x0003280001ea7983 */ /* 0x000ea80000300a00 */
[----:B------:R-:W2:Y:S01]  /*2ab50*/  LDL.LU.64 R236, [R1+0x320] ;  /* 0x0003200001ec7983 */ /* 0x000ea20000300a00 */
[----:B---3--:R-:W-:-:S03]  /*2ab60*/  IMAD.WIDE R172, R3, 0x4, R88 ;  /* 0x0000000403ac7825 */ /* 0x008fc600078e0258 */
[----:B------:R-:W3:Y:S01]  /*2ab70*/  LDL.LU.64 R88, [R1+0x318] ;  /* 0x0003180001587983 */ /* 0x000ee20000300a00 */
[----:B------:R-:W-:-:S03]  /*2ab80*/  IMAD.WIDE R174, R3, 0x4, R86 ;  /* 0x0000000403ae7825 */ /* 0x000fc600078e0256 */
[----:B------:R-:W2:Y:S01]  /*2ab90*/  LDL.LU.64 R86, [R1+0x310] ;  /* 0x0003100001567983 */ /* 0x000ea20000300a00 */
[----:B---3--:R-:W-:-:S04]  /*2aba0*/  IMAD.WIDE R88, R3, 0x4, R88 ;  /* 0x0000000403587825 */ /* 0x008fc800078e0258 */
[----:B--2---:R-:W-:Y:S01]  /*2abb0*/  IMAD.WIDE R86, R3, 0x4, R86 ;  /* 0x0000000403567825 */ /* 0x004fe200078e0256 */
[----:B------:R1:W-:Y:S04]  /*2abc0*/  STL.64 [R1+0x78], R88 ;  /* 0x0000785801007387 */ /* 0x0003e80000100a00 */
[----:B-1----:R-:W2:Y:S04]  /*2abd0*/  LDL.LU.64 R88, [R1+0x1180] ;  /* 0x0011800001587983 */ /* 0x002ea80000300a00 */
[----:B------:R1:W-:Y:S04]  /*2abe0*/  STL.64 [R1+0x98], R86 ;  /* 0x0000985601007387 */ /* 0x0003e80000100a00 */
[----:B-1----:R-:W3:Y:S01]  /*2abf0*/  LDL.LU.64 R86, [R1+0x1178] ;  /* 0x0011780001567983 */ /* 0x002ee20000300a00 */
[----:B------:R-:W-:-:S04]  /*2ac00*/  IMAD.WIDE R90, R2, 0x4, R90 ;  /* 0x00000004025a7825 */ /* 0x000fc800078e025a */
[----:B------:R-:W-:-:S04]  /*2ac10*/  IMAD.WIDE R198, R2, 0x4, R198 ;  /* 0x0000000402c67825 */ /* 0x000fc800078e02c6 */
[----:B--2---:R-:W-:-:S04]  /*2ac20*/  IMAD.WIDE R88, R3, 0x4, R88 ;  /* 0x0000000403587825 */ /* 0x004fc800078e0258 */
[----:B---3--:R-:W-:-:S05]  /*2ac30*/  IMAD.WIDE R86, R3, 0x4, R86 ;  /* 0x0000000403567825 */ /* 0x008fca00078e0256 */
[----:B------:R1:W-:Y:S04]  /*2ac40*/  STL.64 [R1+0xb8], R86 ;  /* 0x0000b85601007387 */ /* 0x0003e80000100a00 */
[----:B-1----:R-:W2:Y:S04]  /*2ac50*/  LDL.LU.64 R86, [R1+0x1170] ;  /* 0x0011700001567983 */ /* 0x002ea80000300a00 */
[----:B------:R1:W-:Y:S04]  /*2ac60*/  STL.64 [R1+0xd8], R88 ;  /* 0x0000d85801007387 */ /* 0x0003e80000100a00 */
[----:B-1----:R-:W3:Y:S04]  /*2ac70*/  LDL.LU.64 R88, [R1+0x1168] ;  /* 0x0011680001587983 */ /* 0x002ee80000300a00 */
[----:B------:R1:W-:Y:S04]  /*2ac80*/  STL.64 [R1+0x568], R90 ;  /* 0x0005685a01007387 */ /* 0x0003e80000100a00 */
[----:B-1----:R-:W2:Y:S04]  /*2ac90*/  LDL.LU.64 R90, [R1+0x1160] ;  /* 0x00116000015a7983 */ /* 0x002ea80000300a00 */
[----:B------:R1:W-:Y:S04]  /*2aca0*/  STL.64 [R1+0x570], R198 ;  /* 0x000570c601007387 */ /* 0x0003e80000100a00 */
[----:B-1----:R-:W2:Y:S04]  /*2acb0*/  LDL.LU.64 R198, [R1+0x1158] ;  /* 0x0011580001c67983 */ /* 0x002ea80000300a00 */
[----:B--2---:R1:W-:Y:S04]  /*2acc0*/  STL.64 [R1+0x1158], R198 ;  /* 0x001158c601007387 */ /* 0x0043e80000100a00 */
[----:B-1----:R-:W2:Y:S01]  /*2acd0*/  LDL.64 R198, [R1+0x38] ;  /* 0x0000380001c67983 */ /* 0x002ea20000100a00 */
[----:B------:R-:W-:-:S04]  /*2ace0*/  IMAD.WIDE R6, R3, 0x4, R6 ;  /* 0x0000000403067825 */ /* 0x000fc800078e0206 */
[----:B------:R-:W-:-:S04]  /*2acf0*/  IMAD.WIDE R22, R3, 0x4, R22 ;  /* 0x0000000403167825 */ /* 0x000fc800078e0216 */
[----:B------:R-:W-:-:S04]  /*2ad00*/  IMAD.WIDE R38, R3, 0x4, R38 ;  /* 0x0000000403267825 */ /* 0x000fc800078e0226 */
[C---:B------:R-:W-:Y:S01]  /*2ad10*/  IMAD.WIDE R54, R3.reuse, 0x4, R54 ;  /* 0x0000000403367825 */ /* 0x040fe200078e0236 */
[----:B--2---:R-:W-:Y:S04]  /*2ad20*/  LDGSTS.E [R91], desc[UR16][R198.64], P3 ;  /* 0x00000000c65b7fae */ /* 0x004fe800099a1010 */
[----:B------:R-:W-:Y:S04]  /*2ad30*/  LDGSTS.E [R91+0x400], desc[UR16][R250.64], P3 ;  /* 0x00400000fa5b7fae */ /* 0x000fe800099a1010 */
[----:B------:R-:W-:Y:S04]  /*2ad40*/  LDGSTS.E [R91+0x800], desc[UR16][R6.64], P3 ;  /* 0x00800000065b7fae */ /* 0x000fe800099a1010 */
[----:B------:R-:W2:Y:S04]  /*2ad50*/  LDL.64 R198, [R1+0x30] ;  /* 0x0000300001c67983 */ /* 0x000ea80000100a00 */
[----:B------:R1:W-:Y:S04]  /*2ad60*/  STL.64 [R1+0x11c0], R250 ;  /* 0x0011c0fa01007387 */ /* 0x0003e80000100a00 */
[----:B------:R-:W-:Y:S04]  /*2ad70*/  LDGSTS.E [R91+0xc00], desc[UR16][R22.64], P3 ;  /* 0x00c00000165b7fae */ /* 0x000fe800099a1010 */
[----:B------:R-:W-:Y:S04]  /*2ad80*/  LDGSTS.E [R91+0x1000], desc[UR16][R38.64], P3 ;  /* 0x01000000265b7fae */ /* 0x000fe800099a1010 */
[----:B-1----:R-:W3:Y:S04]  /*2ad90*/  LDL.LU.64 R250, [R1+0x20] ;  /* 0x0000200001fa7983 */ /* 0x002ee80000300a00 */
[----:B------:R1:W-:Y:S01]  /*2ada0*/  STL.64 [R1+0x11b0], R6 ;  /* 0x0011b00601007387 */ /* 0x0003e20000100a00 */
[----:B------:R-:W-:-:S03]  /*2adb0*/  IMAD.WIDE R70, R3, 0x4, R70 ;  /* 0x0000000403467825 */ /* 0x000fc600078e0246 */
[----:B------:R-:W-:Y:S01]  /*2adc0*/  LDGSTS.E [R91+0x1400], desc[UR16][R54.64], P3 ;  /* 0x01400000365b7fae */ /* 0x000fe200099a1010 */
[----:B------:R-:W-:-:S03]  /*2add0*/  IMAD.WIDE R98, R3, 0x4, R98 ;  /* 0x0000000403627825 */ /* 0x000fc600078e0262 */
        /* <DEDUP_REMOVED lines=13> */
[----:B-1----:R-:W3:Y:S01]  /*2aeb0*/  LDL.LU.64 R38, [R1+0x28] ;  /* 0x0000280001267983 */ /* 0x002ee20000300a00 */
[----:B------:R-:W-:-:S03]  /*2aec0*/  IMAD.WIDE R178, R3, 0x4, R178 ;  /* 0x0000000403b27825 */ /* 0x000fc600078e02b2 */
[----:B------:R-:W-:Y:S01]  /*2aed0*/  LDGSTS.E [R91+0x2c00], desc[UR16][R162.64], P3 ;  /* 0x02c00000a25b7fae */ /* 0x000fe200099a1010 */
[----:B------:R-:W-:-:S03]  /*2aee0*/  IMAD.WIDE R194, R3, 0x4, R194 ;  /* 0x0000000403c27825 */ /* 0x000fc600078e02c2 */
[----:B------:R-:W-:Y:S01]  /*2aef0*/  LDGSTS.E [R91+0x3000], desc[UR16][R178.64], P3 ;  /* 0x03000000b25b7fae */ /* 0x000fe200099a1010 */
[----:B------:R-:W-:-:S03]  /*2af00*/  IMAD.WIDE R214, R3, 0x4, R214 ;  /* 0x0000000403d67825 */ /* 0x000fc600078e02d6 */
[----:B------:R1:W-:Y:S01]  /*2af10*/  LDGSTS.E [R91+0x3400], desc[UR16][R194.64], P3 ;  /* 0x03400000c25b7fae */ /* 0x0003e200099a1010 */
[----:B------:R-:W-:-:S03]  /*2af20*/  IMAD.WIDE R230, R3, 0x4, R230 ;  /* 0x0000000403e67825 */ /* 0x000fc600078e02e6 */
[----:B------:R-:W-:Y:S01]  /*2af30*/  LDGSTS.E [R91+0x3800], desc[UR16][R214.64], P3 ;  /* 0x03800000d65b7fae */ /* 0x000fe200099a1010 */
[----:B------:R-:W-:-:S03]  /*2af40*/  IMAD.WIDE R8, R3, 0x4, R8 ;  /* 0x0000000403087825 */ /* 0x000fc600078e0208 */
[----:B------:R-:W-:Y:S01]  /*2af50*/  LDGSTS.E [R91+0x3c00], desc[UR16][R230.64], P3 ;  /* 0x03c00000e65b7fae */ /* 0x000fe200099a1010 */
[----:B------:R-:W-:-:S04]  /*2af60*/  IMAD.WIDE R24, R3, 0x4, R24 ;  /* 0x0000000403187825 */ /* 0x000fc800078e0218 */
[C---:B------:R-:W-:Y:S01]  /*2af70*/  IMAD.WIDE R40, R3.reuse, 0x4, R40 ;  /* 0x0000000403287825 */ /* 0x040fe200078e0228 */
[----:B------:R-:W-:Y:S03]  /*2af80*/  STL.64 [R1+0x11d0], R54 ;  /* 0x0011d03601007387 */ /* 0x000fe60000100a00 */
[C---:B------:R-:W-:Y:S01]  /*2af90*/  IMAD.WIDE R56, R3.reuse, 0x4, R56 ;  /* 0x0000000403387825 */ /* 0x040fe200078e0238 */
[----:B------:R1:W-:Y:S03]  /*2afa0*/  STL.64 [R1+0x11d8], R70 ;  /* 0x0011d84601007387 */ /* 0x0003e60000100a00 */
[C---:B------:R-:W-:Y:S01]  /*2afb0*/  IMAD.WIDE R72, R3.reuse, 0x4, R72 ;  /* 0x0000000403487825 */ /* 0x040fe200078e0248 */
[----:B------:R-:W-:Y:S03]  /*2afc0*/  STL.64 [R1+0x11e0], R98 ;  /* 0x0011e06201007387 */ /* 0x000fe60000100a00 */
        /* <DEDUP_REMOVED lines=15> */
[----:B-1----:R-:W4:Y:S03]  /*2b0c0*/  LDL.64 R70, [R1+0x98] ;  /* 0x0000980001467983 */ /* 0x002f260000100a00 */
        /* <DEDUP_REMOVED lines=27> */
[C---:B------:R-:W-:Y:S01]  /*2b280*/  IMAD.WIDE R236, R3.reuse, 0x4, R236 ;  /* 0x0000000403ec7825 */ /* 0x040fe200078e02ec */
[----:B--2---:R-:W-:Y:S04]  /*2b290*/  LDGSTS.E [R90+0x80], desc[UR16][R198.64], P3 ;  /* 0x00080000c65a7fae */ /* 0x004fe800099a1010 */
[----:B------:R-:W-:Y:S04]  /*2b2a0*/  LDGSTS.E [R90+0x480], desc[UR16][R248.64], P3 ;  /* 0x00480000f85a7fae */ /* 0x000fe800099a1010 */
        /* <DEDUP_REMOVED lines=10> */
[----:B------:R-:W2:Y:S04]  /*2b350*/  LDL.64 R198, [R1+0x78] ;  /* 0x0000780001c67983 */ /* 0x000ea80000100a00 */
[----:B------:R-:W-:Y:S04]  /*2b360*/  LDGSTS.E [R90+0x3080], desc[UR16][R180.64], P3 ;  /* 0x03080000b45a7fae */ /* 0x000fe800099a1010 */
[----:B------:R-:W-:Y:S04]  /*2b370*/  LDGSTS.E [R90+0x3480], desc[UR16][R196.64], P3 ;  /* 0x03480000c45a7fae */ /* 0x000fe800099a1010 */
[----:B------:R-:W-:Y:S04]  /*2b380*/  LDGSTS.E [R90+0x3880], desc[UR16][R216.64], P3 ;  /* 0x03880000d85a7fae */ /* 0x000fe800099a1010 */
[----:B------:R-:W-:Y:S04]  /*2b390*/  LDGSTS.E [R90+0x3c80], desc[UR16][R232.64], P3 ;  /* 0x03c80000e85a7fae */ /* 0x000fe800099a1010 */
[----:B---3--:R-:W-:Y:S04]  /*2b3a0*/  LDGSTS.E [R89+0x100], desc[UR16][R38.64], P3 ;  /* 0x0010000026597fae */ /* 0x008fe800099a1010 */
        /* <DEDUP_REMOVED lines=31> */
[----:B------:R1:W-:Y:S01]  /*2b5a0*/  STL.64 [R1+0x1188], R88 ;  /* 0x0011885801007387 */ /* 0x0003e20000100a00 */
[----:B------:R-:W-:-:S03]  /*2b5b0*/  IMAD.WIDE R14, R3, 0x4, R14 ;  /* 0x00000004030e7825 */ /* 0x000fc600078e020e */
[----:B------:R-:W-:Y:S01]  /*2b5c0*/  LDGSTS.E [R87+0x200], desc[UR16][R22.64], P3 ;  /* 0x0020000016577fae */ /* 0x000fe200099a1010 */
[----:B------:R-:W-:-:S03]  /*2b5d0*/  IMAD.WIDE R30, R3, 0x4, R30 ;  /* 0x00000004031e7825 */ /* 0x000fc600078e021e */
[----:B------:R-:W-:Y:S04]  /*2b5e0*/  LDGSTS.E [R87+0x600], desc[UR16][R242.64], P3 ;  /* 0x00600000f2577fae */ /* 0x000fe800099a1010 */
[----:B-1----:R-:W3:Y:S04]  /*2b5f0*/  LDL.LU.64 R88, [R1+0x8] ;  /* 0x0000080001587983 */ /* 0x002ee80000300a00 */
[----:B------:R-:W3:Y:S01]  /*2b600*/  LDL.64 R54, [R1+0xb8] ;  /* 0x0000b80001367983 */ /* 0x000ee20000100a00 */
[----:B------:R-:W-:-:S03]  /*2b610*/  IMAD.WIDE R62, R3, 0x4, R62 ;  /* 0x00000004033e7825 */ /* 0x000fc600078e023e */
[----:B------:R-:W-:Y:S01]  /*2b620*/  LDGSTS.E [R87+0xa00], desc[UR16][R14.64], P3 ;  /* 0x00a000000e577fae */ /* 0x000fe200099a1010 */
        /* <DEDUP_REMOVED lines=15> */
[----:B------:R-:W-:Y:S04]  /*2b720*/  LDGSTS.E [R87+0x2a00], desc[UR16][R154.64], P3 ;  /* 0x02a000009a577fae */ /* 0x000fe800099a1010 */
[----:B------:R-:W-:Y:S04]  /*2b730*/  LDGSTS.E [R87+0x2e00], desc[UR16][R170.64], P3 ;  /* 0x02e00000aa577fae */ /* 0x000fe800099a1010 */
[----:B------:R-:W-:Y:S04]  /*2b740*/  LDGSTS.E [R87+0x3200], desc[UR16][R186.64], P3 ;  /* 0x03200000ba577fae */ /* 0x000fe800099a1010 */
[----:B------:R-:W-:Y:S04]  /*2b750*/  LDGSTS.E [R87+0x3600], desc[UR16][R206.64], P3 ;  /* 0x03600000ce577fae */ /* 0x000fe800099a1010 */
[----:B------:R-:W-:Y:S01]  /*2b760*/  LDGSTS.E [R87+0x3a00], desc[UR16][R222.64], P3 ;  /* 0x03a00000de577fae */ /* 0x000fe200099a1010 */
        /* <DEDUP_REMOVED lines=16> */
[----:B------:R-:W2:Y:S04]  /*2b870*/  LDL.LU.64 R198, [R1] ;  /* 0x0000000001c67983 */ /* 0x000ea80000300a00 */
[----:B------:R-:W2:Y:S04]  /*2b880*/  LDL.64 R146, [R1+0xd8] ;  /* 0x0000d80001927983 */ /* 0x000ea80000100a00 */
        /* <DEDUP_REMOVED lines=10> */
[----:B------:R-:W-:Y:S01]  /*2b930*/  LDGSTS.E [R86+0x3280], desc[UR16][R188.64], P3 ;  /* 0x03280000bc567fae */ /* 0x000fe200099a1010 */
[----:B------:R-:W-:-:S03]  /*2b940*/  IMAD.WIDE R66, R3, 0x4, R66 ;  /* 0x0000000403427825 */ /* 0x000fc600078e0242 */
[----:B------:R-:W-:Y:S01]  /*2b950*/  LDGSTS.E [R86+0x3680], desc[UR16][R208.64], P3 ;  /* 0x03680000d0567fae */ /* 0x000fe200099a1010 */
[----:B------:R-:W-:-:S03]  /*2b960*/  IMAD.WIDE R94, R3, 0x4, R94 ;  /* 0x00000004035e7825 */ /* 0x000fc600078e025e */
[----:B------:R-:W-:Y:S04]  /*2b970*/  LDGSTS.E [R86+0x3a80], desc[UR16][R224.64], P3 ;  /* 0x03a80000e0567fae */ /* 0x000fe800099a1010 */
[----:B----4-:R-:W-:Y:S01]  /*2b980*/  LDGSTS.E [R86+0x3e80], desc[UR16][R70.64], P3 ;  /* 0x03e8000046567fae */ /* 0x010fe200099a1010 */
[----:B------:R-:W-:-:S03]  /*2b990*/  IMAD.WIDE R126, R3, 0x4, R126 ;  /* 0x00000004037e7825 */ /* 0x000fc600078e027e */
[----:B------:R-:W4:Y:S01]  /*2b9a0*/  LDL.64 R130, [R1+0x568] ;  /* 0x0005680001827983 */ /* 0x000f220000100a00 */
[----:B------:R-:W-:-:S03]  /*2b9b0*/  IMAD.WIDE R142, R3, 0x4, R142 ;  /* 0x00000004038e7825 */ /* 0x000fc600078e028e */
[----:B------:R-:W4:Y:S01]  /*2b9c0*/  LDL.64 R114, [R1+0x570] ;  /* 0x0005700001727983 */ /* 0x000f220000100a00 */
[----:B------:R-:W-:-:S04]  /*2b9d0*/  IMAD.WIDE R158, R3, 0x4, R158 ;  /* 0x00000004039e7825 */ /* 0x000fc800078e029e */
[C---:B------:R-:W-:Y:S01]  /*2b9e0*/  IMAD.WIDE R190, R3.reuse, 0x4, R190 ;  /* 0x0000000403be7825 */ /* 0x040fe200078e02be */
[----:B------:R-:W-:Y:S03]  /*2b9f0*/  STL.64 [R1+0x1178], R86 ;  /* 0x0011785601007387 */ /* 0x000fe60000100a00 */
[C---:B------:R-:W-:Y:S01]  /*2ba00*/  IMAD.WIDE R210, R3.reuse, 0x4, R210 ;  /* 0x0000000403d27825 */ /* 0x040fe200078e02d2 */
[----:B------:R-:W4:Y:S03]  /*2ba10*/  LDL.LU.64 R70, [R1+0xc60] ;  /* 0x000c600001467983 */ /* 0x000f260000300a00 */
[C---:B------:R-:W-:Y:S01]  /*2ba20*/  IMAD.WIDE R226, R3.reuse, 0x4, R226 ;  /* 0x0000000403e27825 */ /* 0x040fe200078e02e2 */
[----:B------:R-:W4:Y:S04]  /*2ba30*/  LDL.LU.64 R98, [R1+0xc58] ;  /* 0x000c580001627983 */ /* 0x000f280000300a00 */
        /* <DEDUP_REMOVED lines=15> */
[----:B------:R1:W-:Y:S04]  /*2bb30*/  LDGSTS.E [R85+0x3f00], desc[UR16][R54.64], P3 ;  /* 0x03f0000036557fae */ /* 0x0003e800099a1010 */
[----:B------:R-:W3:Y:S01]  /*2bb40*/  LDL.LU.64 R54, [R1+0xc50] ;  /* 0x000c500001367983 */ /* 0x000ee20000300a00 */
[----:B------:R-:W-:-:S03]  /*2bb50*/  IMAD.WIDE R4, R3, 0x4, R4 ;  /* 0x0000000403047825 */ /* 0x000fc600078e0204 */
[----:B------:R-:W3:Y:S01]  /*2bb60*/  LDL.LU.64 R178, [R1+0xc48] ;  /* 0x000c480001b27983 */ /* 0x000ee20000300a00 */
[----:B------:R-:W-:-:S03]  /*2bb70*/  IMAD.WIDE R20, R3, 0x4, R20 ;  /* 0x0000000403147825 */ /* 0x000fc600078e0214 */
[----:B------:R-:W3:Y:S01]  /*2bb80*/  LDL.LU.64 R162, [R1+0xc40] ;  /* 0x000c400001a27983 */ /* 0x000ee20000300a00 */
        /* <DEDUP_REMOVED lines=9> */
[----:B------:R-:W-:Y:S01]  /*2bc20*/  IMAD.WIDE R228, R3, 0x4, R228 ;  /* 0x0000000403e47825 */ /* 0x000fe200078e02e4 */
        /* <DEDUP_REMOVED lines=16> */
[----:B------:R-:W0:Y:S01]  /*2bd30*/  LDGDEPBAR ;  /* 0x00000000000079af */ /* 0x000e220000000000 */
[----:B------:R-:W-:Y:S01]  /*2bd40*/  VIADD R93, R82, 0x100000 ;  /* 0x00100000525d7836 */ /* 0x000fe20000000000 */
[----:B------:R-:W-:Y:S06]  /*2bd50*/  BAR.SYNC.DEFER_BLOCKING 0x0 ;  /* 0x0000000000007b1d */ /* 0x000fec0000010000 */
[----:B------:R-:W3:Y:S04]  /*2bd60*/  LDL.LU.64 R146, [R1+0xc38] ;  /* 0x000c380001927983 */ /* 0x000ee80000300a00 */
[----:B------:R1:W-:Y:S01]  /*2bd70*/  STL.64 [R1+0x1168], R84 ;  /* 0x0011685401007387 */ /* 0x0003e20000100a00 */
[----:B----4-:R-:W-:-:S03]  /*2bd80*/  IMAD.WIDE R194, R2, 0x4, R70 ;  /* 0x0000000402c27825 */ /* 0x010fc600078e0246 */
[----:B------:R-:W-:Y:S01]  /*2bd90*/  @!PT LDS RZ, [RZ] ;  /* 0x00000000fffff984 */ /* 0x000fe20000000800 */
[----:B------:R-:W-:Y:S01]  /*2bda0*/  @!PT LDS RZ, [RZ] ;  /* 0x00000000fffff984 */ /* 0x000fe20000000800 */
[----:B------:R-:W-:Y:S01]  /*2bdb0*/  @!PT LDS RZ, [RZ] ;  /* 0x00000000fffff984 */ /* 0x000fe20000000800 */
[----:B------:R-:W-:Y:S01]  /*2bdc0*/  LDGSTS.E [R93+-0x60000], desc[UR16][R130.64], !P4 ;  /* 0xa0000000825d7fae */ /* 0x000fe2000e1a1010 */
[----:B------:R-:W-:Y:S02]  /*2bdd0*/  ISETP.GE.U32.AND P5, PT, R0, 0x7ffffcff, PT ;  /* 0x7ffffcff0000780c */ /* 0x000fe40003fa6070 */
[----:B------:R-:W-:Y:S01]  /*2bde0*/  IADD3 R201, PT, PT, R201, -0x283, RZ ;  /* 0xfffffd7dc9c97810 */ /* 0x000fe20007ffe0ff */
[----:B------:R-:W-:Y:S01]  /*2bdf0*/  IMAD.WIDE R98, R2, 0x4, R98 ;  /* 0x0000000402627825 */ /* 0x000fe200078e0262 */
[----:B------:R-:W-:Y:S01]  /*2be00*/  IADD3 R252, PT, PT, R252, -0x284, RZ ;  /* 0xfffffd7cfcfc7810 */ /* 0x000fe20007ffe0ff */
[----:B-1----:R-:W1:Y:S01]  /*2be10*/  LDC R85, c[0x0][0x3a0] ;  /* 0x0000e800ff557b82 */ /* 0x002e620000000800 */
[----:B------:R-:W4:Y:S07]  /*2be20*/  LDL.LU.64 R130, [R1+0xc30] ;  /* 0x000c300001827983 */ /* 0x000f2e0000300a00 */
[----:B--2---:R-:W2:Y:S01]  /*2be30*/  LDC R84, c[0x0][0x3a0] ;  /* 0x0000e800ff547b82 */ /* 0x004ea20000000800 */
[----:B------:R-:W2:Y:S04]  /*2be40*/  LDL.LU.64 R70, [R1+0xc28] ;  /* 0x000c280001467983 */ /* 0x000ea80000300a00 */
[----:B------:R-:W-:Y:S01]  /*2be50*/  STL.64 [R1+0x578], R194 ;  /* 0x000578c201007387 */ /* 0x000fe20000100a00 */
[----:B---3--:R-:W-:-:S03]  /*2be60*/  IMAD.WIDE R86, R2, 0x4, R54 ;  /* 0x0000000402567825 */ /* 0x008fc600078e0236 */
[----:B------:R-:W3:Y:S01]  /*2be70*/  LDL.LU.64 R54, [R1+0xc20] ;  /* 0x000c200001367983 */ /* 0x000ee20000300a00 */
[----:B------:R-:W-:-:S05]  /*2be80*/  VIADD R0, R82, 0x100000 ;  /* 0x0010000052007836 */ /* 0x000fca0000000000 */
[----:B------:R1:W-:Y:S01]  /*2be90*/  LDGSTS.E [R0+-0x5fe00], desc[UR16][R114.64], !P4 ;  /* 0xa020000072007fae */ /* 0x0003e2000e1a1010 */
[----:B------:R-:W-:Y:S01]  /*2bea0*/  ISETP.GE.U32.AND P4, PT, R201, 0x7ffffcfe, PT ;  /* 0x7ffffcfec900780c */ /* 0x000fe20003f86070 */
[----:B------:R-:W-:Y:S02]  /*2beb0*/  VIADD R201, R82, 0x100000 ;  /* 0x0010000052c97836 */ /* 0x000fe40000000000 */
[----:B------:R1:W-:Y:S04]  /*2bec0*/  STL.64 [R1+0x1000], R98 ;  /* 0x0010006201007387 */ /* 0x0003e80000100a00 */
[----:B------:R-:W-:Y:S01]  /*2bed0*/  LDGSTS.E [R201+-0x5fc00], desc[UR16][R194.64], !P5 ;  /* 0xa0400000c2c97fae */ /* 0x000fe2000e9a1010 */
[----:B-1----:R-:W1:Y:S03]  /*2bee0*/  LDC R115, c[0x0][0x3a0] ;  /* 0x0000e800ff737b82 */ /* 0x002e660000000800 */
[----:B------:R1:W-:Y:S05]  /*2bef0*/  LDGSTS.E [R93+-0x5fa00], desc[UR16][R98.64], !P5 ;  /* 0xa0600000625d7fae */ /* 0x0003ea000e9a1010 */
[----:B-1----:R-:W1:Y:S01]  /*2bf00*/  LDC R99, c[0x0][0x3a0] ;  /* 0x0000e800ff637b82 */ /* 0x002e620000000800 */
[----:B------:R-:W-:Y:S01]  /*2bf10*/  ISETP.GE.U32.AND P5, PT, R252, 0x7ffffcfd, PT ;  /* 0x7ffffcfdfc00780c */ /* 0x000fe20003fa6070 */
[C---:B------:R-:W-:Y:S01]  /*2bf20*/  IMAD.WIDE R178, R2.reuse, 0x4, R178 ;  /* 0x0000000402b27825 */ /* 0x040fe200078e02b2 */
[----:B------:R1:W-:Y:S03]  /*2bf30*/  STL.64 [R1+0x580], R86 ;  /* 0x0005805601007387 */ /* 0x0003e60000100a00 */
[----:B------:R-:W-:Y:S01]  /*2bf40*/  IMAD.WIDE R162, R2, 0x4, R162 ;  /* 0x0000000402a27825 */ /* 0x000fe200078e02a2 */
[----:B------:R1:W-:Y:S03]  /*2bf50*/  LDGSTS.E [R0+-0x5f800], desc[UR16][R86.64], !P4 ;  /* 0xa080000056007fae */ /* 0x0003e6000e1a1010 */
[----:B------:R-:W-:-:S02]  /*2bf60*/  VIADD R201, R115, 0xfffffd7b ;  /* 0xfffffd7b73c97836 */ /* 0x000fc40000000000 */
[----:B------:R-:W3:Y:S03]  /*2bf70*/  LDL.LU.64 R114, [R1+0xc18] ;  /* 0x000c180001727983 */ /* 0x000ee60000300a00 */
[----:B------:R-:W-:Y:S01]  /*2bf80*/  ISETP.GE.U32.AND P3, PT, R201, 0x7ffffcfc, PT ;  /* 0x7ffffcfcc900780c */ /* 0x000fe20003f66070 */
[----:B------:R-:W-:Y:S01]  /*2bf90*/  VIADD R201, R82, 0x100000 ;  /* 0x0010000052c97836 */ /* 0x000fe20000000000 */
[----:B-1----:R-:W1:Y:S04]  /*2bfa0*/  LDC R86, c[0x0][0x3a0] ;  /* 0x0000e800ff567b82 */ /* 0x002e680000000800 */
[----:B------:R-:W-:Y:S01]  /*2bfb0*/  LDGSTS.E [R201+-0x5f600], desc[UR16][R178.64], !P4 ;  /* 0xa0a00000b2c97fae */ /* 0x000fe2000e1a1010 */
[----:B------:R-:W-:-:S03]  /*2bfc0*/  IADD3 R252, PT, PT, R99, -0x286, RZ ;  /* 0xfffffd7a63fc7810 */ /* 0x000fc60007ffe0ff */
[----:B------:R-:W3:Y:S01]  /*2bfd0*/  LDL.LU.64 R98, [R1+0xc10] ;  /* 0x000c100001627983 */ /* 0x000ee20000300a00 */
[----:B------:R-:W1:Y:S03]  /*2bfe0*/  LDC R87, c[0x0][0x3a0] ;  /* 0x0000e800ff577b82 */ /* 0x000e660000000800 */
[----:B------:R-:W-:Y:S04]  /*2bff0*/  STL.64 [R1+0xff8], R178 ;  /* 0x000ff8b201007387 */ /* 0x000fe80000100a00 */
[----:B------:R1:W-:Y:S04]  /*2c000*/  STL.64 [R1+0x588], R162 ;  /* 0x000588a201007387 */ /* 0x0003e80000100a00 */
[----:B------:R-:W-:Y:S01]  /*2c010*/  LDGSTS.E [R93+-0x5f400], desc[UR16][R162.64], !P5 ;  /* 0xa0c00000a25d7fae */ /* 0x000fe2000e9a1010 */
[----:B------:R-:W-:-:S05]  /*2c020*/  IMAD.WIDE R146, R2, 0x4, R146 ;  /* 0x0000000402927825 */ /* 0x000fca00078e0292 */
[----:B------:R4:W-:Y:S04]  /*2c030*/  STL.64 [R1+0xff0], R146 ;  /* 0x000ff09201007387 */ /* 0x0009e80000100a00 */
[----:B------:R4:W-:Y:S04]  /*2c040*/  LDGSTS.E [R0+-0x5f200], desc[UR16][R146.64], !P5 ;  /* 0xa0e0000092007fae */ /* 0x0009e8000e9a1010 */
[----:B-1----:R-:W3:Y:S01]  /*2c050*/  LDL.LU.64 R162, [R1+0xc08] ;  /* 0x000c080001a27983 */ /* 0x002ee20000300a00 */
[----:B----4-:R-:W-:-:S04]  /*2c060*/  IMAD.WIDE R146, R2, 0x4, R130 ;  /* 0x0000000402927825 */ /* 0x010fc800078e0282 */
[----:B--2---:R-:W-:Y:S01]  /*2c070*/  IMAD.WIDE R178, R2, 0x4, R70 ;  /* 0x0000000402b27825 */ /* 0x004fe200078e0246 */
[----:B------:R1:W-:Y:S04]  /*2c080*/  STL.64 [R1+0x590], R146 ;  /* 0x0005909201007387 */ /* 0x0003e80000100a00 */
[----:B------:R-:W2:Y:S04]  /*2c090*/  LDL.LU.64 R70, [R1+0xc00] ;  /* 0x000c000001467983 */ /* 0x000ea80000300a00 */
[----:B------:R-:W-:Y:S01]  /*2c0a0*/  STL.64 [R1+0xfe8], R178 ;  /* 0x000fe8b201007387 */ /* 0x000fe20000100a00 */
[----:B------:R-:W-:-:S03]  /*2c0b0*/  ISETP.GE.U32.AND P6, PT, R252, 0x7ffffcfb, PT ;  /* 0x7ffffcfbfc00780c */ /* 0x000fc60003fc6070 */
[----:B------:R-:W-:Y:S01]  /*2c0c0*/  LDGSTS.E [R201+-0x5f000], desc[UR16][R146.64], !P3 ;  /* 0xa100000092c97fae */ /* 0x000fe2000d9a1010 */
[----:B---3--:R-:W-:-:S03]  /*2c0d0*/  IMAD.WIDE R130, R2, 0x4, R54 ;  /* 0x0000000402827825 */ /* 0x008fc600078e0236 */
[----:B------:R-:W-:Y:S04]  /*2c0e0*/  LDGSTS.E [R93+-0x5ee00], desc[UR16][R178.64], !P3 ;  /* 0xa1200000b25d7fae */ /* 0x000fe8000d9a1010 */
[----:B------:R-:W3:Y:S01]  /*2c0f0*/  LDL.LU.64 R54, [R1+0xb10] ;  /* 0x000b100001367983 */ /* 0x000ee20000300a00 */
[----:B------:R-:W-:Y:S02]  /*2c100*/  VIADD R252, R85, 0xfffffd79 ;  /* 0xfffffd7955fc7836 */ /* 0x000fe40000000000 */
[----:B------:R-:W4:Y:S01]  /*2c110*/  LDC R85, c[0x0][0x3a0] ;  /* 0x0000e800ff557b82 */ /* 0x000f220000000800 */
[----:B-1----:R-:W4:Y:S02]  /*2c120*/  LDL.LU.64 R146, [R1+0xb08] ;  /* 0x000b080001927983 */ /* 0x002f240000300a00 */
[----:B------:R-:W-:-:S02]  /*2c130*/  ISETP.GE.U32.AND P4, PT, R252, 0x7ffffcfa, PT ;  /* 0x7ffffcfafc00780c */ /* 0x000fc40003f86070 */
[----:B------:R1:W-:Y:S04]  /*2c140*/  STL.64 [R1+0x598], R130 ;  /* 0x0005988201007387 */ /* 0x0003e80000100a00 */
[----:B------:R1:W-:Y:S01]  /*2c150*/  LDGSTS.E [R0+-0x5ec00], desc[UR16][R130.64], !P6 ;  /* 0xa140000082007fae */ /* 0x0003e2000f1a1010 */
[C---:B------:R-:W-:Y:S01]  /*2c160*/  IMAD.WIDE R114, R2.reuse, 0x4, R114 ;  /* 0x0000000402727825 */ /* 0x040fe200078e0272 */
[----:B-1----:R-:W1:Y:S04]  /*2c170*/  LDC R130, c[0x0][0x3a0] ;  /* 0x0000e800ff827b82 */ /* 0x002e680000000800 */
[----:B------:R1:W-:Y:S04]  /*2c180*/  STL.64 [R1+0xfd0], R114 ;  /* 0x000fd07201007387 */ /* 0x0003e80000100a00 */
[----:B------:R-:W-:Y:S01]  /*2c190*/  LDGSTS.E [R93+-0x5ea00], desc[UR16][R114.64], !P6 ;  /* 0xa1600000725d7fae */ /* 0x000fe2000f1a1010 */
[----:B------:R-:W-:-:S05]  /*2c1a0*/  IMAD.WIDE R98, R2, 0x4, R98 ;  /* 0x0000000402627825 */ /* 0x000fca00078e0262 */
[----:B------:R1:W-:Y:S04]  /*2c1b0*/  STL.64 [R1+0x5a0], R98 ;  /* 0x0005a06201007387 */ /* 0x0003e80000100a00 */
[----:B------:R-:W4:Y:S04]  /*2c1c0*/  LDL.LU.64 R178, [R1+0xb00] ;  /* 0x000b000001b27983 */ /* 0x000f280000300a00 */
[----:B------:R-:W-:Y:S04]  /*2c1d0*/  LDGSTS.E [R0+-0x5e800], desc[UR16][R98.64], !P4 ;  /* 0xa180000062007fae */ /* 0x000fe8000e1a1010 */
[----:B-1----:R-:W4:Y:S04]  /*2c1e0*/  LDL.LU.64 R114, [R1+0xaf8] ;  /* 0x000af80001727983 */ /* 0x002f280000300a00 */
[----:B------:R-:W4:Y:S01]  /*2c1f0*/  LDL.LU.64 R98, [R1+0xaf0] ;  /* 0x000af00001627983 */ /* 0x000f220000300a00 */
[----:B------:R-:W-:-:S04]  /*2c200*/  IMAD.WIDE R214, R2, 0x4, R162 ;  /* 0x0000000402d67825 */ /* 0x000fc800078e02a2 */
[C---:B--2---:R-:W-:Y:S02]  /*2c210*/  IMAD.WIDE R194, R2.reuse, 0x4, R70 ;  /* 0x0000000402c27825 */ /* 0x044fe400078e0246 */
[----:B------:R-:W2:Y:S04]  /*2c220*/  LDL.LU.64 R70, [R1+0xae8] ;  /* 0x000ae80001467983 */ /* 0x000ea80000300a00 */
[----:B------:R-:W-:Y:S01]  /*2c230*/  STL.64 [R1+0xfb0], R214 ;  /* 0x000fb0d601007387 */ /* 0x000fe20000100a00 */
[----:B---3--:R-:W-:-:S03]  /*2c240*/  IMAD.WIDE R162, R2, 0x4, R54 ;  /* 0x0000000402a27825 */ /* 0x008fc600078e0236 */
[----:B------:R-:W3:Y:S01]  /*2c250*/  LDL.LU.64 R54, [R1+0xae0] ;  /* 0x000ae00001367983 */ /* 0x000ee20000300a00 */
[----:B------:R-:W-:Y:S01]  /*2c260*/  IADD3 R252, PT, PT, R86, -0x288, RZ ;  /* 0xfffffd7856fc7810 */ /* 0x000fe20007ffe0ff */
[----:B------:R-:W-:Y:S01]  /*2c270*/  VIADD R201, R84, 0xfffffd77 ;  /* 0xfffffd7754c97836 */ /* 0x000fe20000000000 */
[----:B------:R-:W1:Y:S02]  /*2c280*/  LDC R86, c[0x0][0x3a0] ;  /* 0x0000e800ff567b82 */ /* 0x000e640000000800 */
[----:B------:R-:W-:Y:S01]  /*2c290*/  ISETP.GE.U32.AND P5, PT, R252, 0x7ffffcf9, PT ;  /* 0x7ffffcf9fc00780c */ /* 0x000fe20003fa6070 */
[C---:B------:R-:W-:Y:S01]  /*2c2a0*/  VIADD R252, R82.reuse, 0x100000 ;  /* 0x0010000052fc7836 */ /* 0x040fe20000000000 */
[----:B------:R-:W-:Y:S02]  /*2c2b0*/  ISETP.GE.U32.AND P3, PT, R201, 0x7ffffcf8, PT ;  /* 0x7ffffcf8c900780c */ /* 0x000fe40003f66070 */
[----:B------:R-:W-:Y:S01]  /*2c2c0*/  IADD3 R201, PT, PT, R82, 0x100000, RZ ;  /* 0x0010000052c97810 */ /* 0x000fe20007ffe0ff */
[----:B----4-:R-:W-:Y:S01]  /*2c2d0*/  IMAD.WIDE R146, R2, 0x4, R146 ;  /* 0x0000000402927825 */ /* 0x010fe200078e0292 */
[----:B------:R4:W-:Y:S01]  /*2c2e0*/  LDGSTS.E [R252+-0x5e600], desc[UR16][R214.64], !P4 ;  /* 0xa1a00000d6fc7fae */ /* 0x0009e2000e1a1010 */
[----:B------:R-:W1:Y:S03]  /*2c2f0*/  LDC R84, c[0x0][0x3a0] ;  /* 0x0000e800ff547b82 */ /* 0x000e660000000800 */
[----:B------:R-:W-:Y:S04]  /*2c300*/  STL.64 [R1+0x5a8], R194 ;  /* 0x0005a8c201007387 */ /* 0x000fe80000100a00 */
[----:B------:R2:W-:Y:S01]  /*2c310*/  LDGSTS.E [R201+-0x5e400], desc[UR16][R194.64], !P5 ;  /* 0xa1c00000c2c97fae */ /* 0x0005e2000e9a1010 */
[----:B----4-:R-:W-:-:S03]  /*2c320*/  VIADD R252, R85, 0xfffffd76 ;  /* 0xfffffd7655fc7836 */ /* 0x010fc60000000000 */
[----:B------:R4:W-:Y:S01]  /*2c330*/  STL.64 [R1+0xfa0], R162 ;  /* 0x000fa0a201007387 */ /* 0x0009e20000100a00 */
[----:B------:R-:W-:Y:S01]  /*2c340*/  VIADD R87, R87, 0xfffffd75 ;  /* 0xfffffd7557577836 */ /* 0x000fe20000000000 */
[----:B------:R-:W1:Y:S02]  /*2c350*/  LDC R85, c[0x0][0x3a0] ;  /* 0x0000e800ff557b82 */ /* 0x000e640000000800 */
[----:B------:R-:W-:Y:S01]  /*2c360*/  LDGSTS.E [R93+-0x5e200], desc[UR16][R162.64], !P5 ;  /* 0xa1e00000a25d7fae */ /* 0x000fe2000e9a1010 */
[----:B------:R-:W-:Y:S02]  /*2c370*/  ISETP.GE.U32.AND P5, PT, R252, 0x7ffffcf7, PT ;  /* 0x7ffffcf7fc00780c */ /* 0x000fe40003fa6070 */
[----:B------:R-:W-:Y:S01]  /*2c380*/  IADD3 R252, PT, PT, R130, -0x28c, RZ ;  /* 0xfffffd7482fc7810 */ /* 0x000fe20007ffe0ff */
[----:B------:R4:W-:Y:S04]  /*2c390*/  STL.64 [R1+0x5b0], R146 ;  /* 0x0005b09201007387 */ /* 0x0009e80000100a00 */
[----:B------:R-:W-:Y:S04]  /*2c3a0*/  LDGSTS.E [R0+-0x5e000], desc[UR16][R146.64], !P3 ;  /* 0xa200000092007fae */ /* 0x000fe8000d9a1010 */
[----:B----4-:R-:W4:Y:S04]  /*2c3b0*/  LDL.LU.64 R162, [R1+0x5c8] ;  /* 0x0005c80001a27983 */ /* 0x010f280000300a00 */
[----:B------:R-:W4:Y:S04]  /*2c3c0*/  LDL.LU.64 R130, [R1+0xad8] ;  /* 0x000ad80001827983 */ /* 0x000f280000300a00 */
[----:B------:R-:W4:Y:S01]  /*2c3d0*/  LDL.LU.64 R146, [R1+0x5d0] ;  /* 0x0005d00001927983 */ /* 0x000f220000300a00 */
[----:B------:R-:W-:-:S04]  /*2c3e0*/  IMAD.WIDE R178, R2, 0x4, R178 ;  /* 0x0000000402b27825 */ /* 0x000fc800078e02b2 */
[C---:B------:R-:W-:Y:S01]  /*2c3f0*/  IMAD.WIDE R114, R2.reuse, 0x4, R114 ;  /* 0x0000000402727825 */ /* 0x040fe200078e0272 */
[----:B------:R-:W-:Y:S04]  /*2c400*/  STL.64 [R1+0xf88], R178 ;  /* 0x000f88b201007387 */ /* 0x000fe80000100a00 */
[----:B------:R3:W-:Y:S01]  /*2c410*/  LDGSTS.E [R201+-0x5de00], desc[UR16][R178.64], !P3 ;  /* 0xa2200000b2c97fae */ /* 0x0007e2000d9a1010 */
[----:B------:R-:W-:-:S03]  /*2c420*/  IMAD.WIDE R98, R2, 0x4, R98 ;  /* 0x0000000402627825 */ /* 0x000fc600078e0262 */
[----:B------:R-:W-:Y:S04]  /*2c430*/  STL.64 [R1+0x5b8], R114 ;  /* 0x0005b87201007387 */ /* 0x000fe80000100a00 */
[----:B------:R-:W-:Y:S04]  /*2c440*/  LDGSTS.E [R93+-0x5dc00], desc[UR16][R114.64], !P5 ;  /* 0xa2400000725d7fae */ /* 0x000fe8000e9a1010 */
[----:B------:R1:W-:Y:S04]  /*2c450*/  STL.64 [R1+0xf80], R98 ;  /* 0x000f806201007387 */ /* 0x0003e80000100a00 */
[----:B------:R-:W-:Y:S04]  /*2c460*/  LDGSTS.E [R0+-0x5da00], desc[UR16][R98.64], !P5 ;  /* 0xa260000062007fae */ /* 0x000fe8000e9a1010 */
[----:B-1----:R-:W4:Y:S04]  /*2c470*/  LDL.LU.64 R98, [R1+0xad0] ;  /* 0x000ad00001627983 */ /* 0x002f280000300a00 */
[----:B------:R-:W4:Y:S01]  /*2c480*/  LDL.LU.64 R114, [R1+0x5d8] ;  /* 0x0005d80001727983 */ /* 0x000f220000300a00 */
[----:B--2---:R-:W-:-:S05]  /*2c490*/  IMAD.WIDE R194, R2, 0x4, R70 ;  /* 0x0000000402c27825 */ /* 0x004fca00078e0246 */
[----:B------:R-:W-:Y:S01]  /*2c4a0*/  STL.64 [R1+0x5c0], R194 ;  /* 0x0005c0c201007387 */ /* 0x000fe20000100a00 */
[----:B---3--:R-:W-:-:S03]  /*2c4b0*/  IMAD.WIDE R178, R2, 0x4, R54 ;  /* 0x0000000402b27825 */ /* 0x008fc600078e0236 */
[----:B------:R-:W2:Y:S04]  /*2c4c0*/  LDL.LU.64 R54, [R1+0xac8] ;  /* 0x000ac80001367983 */ /* 0x000ea80000300a00 */
[----:B------:R-:W3:Y:S01]  /*2c4d0*/  LDL.LU.64 R70, [R1+0x5e8] ;  /* 0x0005e80001467983 */ /* 0x000ee20000300a00 */
[----:B------:R-:W-:Y:S02]  /*2c4e0*/  ISETP.GE.U32.AND P4, PT, R87, 0x7ffffcf6, PT ;  /* 0x7ffffcf65700780c */ /* 0x000fe40003f86070 */
[----:B------:R-:W-:Y:S01]  /*2c4f0*/  ISETP.GE.U32.AND P6, PT, R252, 0x7ffffcf5, PT ;  /* 0x7ffffcf5fc00780c */ /* 0x000fe20003fc6070 */
[----:B------:R1:W-:Y:S01]  /*2c500*/  STL.64 [R1+0xf78], R178 ;  /* 0x000f78b201007387 */ /* 0x0003e20000100a00 */
[----:B------:R-:W-:Y:S01]  /*2c510*/  VIADD R252, R84, 0xfffffd73 ;  /* 0xfffffd7354fc7836 */ /* 0x000fe20000000000 */
[----:B------:R-:W2:Y:S08]  /*2c520*/  LDC R87, c[0x0][0x3a0] ;  /* 0x0000e800ff577b82 */ /* 0x000eb00000000800 */
[----:B------:R-:W-:Y:S01]  /*2c530*/  LDGSTS.E [R201+-0x5d800], desc[UR16][R194.64], !P4 ;  /* 0xa2800000c2c97fae */ /* 0x000fe2000e1a1010 */
[----:B------:R-:W2:Y:S03]  /*2c540*/  LDC R84, c[0x0][0x3a0] ;  /* 0x0000e800ff547b82 */ /* 0x000ea60000000800 */
[----:B------:R1:W-:Y:S01]  /*2c550*/  LDGSTS.E [R93+-0x5d600], desc[UR16][R178.64], !P4 ;  /* 0xa2a00000b25d7fae */ /* 0x0003e2000e1a1010 */
[----:B------:R-:W-:Y:S01]  /*2c560*/  ISETP.GE.U32.AND P3, PT, R252, 0x7ffffcf4, PT ;  /* 0x7ffffcf4fc00780c */ /* 0x000fe20003f66070 */
[----:B------:R-:W-:-:S03]  /*2c570*/  VIADD R252, R86, 0xfffffd72 ;  /* 0xfffffd7256fc7836 */ /* 0x000fc60000000000 */
[----:B------:R-:W2:Y:S01]  /*2c580*/  LDC R86, c[0x0][0x3a0] ;  /* 0x0000e800ff567b82 */ /* 0x000ea20000000800 */
[----:B----4-:R-:W-:-:S04]  /*2c590*/  IMAD.WIDE R162, R2, 0x4, R162 ;  /* 0x0000000402a27825 */ /* 0x010fc800078e02a2 */
[C---:B------:R-:W-:Y:S01]  /*2c5a0*/  IMAD.WIDE R130, R2.reuse, 0x4, R130 ;  /* 0x0000000402827825 */ /* 0x040fe200078e0282 */
[----:B------:R4:W-:Y:S03]  /*2c5b0*/  STL.64 [R1+0x5c8], R162 ;  /* 0x0005c8a201007387 */ /* 0x0009e60000100a00 */
[----:B-1----:R-:W-:Y:S01]  /*2c5c0*/  IMAD.WIDE R178, R2, 0x4, R146 ;  /* 0x0000000402b27825 */ /* 0x002fe200078e0292 */
[----:B------:R1:W-:Y:S04]  /*2c5d0*/  STL.64 [R1+0xf70], R130 ;  /* 0x000f708201007387 */ /* 0x0003e80000100a00 */
[----:B------:R-:W-:Y:S04]  /*2c5e0*/  LDGSTS.E [R0+-0x5d400], desc[UR16][R162.64], !P6 ;  /* 0xa2c00000a2007fae */ /* 0x000fe8000f1a1010 */
[----:B------:R1:W-:Y:S04]  /*2c5f0*/  STL.64 [R1+0x5d0], R178 ;  /* 0x0005d0b201007387 */ /* 0x0003e80000100a00 */
[----:B------:R-:W-:Y:S04]  /*2c600*/  LDGSTS.E [R93+-0x5d200], desc[UR16][R130.64], !P6 ;  /* 0xa2e00000825d7fae */ /* 0x000fe8000f1a1010 */
[----:B----4-:R-:W4:Y:S04]  /*2c610*/  LDL.LU.64 R162, [R1+0xac0] ;  /* 0x000ac00001a27983 */ /* 0x010f280000300a00 */
[----:B------:R-:W4:Y:S04]  /*2c620*/  LDL.LU.64 R146, [R1+0x5f0] ;  /* 0x0005f00001927983 */ /* 0x000f280000300a00 */
[----:B-1----:R-:W4:Y:S01]  /*2c630*/  LDL.LU.64 R130, [R1+0xab8] ;  /* 0x000ab80001827983 */ /* 0x002f220000300a00 */
[----:B------:R-:W-:-:S02]  /*2c640*/  ISETP.GE.U32.AND P5, PT, R252, 0x7ffffcf3, PT ;  /* 0x7ffffcf3fc00780c */ /* 0x000fc40003fa6070 */
[----:B------:R-:W-:Y:S01]  /*2c650*/  IADD3 R201, PT, PT, R85, -0x28f, RZ ;  /* 0xfffffd7155c97810 */ /* 0x000fe20007ffe0ff */
[----:B------:R1:W-:Y:S01]  /*2c660*/  LDGSTS.E [R0+-0x5d000], desc[UR16][R178.64], !P3 ;  /* 0xa3000000b2007fae */ /* 0x0003e2000d9a1010 */
[C---:B------:R-:W-:Y:S01]  /*2c670*/  VIADD R252, R82.reuse, 0x100000 ;  /* 0x0010000052fc7836 */ /* 0x040fe20000000000 */
[----:B------:R-:W1:Y:S01]  /*2c680*/  LDC R85, c[0x0][0x3a0] ;  /* 0x0000e800ff557b82 */ /* 0x000e620000000800 */
[----:B------:R-:W-:Y:S01]  /*2c690*/  ISETP.GE.U32.AND P4, PT, R201, 0x7ffffcf2, PT ;  /* 0x7ffffcf2c900780c */ /* 0x000fe20003f86070 */
[----:B------:R-:W-:Y:S02]  /*2c6a0*/  VIADD R201, R82, 0x100000 ;  /* 0x0010000052c97836 */ /* 0x000fe40000000000 */
[----:B------:R-:W-:-:S04]  /*2c6b0*/  IMAD.WIDE R98, R2, 0x4, R98 ;  /* 0x0000000402627825 */ /* 0x000fc800078e0262 */
[C---:B-1----:R-:W-:Y:S01]  /*2c6c0*/  IMAD.WIDE R178, R2.reuse, 0x4, R114 ;  /* 0x0000000402b27825 */ /* 0x042fe200078e0272 */
[----:B------:R1:W-:Y:S04]  /*2c6d0*/  STL.64 [R1+0xf68], R98 ;  /* 0x000f686201007387 */ /* 0x0003e80000100a00 */
[----:B------:R1:W-:Y:S04]  /*2c6e0*/  LDGSTS.E [R252+-0x5ce00], desc[UR16][R98.64], !P3 ;  /* 0xa320000062fc7fae */ /* 0x0003e8000d9a1010 */
[----:B------:R-:W-:Y:S01]  /*2c6f0*/  LDGSTS.E [R201+-0x5cc00], desc[UR16][R178.64], !P5 ;  /* 0xa3400000b2c97fae */ /* 0x000fe2000e9a1010 */
[----:B--2---:R-:W-:-:S04]  /*2c700*/  IMAD.WIDE R54, R2, 0x4, R54 ;  /* 0x0000000402367825 */ /* 0x004fc800078e0236 */
[----:B---3--:R-:W-:Y:S01]  /*2c710*/  IMAD.WIDE R114, R2, 0x4, R70 ;  /* 0x0000000402727825 */ /* 0x008fe200078e0246 */
[----:B------:R-:W-:Y:S04]  /*2c720*/  LDGSTS.E [R93+-0x5ca00], desc[UR16][R54.64], !P5 ;  /* 0xa3600000365d7fae */ /* 0x000fe8000e9a1010 */
[----:B------:R-:W2:Y:S04]  /*2c730*/  LDL.LU.64 R70, [R1+0x5f8] ;  /* 0x0005f80001467983 */ /* 0x000ea80000300a00 */
[----:B------:R-:W-:Y:S04]  /*2c740*/  STL.64 [R1+0x5d8], R178 ;  /* 0x0005d8b201007387 */ /* 0x000fe80000100a00 */
[----:B------:R3:W-:Y:S04]  /*2c750*/  STL.64 [R1+0xf50], R54 ;  /* 0x000f503601007387 */ /* 0x0007e80000100a00 */
[----:B------:R3:W-:Y:S04]  /*2c760*/  STL.64 [R1+0x5e8], R114 ;  /* 0x0005e87201007387 */ /* 0x0007e80000100a00 */
[----:B-1----:R-:W2:Y:S04]  /*2c770*/  LDL.LU.64 R98, [R1+0xab0] ;  /* 0x000ab00001627983 */ /* 0x002ea80000300a00 */
[----:B---3--:R-:W3:Y:S01]  /*2c780*/  LDL.LU.64 R54, [R1+0x608] ;  /* 0x0006080001367983 */ /* 0x008ee20000300a00 */
[----:B------:R-:W-:-:S02]  /*2c790*/  IADD3 R252, PT, PT, R84, -0x290, RZ ;  /* 0xfffffd7054fc7810 */ /* 0x000fc40007ffe0ff */
[----:B------:R-:W1:Y:S01]  /*2c7a0*/  LDC R84, c[0x0][0x3a0] ;  /* 0x0000e800ff547b82 */ /* 0x000e620000000800 */
[----:B------:R-:W3:Y:S01]  /*2c7b0*/  LDL.LU.64 R178, [R1+0xaa8] ;  /* 0x000aa80001b27983 */ /* 0x000ee20000300a00 */
[----:B------:R-:W-:Y:S01]  /*2c7c0*/  ISETP.GE.U32.AND P3, PT, R252, 0x7ffffcf1, PT ;  /* 0x7ffffcf1fc00780c */ /* 0x000fe20003f66070 */
[----:B------:R-:W-:Y:S02]  /*2c7d0*/  VIADD R252, R87, 0xfffffd6f ;  /* 0xfffffd6f57fc7836 */ /* 0x000fe40000000000 */
[----:B------:R4:W-:Y:S03]  /*2c7e0*/  LDGSTS.E [R0+-0x5c800], desc[UR16][R114.64], !P4 ;  /* 0xa380000072007fae */ /* 0x0009e6000e1a1010 */
[----:B------:R-:W-:Y:S01]  /*2c7f0*/  ISETP.GE.U32.AND P5, PT, R252, 0x7ffffcf0, PT ;  /* 0x7ffffcf0fc00780c */ /* 0x000fe20003fa6070 */
[----:B------:R-:W-:Y:S02]  /*2c800*/  VIADD R252, R85, 0xfffffd6e ;  /* 0xfffffd6e55fc7836 */ /* 0x000fe40000000000 */
[----:B------:R-:W1:Y:S08]  /*2c810*/  LDC R85, c[0x0][0x3a0] ;  /* 0x0000e800ff557b82 */ /* 0x000e700000000800 */
[----:B----4-:R-:W4:Y:S01]  /*2c820*/  LDC R114, c[0x0][0x3a0] ;  /* 0x0000e800ff727b82 */ /* 0x010f220000000800 */
[----:B------:R-:W-:-:S04]  /*2c830*/  IMAD.WIDE R214, R2, 0x4, R162 ;  /* 0x0000000402d67825 */ /* 0x000fc800078e02a2 */
[C---:B------:R-:W-:Y:S01]  /*2c840*/  IMAD.WIDE R194, R2.reuse, 0x4, R146 ;  /* 0x0000000402c27825 */ /* 0x040fe200078e0292 */
[----:B------:R-:W-:Y:S03]  /*2c850*/  STL.64 [R1+0xf40], R214 ;  /* 0x000f40d601007387 */ /* 0x000fe60000100a00 */
[----:B------:R-:W-:Y:S01]  /*2c860*/  IMAD.WIDE R130, R2, 0x4, R130 ;  /* 0x0000000402827825 */ /* 0x000fe200078e0282 */
[----:B------:R-:W4:Y:S04]  /*2c870*/  LDL.LU.64 R162, [R1+0x610] ;  /* 0x0006100001a27983 */ /* 0x000f280000300a00 */
[----:B------:R-:W-:Y:S04]  /*2c880*/  STL.64 [R1+0x5f0], R194 ;  /* 0x0005f0c201007387 */ /* 0x000fe80000100a00 */
[----:B------:R1:W-:Y:S04]  /*2c890*/  STL.64 [R1+0xf20], R130 ;  /* 0x000f208201007387 */ /* 0x0003e80000100a00 */
[----:B------:R-:W4:Y:S04]  /*2c8a0*/  LDL.LU.64 R146, [R1+0xaa0] ;  /* 0x000aa00001927983 */ /* 0x000f280000300a00 */
[----:B------:R-:W-:Y:S04]  /*2c8b0*/  LDGSTS.E [R201+-0x5c600], desc[UR16][R214.64], !P4 ;  /* 0xa3a00000d6c97fae */ /* 0x000fe8000e1a1010 */
[----:B------:R2:W-:Y:S04]  /*2c8c0*/  LDGSTS.E [R93+-0x5c400], desc[UR16][R194.64], !P3 ;  /* 0xa3c00000c25d7fae */ /* 0x0005e8000d9a1010 */
[----:B------:R-:W-:Y:S01]  /*2c8d0*/  LDGSTS.E [R0+-0x5c200], desc[UR16][R130.64], !P3 ;  /* 0xa3e0000082007fae */ /* 0x000fe2000d9a1010 */
[----:B------:R-:W-:-:S02]  /*2c8e0*/  ISETP.GE.U32.AND P4, PT, R252, 0x7ffffcef, PT ;  /* 0x7ffffceffc00780c */ /* 0x000fc40003f86070 */
[----:B------:R-:W-:Y:S01]  /*2c8f0*/  IADD3 R252, PT, PT, R86, -0x293, RZ ;  /* 0xfffffd6d56fc7810 */ /* 0x000fe20007ffe0ff */
[----:B-1----:R-:W4:Y:S01]  /*2c900*/  LDL.LU.64 R130, [R1+0x618] ;  /* 0x0006180001827983 */ /* 0x002f220000300a00 */
[----:B--2---:R-:W-:-:S03]  /*2c910*/  IMAD.WIDE R194, R2, 0x4, R70 ;  /* 0x0000000402c27825 */ /* 0x004fc600078e0246 */
[----:B------:R-:W2:Y:S04]  /*2c920*/  LDL.LU.64 R70, [R1+0xa98] ;  /* 0x000a980001467983 */ /* 0x000ea80000300a00 */
[----:B------:R-:W-:Y:S04]  /*2c930*/  STL.64 [R1+0x5f8], R194 ;  /* 0x0005f8c201007387 */ /* 0x000fe80000100a00 */
[----:B------:R4:W-:Y:S01]  /*2c940*/  LDGSTS.E [R201+-0x5c000], desc[UR16][R194.64], !P5 ;  /* 0xa4000000c2c97fae */ /* 0x0009e2000e9a1010 */
[----:B---3--:R-:W-:-:S03]  /*2c950*/  IMAD.WIDE R86, R2, 0x4, R54 ;  /* 0x0000000402567825 */ /* 0x008fc600078e0236 */
[----:B------:R-:W3:Y:S01]  /*2c960*/  LDL.LU.64 R54, [R1+0x620] ;  /* 0x0006200001367983 */ /* 0x000ee20000300a00 */
[----:B------:R-:W-:-:S05]  /*2c970*/  IMAD.WIDE R98, R2, 0x4, R98 ;  /* 0x0000000402627825 */ /* 0x000fca00078e0262 */
[----:B------:R-:W-:Y:S01]  /*2c980*/  LDGSTS.E [R93+-0x5be00], desc[UR16][R98.64], !P5 ;  /* 0xa4200000625d7fae */ /* 0x000fe2000e9a1010 */
[----:B------:R-:W-:Y:S01]  /*2c990*/  ISETP.GE.U32.AND P5, PT, R252, 0x7ffffcee, PT ;  /* 0x7ffffceefc00780c */ /* 0x000fe20003fa6070 */
[----:B----4-:R-:W-:Y:S02]  /*2c9a0*/  VIADD R201, R114, 0xfffffd6c ;  /* 0xfffffd6c72c97836 */ /* 0x010fe40000000000 */
[----:B------:R-:W-:Y:S01]  /*2c9b0*/  IMAD.WIDE R178, R2, 0x4, R178 ;  /* 0x0000000402b27825 */ /* 0x000fe200078e02b2 */
[----:B------:R1:W-:Y:S02]  /*2c9c0*/  STL.64 [R1+0xf10], R98 ;  /* 0x000f106201007387 */ /* 0x0003e40000100a00 */
[----:B------:R-:W-:Y:S02]  /*2c9d0*/  ISETP.GE.U32.AND P3, PT, R201, 0x7ffffced, PT ;  /* 0x7ffffcedc900780c */ /* 0x000fe40003f66070 */
[----:B------:R-:W-:Y:S01]  /*2c9e0*/  IADD3 R201, PT, PT, R82, 0x100000, RZ ;  /* 0x0010000052c97810 */ /* 0x000fe20007ffe0ff */
[----:B------:R4:W-:Y:S04]  /*2c9f0*/  STL.64 [R1+0x608], R86 ;  /* 0x0006085601007387 */ /* 0x0009e80000100a00 */
[----:B------:R-:W3:Y:S04]  /*2ca00*/  LDL.LU.64 R114, [R1+0xa90] ;  /* 0x000a900001727983 */ /* 0x000ee80000300a00 */
[----:B------:R4:W-:Y:S04]  /*2ca10*/  LDGSTS.E [R0+-0x5bc00], desc[UR16][R86.64], !P4 ;  /* 0xa440000056007fae */ /* 0x0009e8000e1a1010 */
[----:B-1----:R-:W3:Y:S04]  /*2ca20*/  LDL.LU.64 R98, [R1+0x630] ;  /* 0x0006300001627983 */ /* 0x002ee80000300a00 */
[----:B------:R-:W-:Y:S04]  /*2ca30*/  STL.64 [R1+0xf00], R178 ;  /* 0x000f00b201007387 */ /* 0x000fe80000100a00 */
[----:B------:R-:W-:Y:S01]  /*2ca40*/  LDGSTS.E [R201+-0x5ba00], desc[UR16][R178.64], !P4 ;  /* 0xa4600000b2c97fae */ /* 0x000fe2000e1a1010 */
[C---:B------:R-:W-:Y:S01]  /*2ca50*/  IMAD.WIDE R162, R2.reuse, 0x4, R162 ;  /* 0x0000000402a27825 */ /* 0x040fe200078e02a2 */
[----:B----4-:R-:W1:Y:S04]  /*2ca60*/  LDC R86, c[0x0][0x3a0] ;  /* 0x0000e800ff567b82 */ /* 0x010e680000000800 */
[----:B------:R4:W-:Y:S04]  /*2ca70*/  STL.64 [R1+0x610], R162 ;  /* 0x000610a201007387 */ /* 0x0009e80000100a00 */
[----:B------:R-:W-:Y:S01]  /*2ca80*/  LDGSTS.E [R93+-0x5b800], desc[UR16][R162.64], !P5 ;  /* 0xa4800000a25d7fae */ /* 0x000fe2000e9a1010 */
[C---:B------:R-:W-:Y:S01]  /*2ca90*/  IMAD.WIDE R146, R2.reuse, 0x4, R146 ;  /* 0x0000000402927825 */ /* 0x040fe200078e0292 */
[----:B------:R-:W1:Y:S04]  /*2caa0*/  LDC R87, c[0x0][0x3a0] ;  /* 0x0000e800ff577b82 */ /* 0x000e680000000800 */
[----:B------:R4:W-:Y:S04]  /*2cab0*/  STL.64 [R1+0xef8], R146 ;  /* 0x000ef89201007387 */ /* 0x0009e80000100a00 */
[----:B------:R4:W-:Y:S04]  /*2cac0*/  LDGSTS.E [R0+-0x5b600], desc[UR16][R146.64], !P5 ;  /* 0xa4a0000092007fae */ /* 0x0009e8000e9a1010 */
[----:B----4-:R-:W4:Y:S01]  /*2cad0*/  LDL.LU.64 R162, [R1+0xa88] ;  /* 0x000a880001a27983 */ /* 0x010f220000300a00 */
[----:B------:R-:W-:-:S05]  /*2cae0*/  IMAD.WIDE R146, R2, 0x4, R130 ;  /* 0x0000000402927825 */ /* 0x000fca00078e0282 */
[----:B------:R1:W-:Y:S01]  /*2caf0*/  STL.64 [R1+0x618], R146 ;  /* 0x0006189201007387 */ /* 0x0003e20000100a00 */
[----:B------:R-:W-:Y:S02]  /*2cb00*/  VIADD R252, R84, 0xfffffd6b ;  /* 0xfffffd6b54fc7836 */ /* 0x000fe40000000000 */
[----:B------:R-:W1:Y:S01]  /*2cb10*/  LDC R84, c[0x0][0x3a0] ;  /* 0x0000e800ff547b82 */ /* 0x000e620000000800 */
[----:B------:R-:W-:Y:S01]  /*2cb20*/  LDGSTS.E [R201+-0x5b400], desc[UR16][R146.64], !P3 ;  /* 0xa4c0000092c97fae */ /* 0x000fe2000d9a1010 */
[----:B--2---:R-:W-:-:S03]  /*2cb30*/  IMAD.WIDE R178, R2, 0x4, R70 ;  /* 0x0000000402b27825 */ /* 0x004fc600078e0246 */
[----:B------:R-:W2:Y:S04]  /*2cb40*/  LDL.LU.64 R70, [R1+0x638] ;  /* 0x0006380001467983 */ /* 0x000ea80000300a00 */
[----:B------:R-:W-:Y:S01]  /*2cb50*/  STL.64 [R1+0xef0], R178 ;  /* 0x000ef0b201007387 */ /* 0x000fe20000100a00 */
[----:B---3--:R-:W-:Y:S01]  /*2cb60*/  IMAD.WIDE R130, R2, 0x4, R54 ;  /* 0x0000000402827825 */ /* 0x008fe200078e0236 */
[----:B------:R-:W-:Y:S02]  /*2cb70*/  ISETP.GE.U32.AND P6, PT, R252, 0x7ffffcec, PT ;  /* 0x7ffffcecfc00780c */ /* 0x000fe40003fc6070 */
[----:B------:R-:W3:Y:S01]  /*2cb80*/  LDL.LU.64 R54, [R1+0xa80] ;  /* 0x000a800001367983 */ /* 0x000ee20000300a00 */
[----:B------:R-:W-:-:S03]  /*2cb90*/  VIADD R252, R85, 0xfffffd6a ;  /* 0xfffffd6a55fc7836 */ /* 0x000fc60000000000 */
[----:B-1----:R-:W3:Y:S01]  /*2cba0*/  LDL.LU.64 R146, [R1+0x640] ;  /* 0x0006400001927983 */ /* 0x002ee20000300a00 */
[----:B------:R-:W1:Y:S01]  /*2cbb0*/  LDC R85, c[0x0][0x3a0] ;  /* 0x0000e800ff557b82 */ /* 0x000e620000000800 */
[----:B------:R-:W-:Y:S02]  /*2cbc0*/  ISETP.GE.U32.AND P4, PT, R252, 0x7ffffceb, PT ;  /* 0x7ffffcebfc00780c */ /* 0x000fe40003f86070 */
[----:B------:R1:W-:Y:S04]  /*2cbd0*/  STL.64 [R1+0x620], R130 ;  /* 0x0006208201007387 */ /* 0x0003e80000100a00 */
[----:B------:R-:W-:Y:S04]  /*2cbe0*/  LDGSTS.E [R93+-0x5b200], desc[UR16][R178.64], !P3 ;  /* 0xa4e00000b25d7fae */ /* 0x000fe8000d9a1010 */
[----:B------:R1:W-:Y:S01]  /*2cbf0*/  LDGSTS.E [R0+-0x5b000], desc[UR16][R130.64], !P6 ;  /* 0xa500000082007fae */ /* 0x0003e2000f1a1010 */
[----:B------:R-:W-:-:S04]  /*2cc00*/  IMAD.WIDE R114, R2, 0x4, R114 ;  /* 0x0000000402727825 */ /* 0x000fc800078e0272 */
[C---:B------:R-:W-:Y:S01]  /*2cc10*/  IMAD.WIDE R98, R2.reuse, 0x4, R98 ;  /* 0x0000000402627825 */ /* 0x040fe200078e0262 */
[----:B------:R1:W-:Y:S02]  /*2cc20*/  STL.64 [R1+0xee8], R114 ;  /* 0x000ee87201007387 */ /* 0x0003e40000100a00 */
[----:B-1----:R-:W1:Y:S02]  /*2cc30*/  LDC R130, c[0x0][0x3a0] ;  /* 0x0000e800ff827b82 */ /* 0x002e640000000800 */
[----:B------:R4:W-:Y:S04]  /*2cc40*/  STL.64 [R1+0x630], R98 ;  /* 0x0006306201007387 */ /* 0x0009e80000100a00 */
[----:B------:R-:W-:Y:S04]  /*2cc50*/  LDGSTS.E [R93+-0x5ae00], desc[UR16][R114.64], !P6 ;  /* 0xa5200000725d7fae */ /* 0x000fe8000f1a1010 */
[----:B------:R-:W3:Y:S04]  /*2cc60*/  LDL.LU.64 R178, [R1+0xa78] ;  /* 0x000a780001b27983 */ /* 0x000ee80000300a00 */
[----:B------:R-:W-:Y:S04]  /*2cc70*/  LDGSTS.E [R0+-0x5ac00], desc[UR16][R98.64], !P4 ;  /* 0xa540000062007fae */ /* 0x000fe8000e1a1010 */
[----:B------:R-:W3:Y:S04]  /*2cc80*/  LDL.LU.64 R114, [R1+0x650] ;  /* 0x0006500001727983 */ /* 0x000ee80000300a00 */
[----:B----4-:R-:W4:Y:S01]  /*2cc90*/  LDL.LU.64 R98, [R1+0xa70] ;  /* 0x000a700001627983 */ /* 0x010f220000300a00 */
[----:B------:R-:W-:-:S04]  /*2cca0*/  IMAD.WIDE R214, R2, 0x4, R162 ;  /* 0x0000000402d67825 */ /* 0x000fc800078e02a2 */
[C---:B--2---:R-:W-:Y:S02]  /*2ccb0*/  IMAD.WIDE R194, R2.reuse, 0x4, R70 ;  /* 0x0000000402c27825 */ /* 0x044fe400078e0246 */
[----:B------:R-:W2:Y:S04]  /*2ccc0*/  LDL.LU.64 R70, [R1+0x658] ;  /* 0x0006580001467983 */ /* 0x000ea80000300a00 */
[----:B------:R-:W-:Y:S01]  /*2ccd0*/  STL.64 [R1+0xee0], R214 ;  /* 0x000ee0d601007387 */ /* 0x000fe20000100a00 */
[----:B---3--:R-:W-:-:S03]  /*2cce0*/  IMAD.WIDE R162, R2, 0x4, R54 ;  /* 0x0000000402a27825 */ /* 0x008fc600078e0236 */
[----:B------:R-:W3:Y:S01]  /*2ccf0*/  LDL.LU.64 R54, [R1+0xa68] ;  /* 0x000a680001367983 */ /* 0x000ee20000300a00 */
[----:B------:R-:W-:Y:S01]  /*2cd00*/  VIADD R252, R86, 0xfffffd69 ;  /* 0xfffffd6956fc7836 */ /* 0x000fe20000000000 */
[----:B------:R-:W-:Y:S01]  /*2cd10*/  IADD3 R201, PT, PT, R84, -0x298, RZ ;  /* 0xfffffd6854c97810 */ /* 0x000fe20007ffe0ff */
[----:B------:R-:W-:Y:S01]  /*2cd20*/  IMAD.WIDE R146, R2, 0x4, R146 ;  /* 0x0000000402927825 */ /* 0x000fe200078e0292 */
[----:B------:R-:W-:Y:S01]  /*2cd30*/  STL.64 [R1+0x638], R194 ;  /* 0x000638c201007387 */ /* 0x000fe20000100a00 */
[----:B------:R-:W2:Y:S01]  /*2cd40*/  LDC R84, c[0x0][0x3a0] ;  /* 0x0000e800ff547b82 */ /* 0x000ea20000000800 */
[----:B------:R-:W-:Y:S01]  /*2cd50*/  ISETP.GE.U32.AND P5, PT, R252, 0x7ffffcea, PT ;  /* 0x7ffffceafc00780c */ /* 0x000fe20003fa6070 */
[C---:B------:R-:W-:Y:S01]  /*2cd60*/  VIADD R252, R82.reuse, 0x100000 ;  /* 0x0010000052fc7836 */ /* 0x040fe20000000000 */
[----:B------:R-:W-:Y:S01]  /*2cd70*/  ISETP.GE.U32.AND P3, PT, R201, 0x7ffffce9, PT ;  /* 0x7ffffce9c900780c */ /* 0x000fe20003f66070 */
[----:B------:R-:W-:-:S03]  /*2cd80*/  VIADD R201, R82, 0x100000 ;  /* 0x0010000052c97836 */ /* 0x000fc60000000000 */
[----:B------:R1:W-:Y:S01]  /*2cd90*/  LDGSTS.E [R252+-0x5aa00], desc[UR16][R214.64], !P4 ;  /* 0xa5600000d6fc7fae */ /* 0x0003e2000e1a1010 */
[----:B------:R-:W-:Y:S01]  /*2cda0*/  VIADD R87, R87, 0xfffffd66 ;  /* 0xfffffd6657577836 */ /* 0x000fe20000000000 */
[----:B------:R-:W2:Y:S02]  /*2cdb0*/  LDC R86, c[0x0][0x3a0] ;  /* 0x0000e800ff567b82 */ /* 0x000ea40000000800 */
[----:B------:R1:W-:Y:S04]  /*2cdc0*/  STL.64 [R1+0xec8], R162 ;  /* 0x000ec8a201007387 */ /* 0x0003e80000100a00 */
[----:B------:R2:W-:Y:S01]  /*2cdd0*/  LDGSTS.E [R201+-0x5a800], desc[UR16][R194.64], !P5 ;  /* 0xa5800000c2c97fae */ /* 0x0005e2000e9a1010 */
[----:B-1----:R-:W-:-:S03]  /*2cde0*/  IADD3 R252, PT, PT, R85, -0x299, RZ ;  /* 0xfffffd6755fc7810 */ /* 0x002fc60007ffe0ff */
[----:B------:R-:W-:Y:S01]  /*2cdf0*/  LDGSTS.E [R93+-0x5a600], desc[UR16][R162.64], !P5 ;  /* 0xa5a00000a25d7fae */ /* 0x000fe2000e9a1010 */
[----:B------:R-:W-:-:S03]  /*2ce00*/  IMAD.WIDE R178, R2, 0x4, R178 ;  /* 0x0000000402b27825 */ /* 0x000fc600078e02b2 */
[----:B------:R1:W-:Y:S01]  /*2ce10*/  STL.64 [R1+0x640], R146 ;  /* 0x0006409201007387 */ /* 0x0003e20000100a00 */
[----:B------:R-:W-:Y:S01]  /*2ce20*/  ISETP.GE.U32.AND P5, PT, R252, 0x7ffffce8, PT ;  /* 0x7ffffce8fc00780c */ /* 0x000fe20003fa6070 */
[----:B------:R-:W2:Y:S01]  /*2ce30*/  LDC R85, c[0x0][0x3a0] ;  /* 0x0000e800ff557b82 */ /* 0x000ea20000000800 */
[----:B------:R-:W-:Y:S01]  /*2ce40*/  VIADD R252, R130, 0xfffffd65 ;  /* 0xfffffd6582fc7836 */ /* 0x000fe20000000000 */
[----:B------:R-:W3:Y:S04]  /*2ce50*/  LDL.LU.64 R162, [R1+0x660] ;  /* 0x0006600001a27983 */ /* 0x000ee80000300a00 */
[----:B------:R-:W-:Y:S04]  /*2ce60*/  LDGSTS.E [R0+-0x5a400], desc[UR16][R146.64], !P3 ;  /* 0xa5c0000092007fae */ /* 0x000fe8000d9a1010 */
[----:B------:R-:W3:Y:S01]  /*2ce70*/  LDL.LU.64 R130, [R1+0xa60] ;  /* 0x000a600001827983 */ /* 0x000ee20000300a00 */
[----:B------:R-:W-:-:S03]  /*2ce80*/  IMAD.WIDE R114, R2, 0x4, R114 ;  /* 0x0000000402727825 */ /* 0x000fc600078e0272 */
[----:B------:R3:W-:Y:S04]  /*2ce90*/  LDGSTS.E [R201+-0x5a200], desc[UR16][R178.64], !P3 ;  /* 0xa5e00000b2c97fae */ /* 0x0007e8000d9a1010 */
[----:B-1----:R-:W3:Y:S01]  /*2cea0*/  LDL.LU.64 R146, [R1+0x668] ;  /* 0x0006680001927983 */ /* 0x002ee20000300a00 */
[----:B----4-:R-:W-:-:S03]  /*2ceb0*/  IMAD.WIDE R98, R2, 0x4, R98 ;  /* 0x0000000402627825 */ /* 0x010fc600078e0262 */
[----:B------:R-:W-:Y:S04]  /*2cec0*/  STL.64 [R1+0xeb0], R178 ;  /* 0x000eb0b201007387 */ /* 0x000fe80000100a00 */
        /* <DEDUP_REMOVED lines=14> */
[----:B------:R-:W-:Y:S01]  /*2cfb0*/  IADD3 R252, PT, PT, R84, -0x29c, RZ ;  /* 0xfffffd6454fc7810 */ /* 0x000fe20007ffe0ff */
[----:B------:R-:W2:Y:S08]  /*2cfc0*/  LDC R87, c[0x0][0x3a0] ;  /* 0x0000e800ff577b82 */ /* 0x000eb00000000800 */
[----:B------:R-:W-:Y:S01]  /*2cfd0*/  LDGSTS.E [R201+-0x59c00], desc[UR16][R194.64], !P4 ;  /* 0xa6400000c2c97fae */ /* 0x000fe2000e1a1010 */
[----:B------:R-:W2:Y:S03]  /*2cfe0*/  LDC R84, c[0x0][0x3a0] ;  /* 0x0000e800ff547b82 */ /* 0x000ea60000000800 */
[----:B------:R1:W-:Y:S01]  /*2cff0*/  LDGSTS.E [R93+-0x59a00], desc[UR16][R178.64], !P4 ;  /* 0xa6600000b25d7fae */ /* 0x0003e2000e1a1010 */
[----:B------:R-:W-:Y:S01]  /*2d000*/  ISETP.GE.U32.AND P3, PT, R252, 0x7ffffce5, PT ;  /* 0x7ffffce5fc00780c */ /* 0x000fe20003f66070 */
[----:B------:R-:W-:-:S03]  /*2d010*/  VIADD R252, R86, 0xfffffd63 ;  /* 0xfffffd6356fc7836 */ /* 0x000fc60000000000 */
[----:B------:R-:W2:Y:S01]  /*2d020*/  LDC R86, c[0x0][0x3a0] ;  /* 0x0000e800ff567b82 */ /* 0x000ea20000000800 */
[----:B------:R-:W-:-:S04]  /*2d030*/  IMAD.WIDE R162, R2, 0x4, R162 ;  /* 0x0000000402a27825 */ /* 0x000fc800078e02a2 */
[C---:B------:R-:W-:Y:S01]  /*2d040*/  IMAD.WIDE R130, R2.reuse, 0x4, R130 ;  /* 0x0000000402827825 */ /* 0x040fe200078e0282 */
[----:B------:R1:W-:Y:S03]  /*2d050*/  STL.64 [R1+0x660], R162 ;  /* 0x000660a201007387 */ /* 0x0003e60000100a00 */
[----:B-1----:R-:W-:Y:S01]  /*2d060*/  IMAD.WIDE R178, R2, 0x4, R146 ;  /* 0x0000000402b27825 */ /* 0x002fe200078e0292 */
[----:B------:R1:W-:Y:S04]  /*2d070*/  STL.64 [R1+0xe78], R130 ;  /* 0x000e788201007387 */ /* 0x0003e80000100a00 */
[----:B------:R-:W-:Y:S04]  /*2d080*/  LDGSTS.E [R0+-0x59800], desc[UR16][R162.64], !P6 ;  /* 0xa6800000a2007fae */ /* 0x000fe8000f1a1010 */
[----:B------:R1:W-:Y:S04]  /*2d090*/  STL.64 [R1+0x668], R178 ;  /* 0x000668b201007387 */ /* 0x0003e80000100a00 */
[----:B------:R-:W-:Y:S04]  /*2d0a0*/  LDGSTS.E [R93+-0x59600], desc[UR16][R130.64], !P6 ;  /* 0xa6a00000825d7fae */ /* 0x000fe8000f1a1010 */
[----:B------:R-:W3:Y:S04]  /*2d0b0*/  LDL.LU.64 R162, [R1+0xa48] ;  /* 0x000a480001a27983 */ /* 0x000ee80000300a00 */
[----:B------:R-:W3:Y:S04]  /*2d0c0*/  LDL.LU.64 R146, [R1+0x688] ;  /* 0x0006880001927983 */ /* 0x000ee80000300a00 */
[----:B-1----:R-:W3:Y:S01]  /*2d0d0*/  LDL.LU.64 R130, [R1+0xa40] ;  /* 0x000a400001827983 */ /* 0x002ee20000300a00 */
[----:B------:R-:W-:Y:S01]  /*2d0e0*/  ISETP.GE.U32.AND P5, PT, R252, 0x7ffffce4, PT ;  /* 0x7ffffce4fc00780c */ /* 0x000fe20003fa6070 */
[----:B------:R-:W-:-:S02]  /*2d0f0*/  VIADD R201, R85, 0xfffffd62 ;  /* 0xfffffd6255c97836 */ /* 0x000fc40000000000 */
[----:B------:R1:W-:Y:S01]  /*2d100*/  LDGSTS.E [R0+-0x59400], desc[UR16][R178.64], !P3 ;  /* 0xa6c00000b2007fae */ /* 0x0003e2000d9a1010 */
[----:B----4-:R-:W-:Y:S02]  /*2d110*/  IMAD.WIDE R98, R2, 0x4, R98 ;  /* 0x0000000402627825 */ /* 0x010fe400078e0262 */
[----:B------:R-:W-:Y:S01]  /*2d120*/  ISETP.GE.U32.AND P4, PT, R201, 0x7ffffce3, PT ;  /* 0x7ffffce3c900780c */ /* 0x000fe20003f86070 */
[----:B------:R-:W4:Y:S01]  /*2d130*/  LDC R85, c[0x0][0x3a0] ;  /* 0x0000e800ff557b82 */ /* 0x000f220000000800 */
[C---:B------:R-:W-:Y:S01]  /*2d140*/  IADD3 R252, PT, PT, R82.reuse, 0x100000, RZ ;  /* 0x0010000052fc7810 */ /* 0x040fe20007ffe0ff */
[----:B------:R-:W-:Y:S01]  /*2d150*/  VIADD R201, R82, 0x100000 ;  /* 0x0010000052c97836 */ /* 0x000fe20000000000 */
[----:B------:R2:W-:Y:S01]  /*2d160*/  STL.64 [R1+0xe70], R98 ;  /* 0x000e706201007387 */ /* 0x0005e20000100a00 */
[----:B-1----:R-:W-:-:S03]  /*2d170*/  IMAD.WIDE R178, R2, 0x4, R114 ;  /* 0x0000000402b27825 */ /* 0x002fc600078e0272 */
        /* <DEDUP_REMOVED lines=9> */
[----:B------:R-:W2:Y:S04]  /*2d210*/  LDL.LU.64 R98, [R1+0xa38] ;  /* 0x000a380001627983 */ /* 0x000ea80000300a00 */
[----:B---3--:R-:W3:Y:S01]  /*2d220*/  LDL.LU.64 R54, [R1+0x6a0] ;  /* 0x0006a00001367983 */ /* 0x008ee20000300a00 */
[----:B-1----:R-:W-:-:S02]  /*2d230*/  VIADD R252, R84, 0xfffffd61 ;  /* 0xfffffd6154fc7836 */ /* 0x002fc40000000000 */
[----:B------:R-:W1:Y:S01]  /*2d240*/  LDC R84, c[0x0][0x3a0] ;  /* 0x0000e800ff547b82 */ /* 0x000e620000000800 */
[----:B------:R-:W3:Y:S02]  /*2d250*/  LDL.LU.64 R178, [R1+0xa30] ;  /* 0x000a300001b27983 */ /* 0x000ee40000300a00 */
[----:B------:R-:W-:Y:S02]  /*2d260*/  ISETP.GE.U32.AND P3, PT, R252, 0x7ffffce2, PT ;  /* 0x7ffffce2fc00780c */ /* 0x000fe40003f66070 */
[----:B------:R4:W-:Y:S01]  /*2d270*/  LDGSTS.E [R0+-0x58c00], desc[UR16][R114.64], !P4 ;  /* 0xa740000072007fae */ /* 0x0009e2000e1a1010 */
[----:B------:R-:W-:-:S04]  /*2d280*/  IADD3 R252, PT, PT, R87, -0x2a0, RZ ;  /* 0xfffffd6057fc7810 */ /* 0x000fc80007ffe0ff */
[----:B------:R-:W-:Y:S01]  /*2d290*/  ISETP.GE.U32.AND P5, PT, R252, 0x7ffffce1, PT ;  /* 0x7ffffce1fc00780c */ /* 0x000fe20003fa6070 */
[----:B----4-:R-:W-:Y:S02]  /*2d2a0*/  VIADD R252, R85, 0xfffffd5f ;  /* 0xfffffd5f55fc7836 */ /* 0x010fe40000000000 */
[----:B------:R-:W4:Y:S08]  /*2d2b0*/  LDC R85, c[0x0][0x3a0] ;  /* 0x0000e800ff557b82 */ /* 0x000f300000000800 */
[----:B------:R-:W1:Y:S01]  /*2d2c0*/  LDC R114, c[0x0][0x3a0] ;  /* 0x0000e800ff727b82 */ /* 0x000e620000000800 */
        /* <DEDUP_REMOVED lines=11> */
[----:B------:R-:W-:Y:S01]  /*2d380*/  ISETP.GE.U32.AND P4, PT, R252, 0x7ffffce0, PT ;  /* 0x7ffffce0fc00780c */ /* 0x000fe20003f86070 */
[----:B------:R-:W-:-:S02]  /*2d390*/  VIADD R252, R86, 0xfffffd5e ;  /* 0xfffffd5e56fc7836 */ /* 0x000fc40000000000 */
[----:B-1----:R-:W4:Y:S01]  /*2d3a0*/  LDL.LU.64 R130, [R1+0x6b8] ;  /* 0x0006b80001827983 */ /* 0x002f220000300a00 */
[----:B--2---:R-:W-:-:S03]  /*2d3b0*/  IMAD.WIDE R194, R2, 0x4, R70 ;  /* 0x0000000402c27825 */ /* 0x004fc600078e0246 */
[----:B------:R-:W2:Y:S04]  /*2d3c0*/  LDL.LU.64 R70, [R1+0xa20] ;  /* 0x000a200001467983 */ /* 0x000ea80000300a00 */
[----:B------:R-:W-:Y:S04]  /*2d3d0*/  STL.64 [R1+0x698], R194 ;  /* 0x000698c201007387 */ /* 0x000fe80000100a00 */
[----:B------:R1:W-:Y:S01]  /*2d3e0*/  LDGSTS.E [R201+-0x58400], desc[UR16][R194.64], !P5 ;  /* 0xa7c00000c2c97fae */ /* 0x0003e2000e9a1010 */
[----:B---3--:R-:W-:-:S03]  /*2d3f0*/  IMAD.WIDE R86, R2, 0x4, R54 ;  /* 0x0000000402567825 */ /* 0x008fc600078e0236 */
[----:B------:R-:W3:Y:S01]  /*2d400*/  LDL.LU.64 R54, [R1+0x6c0] ;  /* 0x0006c00001367983 */ /* 0x000ee20000300a00 */
[----:B------:R-:W-:Y:S01]  /*2d410*/  IMAD.WIDE R98, R2, 0x4, R98 ;  /* 0x0000000402627825 */ /* 0x000fe200078e0262 */
[----:B-1----:R-:W-:-:S04]  /*2d420*/  IADD3 R201, PT, PT, R114, -0x2a3, RZ ;  /* 0xfffffd5d72c97810 */ /* 0x002fc80007ffe0ff */
[----:B------:R-:W-:Y:S01]  /*2d430*/  LDGSTS.E [R93+-0x58200], desc[UR16][R98.64], !P5 ;  /* 0xa7e00000625d7fae */ /* 0x000fe2000e9a1010 */
[----:B------:R-:W-:Y:S01]  /*2d440*/  ISETP.GE.U32.AND P5, PT, R252, 0x7ffffcdf, PT ;  /* 0x7ffffcdffc00780c */ /* 0x000fe20003fa6070 */
[----:B------:R-:W-:Y:S01]  /*2d450*/  IMAD.WIDE R178, R2, 0x4, R178 ;  /* 0x0000000402b27825 */ /* 0x000fe200078e02b2 */
[----:B------:R-:W-:Y:S01]  /*2d460*/  ISETP.GE.U32.AND P3, PT, R201, 0x7ffffcde, PT ;  /* 0x7ffffcdec900780c */ /* 0x000fe20003f66070 */
[----:B------:R1:W-:Y:S02]  /*2d470*/  STL.64 [R1+0xe38], R98 ;  /* 0x000e386201007387 */ /* 0x0003e40000100a00 */
[----:B------:R-:W-:Y:S02]  /*2d480*/  VIADD R201, R82, 0x100000 ;  /* 0x0010000052c97836 */ /* 0x000fe40000000000 */
[----:B------:R1:W-:Y:S04]  /*2d490*/  STL.64 [R1+0x6a0], R86 ;  /* 0x0006a05601007387 */ /* 0x0003e80000100a00 */
[----:B------:R-:W3:Y:S04]  /*2d4a0*/  LDL.LU.64 R114, [R1+0xa18] ;  /* 0x000a180001727983 */ /* 0x000ee80000300a00 */
[----:B------:R4:W-:Y:S04]  /*2d4b0*/  LDGSTS.E [R0+-0x58000], desc[UR16][R86.64], !P4 ;  /* 0xa800000056007fae */ /* 0x0009e8000e1a1010 */
[----:B-1----:R-:W3:Y:S04]  /*2d4c0*/  LDL.LU.64 R98, [R1+0x6c8] ;  /* 0x0006c80001627983 */ /* 0x002ee80000300a00 */
[----:B------:R-:W-:Y:S04]  /*2d4d0*/  STL.64 [R1+0xe28], R178 ;  /* 0x000e28b201007387 */ /* 0x000fe80000100a00 */
[----:B------:R-:W-:Y:S01]  /*2d4e0*/  LDGSTS.E [R201+-0x57e00], desc[UR16][R178.64], !P4 ;  /* 0xa8200000b2c97fae */ /* 0x000fe2000e1a1010 */
[C---:B----4-:R-:W-:Y:S01]  /*2d4f0*/  IMAD.WIDE R162, R2.reuse, 0x4, R162 ;  /* 0x0000000402a27825 */ /* 0x050fe200078e02a2 */
[----:B------:R-:W1:Y:S04]  /*2d500*/  LDC R86, c[0x0][0x3a0] ;  /* 0x0000e800ff567b82 */ /* 0x000e680000000800 */
        /* <DEDUP_REMOVED lines=18> */
[----:B------:R-:W-:Y:S02]  /*2d630*/  IADD3 R252, PT, PT, R85, -0x2a5, RZ ;  /* 0xfffffd5b55fc7810 */ /* 0x000fe40007ffe0ff */
[----:B------:R-:W2:Y:S01]  /*2d640*/  LDC R85, c[0x0][0x3a0] ;  /* 0x0000e800ff557b82 */ /* 0x000ea20000000800 */
[----:B-1----:R-:W3:Y:S01]  /*2d650*/  LDL.LU.64 R146, [R1+0x6e0] ;  /* 0x0006e00001927983 */ /* 0x002ee20000300a00 */
[----:B------:R-:W-:-:S03]  /*2d660*/  ISETP.GE.U32.AND P4, PT, R252, 0x7ffffcdc, PT ;  /* 0x7ffffcdcfc00780c */ /* 0x000fc60003f86070 */
        /* <DEDUP_REMOVED lines=19> */
[----:B------:R-:W-:Y:S02]  /*2d7a0*/  VIADD R252, R86, 0xfffffd5a ;  /* 0xfffffd5a56fc7836 */ /* 0x000fe40000000000 */
[----:B------:R-:W-:Y:S02]  /*2d7b0*/  VIADD R201, R84, 0xfffffd59 ;  /* 0xfffffd5954c97836 */ /* 0x000fe40000000000 */
[----:B------:R-:W-:Y:S01]  /*2d7c0*/  IMAD.WIDE R146, R2, 0x4, R146 ;  /* 0x0000000402927825 */ /* 0x000fe200078e0292 */
[----:B------:R-:W-:Y:S01]  /*2d7d0*/  ISETP.GE.U32.AND P5, PT, R252, 0x7ffffcdb, PT ;  /* 0x7ffffcdbfc00780c */ /* 0x000fe20003fa6070 */
[----:B------:R-:W-:Y:S01]  /*2d7e0*/  STL.64 [R1+0x6d0], R194 ;  /* 0x0006d0c201007387 */ /* 0x000fe20000100a00 */
[----:B------:R-:W-:Y:S01]  /*2d7f0*/  ISETP.GE.U32.AND P3, PT, R201, 0x7ffffcda, PT ;  /* 0x7ffffcdac900780c */ /* 0x000fe20003f66070 */
[----:B------:R-:W2:Y:S01]  /*2d800*/  LDC R84, c[0x0][0x3a0] ;  /* 0x0000e800ff547b82 */ /* 0x000ea20000000800 */
[C---:B------:R-:W-:Y:S01]  /*2d810*/  IADD3 R252, PT, PT, R82.reuse, 0x100000, RZ ;  /* 0x0010000052fc7810 */ /* 0x040fe20007ffe0ff */
[----:B------:R-:W-:-:S04]  /*2d820*/  VIADD R201, R82, 0x100000 ;  /* 0x0010000052c97836 */ /* 0x000fc80000000000 */
[----:B------:R1:W-:Y:S01]  /*2d830*/  LDGSTS.E [R252+-0x56e00], desc[UR16][R214.64], !P4 ;  /* 0xa9200000d6fc7fae */ /* 0x0003e2000e1a1010 */
[----:B------:R-:W-:Y:S01]  /*2d840*/  IADD3 R87, PT, PT, R87, -0x2a9, RZ ;  /* 0xfffffd5757577810 */ /* 0x000fe20007ffe0ff */
[----:B------:R-:W2:Y:S02]  /*2d850*/  LDC R86, c[0x0][0x3a0] ;  /* 0x0000e800ff567b82 */ /* 0x000ea40000000800 */
[----:B------:R2:W-:Y:S04]  /*2d860*/  LDGSTS.E [R201+-0x56c00], desc[UR16][R194.64], !P5 ;  /* 0xa9400000c2c97fae */ /* 0x0005e8000e9a1010 */
[----:B------:R1:W-:Y:S02]  /*2d870*/  STL.64 [R1+0xde0], R162 ;  /* 0x000de0a201007387 */ /* 0x0003e40000100a00 */
[----:B-1----:R-:W-:-:S02]  /*2d880*/  VIADD R252, R85, 0xfffffd58 ;  /* 0xfffffd5855fc7836 */ /* 0x002fc40000000000 */
        /* <DEDUP_REMOVED lines=33> */
[----:B------:R-:W-:-:S02]  /*2daa0*/  ISETP.GE.U32.AND P3, PT, R252, 0x7ffffcd6, PT ;  /* 0x7ffffcd6fc00780c */ /* 0x000fc40003f66070 */
[----:B------:R-:W-:Y:S02]  /*2dab0*/  IADD3 R252, PT, PT, R86, -0x2ac, RZ ;  /* 0xfffffd5456fc7810 */ /* 0x000fe40007ffe0ff */
        /* <DEDUP_REMOVED lines=36> */
[----:B------:R-:W-:Y:S01]  /*2dd00*/  ISETP.GE.U32.AND P3, PT, R252, 0x7ffffcd3, PT ;  /* 0x7ffffcd3fc00780c */ /* 0x000fe20003f66070 */
[----:B------:R-:W-:Y:S01]  /*2dd10*/  VIADD R252, R87, 0xfffffd51 ;  /* 0xfffffd5157fc7836 */ /* 0x000fe20000000000 */
[----:B------:R4:W-:Y:S04]  /*2dd20*/  LDGSTS.E [R0+-0x55000], desc[UR16][R114.64], !P4 ;  /* 0xab00000072007fae */ /* 0x0009e8000e1a1010 */
[----:B------:R-:W-:Y:S02]  /*2dd30*/  ISETP.GE.U32.AND P5, PT, R252, 0x7ffffcd2, PT ;  /* 0x7ffffcd2fc00780c */ /* 0x000fe40003fa6070 */
[----:B----4-:R-:W-:-:S02]  /*2dd40*/  IADD3 R252, PT, PT, R85, -0x2b0, RZ ;  /* 0xfffffd5055fc7810 */ /* 0x010fc40007ffe0ff */
        /* <DEDUP_REMOVED lines=25> */
[----:B-1----:R-:W-:Y:S02]  /*2dee0*/  VIADD R201, R114, 0xfffffd4e ;  /* 0xfffffd4e72c97836 */ /* 0x002fe40000000000 */
[----:B------:R-:W-:Y:S01]  /*2def0*/  IMAD.WIDE R178, R2, 0x4, R178 ;  /* 0x0000000402b27825 */ /* 0x000fe200078e02b2 */
[----:B------:R1:W-:Y:S02]  /*2df00*/  STL.64 [R1+0xd58], R98 ;  /* 0x000d586201007387 */ /* 0x0003e40000100a00 */
[----:B------:R-:W-:Y:S01]  /*2df10*/  ISETP.GE.U32.AND P3, PT, R201, 0x7ffffccf, PT ;  /* 0x7ffffccfc900780c */ /* 0x000fe20003f66070 */
[----:B------:R-:W-:Y:S01]  /*2df20*/  VIADD R201, R82, 0x100000 ;  /* 0x0010000052c97836 */ /* 0x000fe20000000000 */
[----:B------:R1:W-:Y:S04]  /*2df30*/  STL.64 [R1+0x748], R86 ;  /* 0x0007485601007387 */ /* 0x0003e80000100a00 */
[----:B------:R-:W3:Y:S04]  /*2df40*/  LDL.LU.64 R114, [R1+0x948] ;  /* 0x0009480001727983 */ /* 0x000ee80000300a00 */
[----:B------:R4:W-:Y:S04]  /*2df50*/  LDGSTS.E [R0+-0x54400], desc[UR16][R86.64], !P4 ;  /* 0xabc0000056007fae */ /* 0x0009e8000e1a1010 */
[----:B-1----:R-:W3:Y:S04]  /*2df60*/  LDL.LU.64 R98, [R1+0x940] ;  /* 0x0009400001627983 */ /* 0x002ee80000300a00 */
[----:B------:R-:W-:Y:S04]  /*2df70*/  STL.64 [R1+0xd50], R178 ;  /* 0x000d50b201007387 */ /* 0x000fe80000100a00 */
[----:B------:R-:W-:Y:S01]  /*2df80*/  LDGSTS.E [R201+-0x54200], desc[UR16][R178.64], !P4 ;  /* 0xabe00000b2c97fae */ /* 0x000fe2000e1a1010 */
[----:B----4-:R-:W-:-:S04]  /*2df90*/  IMAD.WIDE R162, R2, 0x4, R162 ;  /* 0x0000000402a27825 */ /* 0x010fc800078e02a2 */
[----:B------:R-:W-:Y:S01]  /*2dfa0*/  IMAD.WIDE R146, R2, 0x4, R146 ;  /* 0x0000000402927825 */ /* 0x000fe200078e0292 */
[----:B------:R1:W-:Y:S01]  /*2dfb0*/  STL.64 [R1+0x758], R162 ;  /* 0x000758a201007387 */ /* 0x0003e20000100a00 */
[----:B------:R-:W-:Y:S01]  /*2dfc0*/  IADD3 R252, PT, PT, R84, -0x2b3, RZ ;  /* 0xfffffd4d54fc7810 */ /* 0x000fe20007ffe0ff */
[----:B------:R-:W4:Y:S02]  /*2dfd0*/  LDC R86, c[0x0][0x3a0] ;  /* 0x0000e800ff567b82 */ /* 0x000f240000000800 */
[----:B------:R-:W-:Y:S04]  /*2dfe0*/  LDGSTS.E [R93+-0x54000], desc[UR16][R162.64], !P5 ;  /* 0xac000000a25d7fae */ /* 0x000fe8000e9a1010 */
[----:B------:R1:W-:Y:S02]  /*2dff0*/  STL.64 [R1+0xd38], R146 ;  /* 0x000d389201007387 */ /* 0x0003e40000100a00 */
[----:B------:R-:W2:Y:S02]  /*2e000*/  LDC R84, c[0x0][0x3a0] ;  /* 0x0000e800ff547b82 */ /* 0x000ea40000000800 */
[----:B------:R1:W-:Y:S04]  /*2e010*/  LDGSTS.E [R0+-0x53e00], desc[UR16][R146.64], !P5 ;  /* 0xac20000092007fae */ /* 0x0003e8000e9a1010 */
[----:B-1----:R-:W4:Y:S02]  /*2e020*/  LDL.LU.64 R162, [R1+0x938] ;  /* 0x0009380001a27983 */ /* 0x002f240000300a00 */
[----:B------:R-:W1:Y:S01]  /*2e030*/  LDC R87, c[0x0][0x3a0] ;  /* 0x0000e800ff577b82 */ /* 0x000e620000000800 */
[----:B------:R-:W-:-:S05]  /*2e040*/  IMAD.WIDE R146, R2, 0x4, R130 ;  /* 0x0000000402927825 */ /* 0x000fca00078e0282 */
[----:B------:R1:W-:Y:S01]  /*2e050*/  STL.64 [R1+0x760], R146 ;  /* 0x0007609201007387 */ /* 0x0003e20000100a00 */
[----:B--2---:R-:W-:-:S03]  /*2e060*/  IMAD.WIDE R178, R2, 0x4, R70 ;  /* 0x0000000402b27825 */ /* 0x004fc600078e0246 */
[----:B------:R-:W-:Y:S04]  /*2e070*/  LDGSTS.E [R201+-0x53c00], desc[UR16][R146.64], !P3 ;  /* 0xac40000092c97fae */ /* 0x000fe8000d9a1010 */
[----:B------:R-:W2:Y:S04]  /*2e080*/  LDL.LU.64 R70, [R1+0x930] ;  /* 0x0009300001467983 */ /* 0x000ea80000300a00 */
[----:B------:R-:W-:Y:S01]  /*2e090*/  STL.64 [R1+0xd20], R178 ;  /* 0x000d20b201007387 */ /* 0x000fe20000100a00 */
[----:B------:R-:W-:Y:S01]  /*2e0a0*/  ISETP.GE.U32.AND P6, PT, R252, 0x7ffffcce, PT ;  /* 0x7ffffccefc00780c */ /* 0x000fe20003fc6070 */
[----:B---3--:R-:W-:-:S02]  /*2e0b0*/  IMAD.WIDE R130, R2, 0x4, R54 ;  /* 0x0000000402827825 */ /* 0x008fc400078e0236 */
[----:B------:R-:W-:Y:S04]  /*2e0c0*/  LDGSTS.E [R93+-0x53a00], desc[UR16][R178.64], !P3 ;  /* 0xac600000b25d7fae */ /* 0x000fe8000d9a1010 */
[----:B------:R-:W3:Y:S01]  /*2e0d0*/  LDL.LU.64 R54, [R1+0x928] ;  /* 0x0009280001367983 */ /* 0x000ee20000300a00 */
[----:B------:R-:W-:Y:S02]  /*2e0e0*/  VIADD R252, R85, 0xfffffd4c ;  /* 0xfffffd4c55fc7836 */ /* 0x000fe40000000000 */
[----:B------:R-:W2:Y:S01]  /*2e0f0*/  LDC R85, c[0x0][0x3a0] ;  /* 0x0000e800ff557b82 */ /* 0x000ea20000000800 */
[----:B-1----:R-:W3:Y:S02]  /*2e100*/  LDL.LU.64 R146, [R1+0x7e0] ;  /* 0x0007e00001927983 */ /* 0x002ee40000300a00 */
[----:B------:R-:W-:-:S02]  /*2e110*/  ISETP.GE.U32.AND P4, PT, R252, 0x7ffffccd, PT ;  /* 0x7ffffccdfc00780c */ /* 0x000fc40003f86070 */
[----:B------:R1:W-:Y:S04]  /*2e120*/  STL.64 [R1+0x778], R130 ;  /* 0x0007788201007387 */ /* 0x0003e80000100a00 */
        /* <DEDUP_REMOVED lines=10> */
[----:B-1----:R-:W3:Y:S01]  /*2e1d0*/  LDL.LU.64 R98, [R1+0x918] ;  /* 0x0009180001627983 */ /* 0x002ee20000300a00 */
[----:B----4-:R-:W-:-:S04]  /*2e1e0*/  IMAD.WIDE R214, R2, 0x4, R162 ;  /* 0x0000000402d67825 */ /* 0x010fc800078e02a2 */
        /* <DEDUP_REMOVED lines=12> */
[----:B------:R-:W-:Y:S01]  /*2e2b0*/  IMAD.WIDE R146, R2, 0x4, R146 ;  /* 0x0000000402927825 */ /* 0x000fe200078e0292 */
        /* <DEDUP_REMOVED lines=18> */
[----:B------:R-:W-:Y:S03]  /*2e3e0*/  STL.64 [R1+0xce0], R178 ;  /* 0x000ce0b201007387 */ /* 0x000fe60000100a00 */
[C---:B------:R-:W-:Y:S01]  /*2e3f0*/  IMAD.WIDE R98, R2.reuse, 0x4, R98 ;  /* 0x0000000402627825 */ /* 0x040fe200078e0262 */
[----:B------:R3:W-:Y:S04]  /*2e400*/  LDGSTS.E [R201+-0x52a00], desc[UR16][R178.64], !P3 ;  /* 0xad600000b2c97fae */ /* 0x0007e8000d9a1010 */
        /* <DEDUP_REMOVED lines=37> */
[----:B------:R-:W2:Y:S01]  /*2e660*/  LDC R85, c[0x0][0x3a0] ;  /* 0x0000e800ff557b82 */ /* 0x000ea20000000800 */
        /* <DEDUP_REMOVED lines=390> */
[----:B------:R1:W-:Y:S01]  /*2fed0*/  STL.64 [R1+0xac0], R98 ;  /* 0x000ac06201007387 */ /* 0x0003e20000100a00 */
[----:B------:R-:W-:Y:S02]  /*2fee0*/  IMAD.WIDE R178, R2, 0x4, R178 ;  /* 0x0000000402b27825 */ /* 0x000fe400078e02b2 */
[----:B------:R-:W-:Y:S01]  /*2fef0*/  ISETP.GE.U32.AND P3, PT, R201, 0x7ffffca2, PT ;  /* 0x7ffffca2c900780c */ /* 0x000fe20003f66070 */
[----:B------:R4:W-:Y:S01]  /*2ff00*/  STL.64 [R1+0x848], R86 ;  /* 0x0008485601007387 */ /* 0x0009e20000100a00 */
[----:B------:R-:W-:-:S03]  /*2ff10*/  VIADD R201, R82, 0x100000 ;  /* 0x0010000052c97836 */ /* 0x000fc60000000000 */
[----:B------:R-:W3:Y:S04]  /*2ff20*/  LDL.LU.64 R114, [R1+0x260] ;  /* 0x0002600001727983 */ /* 0x000ee80000300a00 */
[----:B-1----:R-:W3:Y:S04]  /*2ff30*/  LDL.LU.64 R98, [R1+0x258] ;  /* 0x0002580001627983 */ /* 0x002ee80000300a00 */
[----:B------:R1:W-:Y:S04]  /*2ff40*/  LDGSTS.E [R0+-0x49000], desc[UR16][R86.64], !P4 ;  /* 0xb700000056007fae */ /* 0x0003e8000e1a1010 */
[----:B------:R-:W-:Y:S04]  /*2ff50*/  STL.64 [R1+0xab8], R178 ;  /* 0x000ab8b201007387 */ /* 0x000fe80000100a00 */
[----:B------:R-:W-:Y:S01]  /*2ff60*/  LDGSTS.E [R201+-0x48e00], desc[UR16][R178.64], !P4 ;  /* 0xb7200000b2c97fae */ /* 0x000fe2000e1a1010 */
[----:B----4-:R-:W-:-:S04]  /*2ff70*/  IMAD.WIDE R162, R2, 0x4, R162 ;  /* 0x0000000402a27825 */ /* 0x010fc800078e02a2 */
[----:B------:R-:W-:Y:S01]  /*2ff80*/  IMAD.WIDE R146, R2, 0x4, R146 ;  /* 0x0000000402927825 */ /* 0x000fe200078e0292 */
[----:B------:R4:W-:Y:S01]  /*2ff90*/  STL.64 [R1+0x840], R162 ;  /* 0x000840a201007387 */ /* 0x0009e20000100a00 */
[----:B------:R-:W-:Y:S01]  /*2ffa0*/  IADD3 R252, PT, PT, R84, -0x2e0, RZ ;  /* 0xfffffd2054fc7810 */ /* 0x000fe20007ffe0ff */
[----:B-1----:R-:W1:Y:S02]  /*2ffb0*/  LDC R86, c[0x0][0x3a0] ;  /* 0x0000e800ff567b82 */ /* 0x002e640000000800 */
[----:B------:R-:W-:Y:S04]  /*2ffc0*/  LDGSTS.E [R93+-0x48c00], desc[UR16][R162.64], !P5 ;  /* 0xb7400000a25d7fae */ /* 0x000fe8000e9a1010 */
[----:B------:R4:W-:Y:S02]  /*2ffd0*/  STL.64 [R1+0xab0], R146 ;  /* 0x000ab09201007387 */ /* 0x0009e40000100a00 */
[----:B------:R-:W1:Y:S02]  /*2ffe0*/  LDC R84, c[0x0][0x3a0] ;  /* 0x0000e800ff547b82 */ /* 0x000e640000000800 */
[----:B------:R4:W-:Y:S04]  /*2fff0*/  LDGSTS.E [R0+-0x48a00], desc[UR16][R146.64], !P5 ;  /* 0xb760000092007fae */ /* 0x0009e8000e9a1010 */
[----:B----4-:R-:W4:Y:S02]  /*30000*/  LDL.LU.64 R162, [R1+0x250] ;  /* 0x0002500001a27983 */ /* 0x010f240000300a00 */
        /* <DEDUP_REMOVED lines=19> */
[----:B------:R1:W-:Y:S04]  /*30140*/  STL.64 [R1+0xaa0], R114 ;  /* 0x000aa07201007387 */ /* 0x0003e80000100a00 */
[----:B------:R1:W-:Y:S02]  /*30150*/  STL.64 [R1+0x820], R98 ;  /* 0x0008206201007387 */ /* 0x0003e40000100a00 */
[----:B-1----:R-:W1:Y:S02]  /*30160*/  LDC R130, c[0x0][0x3a0] ;  /* 0x0000e800ff827b82 */ /* 0x002e640000000800 */
[----:B------:R-:W-:Y:S04]  /*30170*/  LDGSTS.E [R93+-0x48200], desc[UR16][R114.64], !P6 ;  /* 0xb7e00000725d7fae */ /* 0x000fe8000f1a1010 */
[----:B------:R-:W3:Y:S04]  /*30180*/  LDL.LU.64 R178, [R1+0x230] ;  /* 0x0002300001b27983 */ /* 0x000ee80000300a00 */
[----:B------:R-:W-:Y:S04]  /*30190*/  LDGSTS.E [R0+-0x48000], desc[UR16][R98.64], !P4 ;  /* 0xb800000062007fae */ /* 0x000fe8000e1a1010 */
[----:B------:R-:W3:Y:S04]  /*301a0*/  LDL.LU.64 R114, [R1+0x228] ;  /* 0x0002280001727983 */ /* 0x000ee80000300a00 */
[----:B------:R-:W3:Y:S01]  /*301b0*/  LDL.LU.64 R98, [R1+0x220] ;  /* 0x0002200001627983 */ /* 0x000ee20000300a00 */
        /* <DEDUP_REMOVED lines=8> */
[----:B------:R-:W4:Y:S02]  /*30240*/  LDC R86, c[0x0][0x3a0] ;  /* 0x0000e800ff567b82 */ /* 0x000f240000000800 */
[----:B------:R-:W-:Y:S01]  /*30250*/  ISETP.GE.U32.AND P5, PT, R252, 0x7ffffc9f, PT ;  /* 0x7ffffc9ffc00780c */ /* 0x000fe20003fa6070 */
[C---:B------:R-:W-:Y:S01]  /*30260*/  VIADD R252, R82.reuse, 0x100000 ;  /* 0x0010000052fc7836 */ /* 0x040fe20000000000 */
[----:B------:R-:W-:Y:S02]  /*30270*/  ISETP.GE.U32.AND P3, PT, R201, 0x7ffffc9e, PT ;  /* 0x7ffffc9ec900780c */ /* 0x000fe40003f66070 */
[----:B------:R-:W-:Y:S01]  /*30280*/  IADD3 R201, PT, PT, R82, 0x100000, RZ ;  /* 0x0010000052c97810 */ /* 0x000fe20007ffe0ff */
[----:B------:R-:W-:Y:S01]  /*30290*/  IMAD.WIDE R146, R2, 0x4, R146 ;  /* 0x0000000402927825 */ /* 0x000fe200078e0292 */
[----:B------:R1:W-:Y:S01]  /*302a0*/  LDGSTS.E [R252+-0x47e00], desc[UR16][R214.64], !P4 ;  /* 0xb8200000d6fc7fae */ /* 0x0003e2000e1a1010 */
[----:B------:R-:W2:Y:S03]  /*302b0*/  LDC R84, c[0x0][0x3a0] ;  /* 0x0000e800ff547b82 */ /* 0x000ea60000000800 */
[----:B------:R-:W-:Y:S04]  /*302c0*/  STL.64 [R1+0x818], R194 ;  /* 0x000818c201007387 */ /* 0x000fe80000100a00 */
[----:B------:R2:W-:Y:S01]  /*302d0*/  LDGSTS.E [R201+-0x47c00], desc[UR16][R194.64], !P5 ;  /* 0xb8400000c2c97fae */ /* 0x0005e2000e9a1010 */
[----:B-1----:R-:W-:-:S03]  /*302e0*/  VIADD R252, R85, 0xfffffd1c ;  /* 0xfffffd1c55fc7836 */ /* 0x002fc60000000000 */
[----:B------:R1:W-:Y:S01]  /*302f0*/  STL.64 [R1+0xa90], R162 ;  /* 0x000a90a201007387 */ /* 0x0003e20000100a00 */
[----:B------:R-:W-:Y:S01]  /*30300*/  VIADD R87, R87, 0xfffffd1b ;  /* 0xfffffd1b57577836 */ /* 0x000fe20000000000 */
[----:B------:R-:W2:Y:S02]  /*30310*/  LDC R85, c[0x0][0x3a0] ;  /* 0x0000e800ff557b82 */ /* 0x000ea40000000800 */
[----:B------:R-:W-:Y:S01]  /*30320*/  LDGSTS.E [R93+-0x47a00], desc[UR16][R162.64], !P5 ;  /* 0xb8600000a25d7fae */ /* 0x000fe2000e9a1010 */
[----:B------:R-:W-:Y:S02]  /*30330*/  ISETP.GE.U32.AND P5, PT, R252, 0x7ffffc9d, PT ;  /* 0x7ffffc9dfc00780c */ /* 0x000fe40003fa6070 */
[----:B------:R-:W-:Y:S01]  /*30340*/  IADD3 R252, PT, PT, R130, -0x2e6, RZ ;  /* 0xfffffd1a82fc7810 */ /* 0x000fe20007ffe0ff */
[----:B------:R4:W-:Y:S04]  /*30350*/  STL.64 [R1+0x810], R146 ;  /* 0x0008109201007387 */ /* 0x0009e80000100a00 */
[----:B------:R-:W-:Y:S04]  /*30360*/  LDGSTS.E [R0+-0x47800], desc[UR16][R146.64], !P3 ;  /* 0xb880000092007fae */ /* 0x000fe8000d9a1010 */
[----:B-1----:R-:W3:Y:S04]  /*30370*/  LDL.LU.64 R162, [R1+0x208] ;  /* 0x0002080001a27983 */ /* 0x002ee80000300a00 */
[----:B------:R-:W3:Y:S04]  /*30380*/  LDL.LU.64 R130, [R1+0x200] ;  /* 0x0002000001827983 */ /* 0x000ee80000300a00 */
[----:B----4-:R-:W4:Y:S01]  /*30390*/  LDL.LU.64 R146, [R1+0x1f8] ;  /* 0x0001f80001927983 */ /* 0x010f220000300a00 */
        /* <DEDUP_REMOVED lines=20> */
[----:B------:R-:W1:Y:S08]  /*304e0*/  LDC R87, c[0x0][0x3a0] ;  /* 0x0000e800ff577b82 */ /* 0x000e700000000800 */
[----:B------:R-:W-:Y:S01]  /*304f0*/  LDGSTS.E [R201+-0x47000], desc[UR16][R194.64], !P4 ;  /* 0xb9000000c2c97fae */ /* 0x000fe2000e1a1010 */
[----:B------:R-:W1:Y:S03]  /*30500*/  LDC R84, c[0x0][0x3a0] ;  /* 0x0000e800ff547b82 */ /* 0x000e660000000800 */
[----:B------:R4:W-:Y:S01]  /*30510*/  LDGSTS.E [R93+-0x46e00], desc[UR16][R178.64], !P4 ;  /* 0xb9200000b25d7fae */ /* 0x0009e2000e1a1010 */
[----:B------:R-:W-:Y:S01]  /*30520*/  ISETP.GE.U32.AND P3, PT, R252, 0x7ffffc9a, PT ;  /* 0x7ffffc9afc00780c */ /* 0x000fe20003f66070 */
[----:B------:R-:W-:-:S03]  /*30530*/  VIADD R252, R86, 0xfffffd18 ;  /* 0xfffffd1856fc7836 */ /* 0x000fc60000000000 */
[----:B------:R-:W1:Y:S01]  /*30540*/  LDC R86, c[0x0][0x3a0] ;  /* 0x0000e800ff567b82 */ /* 0x000e620000000800 */
[----:B------:R-:W-:-:S04]  /*30550*/  IMAD.WIDE R162, R2, 0x4, R162 ;  /* 0x0000000402a27825 */ /* 0x000fc800078e02a2 */
[C---:B------:R-:W-:Y:S01]  /*30560*/  IMAD.WIDE R130, R2.reuse, 0x4, R130 ;  /* 0x0000000402827825 */ /* 0x040fe200078e0282 */
[----:B------:R4:W-:Y:S03]  /*30570*/  STL.64 [R1+0x7f0], R162 ;  /* 0x0007f0a201007387 */ /* 0x0009e60000100a00 */
[----:B----4-:R-:W-:Y:S01]  /*30580*/  IMAD.WIDE R178, R2, 0x4, R146 ;  /* 0x0000000402b27825 */ /* 0x010fe200078e0292 */
[----:B------:R4:W-:Y:S04]  /*30590*/  STL.64 [R1+0xa70], R130 ;  /* 0x000a708201007387 */ /* 0x0009e80000100a00 */
[----:B------:R-:W-:Y:S04]  /*305a0*/  LDGSTS.E [R0+-0x46c00], desc[UR16][R162.64], !P6 ;  /* 0xb9400000a2007fae */ /* 0x000fe8000f1a1010 */
[----:B------:R1:W-:Y:S04]  /*305b0*/  STL.64 [R1+0x7e8], R178 ;  /* 0x0007e8b201007387 */ /* 0x0003e80000100a00 */
[----:B------:R-:W-:Y:S04]  /*305c0*/  LDGSTS.E [R93+-0x46a00], desc[UR16][R130.64], !P6 ;  /* 0xb9600000825d7fae */ /* 0x000fe8000f1a1010 */
[----:B------:R-:W3:Y:S04]  /*305d0*/  LDL.LU.64 R162, [R1+0x1d0] ;  /* 0x0001d00001a27983 */ /* 0x000ee80000300a00 */
[----:B------:R-:W3:Y:S04]  /*305e0*/  LDL.LU.64 R146, [R1+0x1c8] ;  /* 0x0001c80001927983 */ /* 0x000ee80000300a00 */
[----:B----4-:R-:W4:Y:S01]  /*305f0*/  LDL.LU.64 R130, [R1+0x1c0] ;  /* 0x0001c00001827983 */ /* 0x010f220000300a00 */
        /* <DEDUP_REMOVED lines=33> */
[----:B------:R1:W-:Y:S03]  /*30810*/  STL.64 [R1+0xa40], R214 ;  /* 0x000a40d601007387 */ /* 0x0003e60000100a00 */
[----:B------:R-:W-:Y:S01]  /*30820*/  IMAD.WIDE R130, R2, 0x4, R130 ;  /* 0x0000000402827825 */ /* 0x000fe200078e0282 */
[----:B------:R-:W4:Y:S04]  /*30830*/  LDL.LU.64 R146, [R1+0x198] ;  /* 0x0001980001927983 */ /* 0x000f280000300a00 */
[----:B------:R-:W-:Y:S04]  /*30840*/  STL.64 [R1+0x7c8], R162 ;  /* 0x0007c8a201007387 */ /* 0x000fe80000100a00 */
[----:B------:R1:W-:Y:S04]  /*30850*/  STL.64 [R1+0xa38], R130 ;  /* 0x000a388201007387 */ /* 0x0003e80000100a00 */
[----:B------:R-:W4:Y:S04]  /*30860*/  LDL.LU.64 R194, [R1+0x190] ;  /* 0x0001900001c27983 */ /* 0x000f280000300a00 */
[----:B------:R-:W-:Y:S04]  /*30870*/  LDGSTS.E [R201+-0x45e00], desc[UR16][R214.64], !P4 ;  /* 0xba200000d6c97fae */ /* 0x000fe8000e1a1010 */
[----:B------:R2:W-:Y:S04]  /*30880*/  LDGSTS.E [R93+-0x45c00], desc[UR16][R162.64], !P3 ;  /* 0xba400000a25d7fae */ /* 0x0005e8000d9a1010 */
[----:B------:R-:W-:Y:S04]  /*30890*/  LDGSTS.E [R0+-0x45a00], desc[UR16][R130.64], !P3 ;  /* 0xba60000082007fae */ /* 0x000fe8000d9a1010 */
[----:B-1----:R-:W4:Y:S04]  /*308a0*/  LDL.LU.64 R214, [R1+0x1218] ;  /* 0x0012180001d67983 */ /* 0x002f280000300a00 */
[----:B------:R-:W4:Y:S01]  /*308b0*/  LDL.LU.64 R130, [R1+0x188] ;  /* 0x0001880001827983 */ /* 0x000f220000300a00 */
[----:B------:R-:W-:-:S02]  /*308c0*/  ISETP.GE.U32.AND P4, PT, R252, 0x7ffffc95, PT ;  /* 0x7ffffc95fc00780c */ /* 0x000fc40003f86070 */
[----:B------:R-:W-:Y:S01]  /*308d0*/  IADD3 R252, PT, PT, R86, -0x2ed, RZ ;  /* 0xfffffd1356fc7810 */ /* 0x000fe20007ffe0ff */
[C---:B--2---:R-:W-:Y:S02]  /*308e0*/  IMAD.WIDE R162, R2.reuse, 0x4, R70 ;  /* 0x0000000402a27825 */ /* 0x044fe400078e0246 */
[----:B------:R-:W2:Y:S04]  /*308f0*/  LDL.LU.64 R70, [R1+0x180] ;  /* 0x0001800001467983 */ /* 0x000ea80000300a00 */
[----:B------:R1:W-:Y:S04]  /*30900*/  STL.64 [R1+0x7b8], R162 ;  /* 0x0007b8a201007387 */ /* 0x0003e80000100a00 */
[----:B------:R1:W-:Y:S01]  /*30910*/  LDGSTS.E [R201+-0x45800], desc[UR16][R162.64], !P5 ;  /* 0xba800000a2c97fae */ /* 0x0003e2000e9a1010 */
[----:B---3--:R-:W-:-:S03]  /*30920*/  IMAD.WIDE R86, R2, 0x4, R54 ;  /* 0x0000000402567825 */ /* 0x008fc600078e0236 */
[----:B------:R-:W3:Y:S01]  /*30930*/  LDL.LU.64 R54, [R1+0x178] ;  /* 0x0001780001367983 */ /* 0x000ee20000300a00 */
[----:B-1----:R-:W1:Y:S01]  /*30940*/  LDC R162, c[0x0][0x3a0] ;  /* 0x0000e800ffa27b82 */ /* 0x002e620000000800 */
[----:B------:R-:W-:-:S05]  /*30950*/  IMAD.WIDE R98, R2, 0x4, R98 ;  /* 0x0000000402627825 */ /* 0x000fca00078e0262 */
[----:B------:R-:W-:Y:S01]  /*30960*/  LDGSTS.E [R93+-0x45600], desc[UR16][R98.64], !P5 ;  /* 0xbaa00000625d7fae */ /* 0x000fe2000e9a1010 */
[----:B------:R-:W-:Y:S01]  /*30970*/  ISETP.GE.U32.AND P5, PT, R252, 0x7ffffc94, PT ;  /* 0x7ffffc94fc00780c */ /* 0x000fe20003fa6070 */
[----:B----4-:R-:W-:Y:S02]  /*30980*/  VIADD R201, R114, 0xfffffd12 ;  /* 0xfffffd1272c97836 */ /* 0x010fe40000000000 */
[----:B------:R4:W-:Y:S01]  /*30990*/  STL.64 [R1+0xa30], R98 ;  /* 0x000a306201007387 */ /* 0x0009e20000100a00 */
[----:B------:R-:W-:Y:S02]  /*309a0*/  IMAD.WIDE R178, R2, 0x4, R178 ;  /* 0x0000000402b27825 */ /* 0x000fe400078e02b2 */
[----:B------:R-:W-:Y:S01]  /*309b0*/  ISETP.GE.U32.AND P3, PT, R201, 0x7ffffc93, PT ;  /* 0x7ffffc93c900780c */ /* 0x000fe20003f66070 */
[----:B------:R1:W-:Y:S01]  /*309c0*/  STL.64 [R1+0x7b0], R86 ;  /* 0x0007b05601007387 */ /* 0x0003e20000100a00 */
[----:B------:R-:W-:-:S03]  /*309d0*/  IADD3 R201, PT, PT, R82, 0x100000, RZ ;  /* 0x0010000052c97810 */ /* 0x000fc60007ffe0ff */
[----:B------:R1:W-:Y:S04]  /*309e0*/  LDGSTS.E [R0+-0x45400], desc[UR16][R86.64], !P4 ;  /* 0xbac0000056007fae */ /* 0x0003e8000e1a1010 */
[----:B------:R-:W3:Y:S04]  /*309f0*/  LDL.LU.64 R114, [R1+0x170] ;  /* 0x0001700001727983 */ /* 0x000ee80000300a00 */
[----:B----4-:R-:W4:Y:S04]  /*30a00*/  LDL.LU.64 R98, [R1+0x168] ;  /* 0x0001680001627983 */ /* 0x010f280000300a00 */
[----:B------:R-:W-:Y:S04]  /*30a10*/  STL.64 [R1+0xa28], R178 ;  /* 0x000a28b201007387 */ /* 0x000fe80000100a00 */
[----:B------:R-:W-:Y:S01]  /*30a20*/  LDGSTS.E [R201+-0x45200], desc[UR16][R178.64], !P4 ;  /* 0xbae00000b2c97fae */ /* 0x000fe2000e1a1010 */
[----:B------:R-:W-:-:S05]  /*30a30*/  IMAD.WIDE R146, R2, 0x4, R146 ;  /* 0x0000000402927825 */ /* 0x000fca00078e0292 */
[----:B------:R1:W-:Y:S04]  /*30a40*/  STL.64 [R1+0x7a8], R146 ;  /* 0x0007a89201007387 */ /* 0x0003e80000100a00 */
[----:B------:R-:W-:Y:S01]  /*30a50*/  LDGSTS.E [R93+-0x45000], desc[UR16][R146.64], !P5 ;  /* 0xbb000000925d7fae */ /* 0x000fe2000e9a1010 */
[----:B-1----:R-:W-:-:S05]  /*30a60*/  IMAD.WIDE R86, R2, 0x4, R194 ;  /* 0x0000000402567825 */ /* 0x002fca00078e02c2 */
[----:B------:R1:W-:Y:S04]  /*30a70*/  STL.64 [R1+0xa20], R86 ;  /* 0x000a205601007387 */ /* 0x0003e80000100a00 */
[----:B------:R1:W-:Y:S04]  /*30a80*/  LDGSTS.E [R0+-0x44e00], desc[UR16][R86.64], !P5 ;  /* 0xbb20000056007fae */ /* 0x0003e8000e9a1010 */
[----:B------:R-:W4:Y:S01]  /*30a90*/  LDL.LU.64 R146, [R1+0x160] ;  /* 0x0001600001927983 */ /* 0x000f220000300a00 */
[----:B-1----:R-:W-:-:S05]  /*30aa0*/  IMAD.WIDE R86, R2, 0x4, R130 ;  /* 0x0000000402567825 */ /* 0x002fca00078e0282 */
[----:B------:R-:W-:Y:S04]  /*30ab0*/  STL.64 [R1+0x7a0], R86 ;  /* 0x0007a05601007387 */ /* 0x000fe80000100a00 */
[----:B------:R-:W-:Y:S01]  /*30ac0*/  LDGSTS.E [R201+-0x44c00], desc[UR16][R86.64], !P3 ;  /* 0xbb40000056c97fae */ /* 0x000fe2000d9a1010 */
[----:B--2---:R-:W-:-:S03]  /*30ad0*/  IMAD.WIDE R130, R2, 0x4, R70 ;  /* 0x0000000402827825 */ /* 0x004fc600078e0246 */
[----:B------:R-:W2:Y:S04]  /*30ae0*/  LDL.LU.64 R70, [R1+0x158] ;  /* 0x0001580001467983 */ /* 0x000ea80000300a00 */
[----:B------:R1:W-:Y:S01]  /*30af0*/  STL.64 [R1+0xa18], R130 ;  /* 0x000a188201007387 */ /* 0x0003e20000100a00 */
[----:B------:R-:W-:Y:S02]  /*30b00*/  VIADD R252, R84, 0xfffffd11 ;  /* 0xfffffd1154fc7836 */ /* 0x000fe40000000000 */
[----:B------:R-:W4:Y:S01]  /*30b10*/  LDC R84, c[0x0][0x3a0] ;  /* 0x0000e800ff547b82 */ /* 0x000f220000000800 */
[----:B------:R1:W-:Y:S01]  /*30b20*/  LDGSTS.E [R93+-0x44a00], desc[UR16][R130.64], !P3 ;  /* 0xbb600000825d7fae */ /* 0x0003e2000d9a1010 */
[----:B---3--:R-:W-:-:S03]  /*30b30*/  IMAD.WIDE R178, R2, 0x4, R54 ;  /* 0x0000000402b27825 */ /* 0x008fc600078e0236 */
[----:B------:R-:W3:Y:S01]  /*30b40*/  LDL.LU.64 R54, [R1+0x150] ;  /* 0x0001500001367983 */ /* 0x000ee20000300a00 */
[----:B------:R-:W-:Y:S02]  /*30b50*/  ISETP.GE.U32.AND P6, PT, R252, 0x7ffffc92, PT ;  /* 0x7ffffc92fc00780c */ /* 0x000fe40003fc6070 */
[----:B-1----:R-:W1:Y:S01]  /*30b60*/  LDC R131, c[0x0][0x3a0] ;  /* 0x0000e800ff837b82 */ /* 0x002e620000000800 */
[----:B------:R-:W3:Y:S01]  /*30b70*/  LDL.LU.64 R86, [R1+0x148] ;  /* 0x0001480001567983 */ /* 0x000ee20000300a00 */
[----:B------:R-:W-:-:S05]  /*30b80*/  VIADD R252, R85, 0xfffffd10 ;  /* 0xfffffd1055fc7836 */ /* 0x000fca0000000000 */
[----:B------:R-:W-:Y:S01]  /*30b90*/  ISETP.GE.U32.AND P4, PT, R252, 0x7ffffc91, PT ;  /* 0x7ffffc91fc00780c */ /* 0x000fe20003f86070 */
[----:B------:R-:W-:Y:S01]  /*30ba0*/  STL.64 [R1+0x790], R178 ;  /* 0x000790b201007387 */ /* 0x000fe20000100a00 */
[----:B------:R-:W1:Y:S03]  /*30bb0*/  LDC R130, c[0x0][0x3a0] ;  /* 0x0000e800ff827b82 */ /* 0x000e660000000800 */
[----:B------:R1:W-:Y:S01]  /*30bc0*/  LDGSTS.E [R0+-0x44800], desc[UR16][R178.64], !P6 ;  /* 0xbb800000b2007fae */ /* 0x0003e2000f1a1010 */
[----:B------:R-:W-:-:S04]  /*30bd0*/  IMAD.WIDE R114, R2, 0x4, R114 ;  /* 0x0000000402727825 */ /* 0x000fc800078e0272 */
[----:B----4-:R-:W-:Y:S01]  /*30be0*/  IMAD.WIDE R98, R2, 0x4, R98 ;  /* 0x0000000402627825 */ /* 0x010fe200078e0262 */
[----:B------:R4:W-:Y:S01]  /*30bf0*/  STL.64 [R1+0xa10], R114 ;  /* 0x000a107201007387 */ /* 0x0009e20000100a00 */
[----:B------:R-:W-:Y:S01]  /*30c00*/  IADD3 R201, PT, PT, R84, -0x2f2, RZ ;  /* 0xfffffd0e54c97810 */ /* 0x000fe20007ffe0ff */
[----:B------:R-:W2:Y:S02]  /*30c10*/  LDC R85, c[0x0][0x3a0] ;  /* 0x0000e800ff557b82 */ /* 0x000ea40000000800 */
[----:B------:R1:W-:Y:S04]  /*30c20*/  STL.64 [R1+0x788], R98 ;  /* 0x0007886201007387 */ /* 0x0003e80000100a00 */
[----:B------:R-:W3:Y:S01]  /*30c30*/  LDL.LU.64 R194, [R1+0x140] ;  /* 0x0001400001c27983 */ /* 0x000ee20000300a00 */
[----:B------:R-:W-:-:S03]  /*30c40*/  VIADD R252, R162, 0xfffffd0f ;  /* 0xfffffd0fa2fc7836 */ /* 0x000fc60000000000 */
[----:B------:R-:W-:Y:S01]  /*30c50*/  LDGSTS.E [R93+-0x44600], desc[UR16][R114.64], !P6 ;  /* 0xbba00000725d7fae */ /* 0x000fe2000f1a1010 */
[----:B------:R-:W2:Y:S03]  /*30c60*/  LDC R84, c[0x0][0x3a0] ;  /* 0x0000e800ff547b82 */ /* 0x000ea60000000800 */
[----:B------:R-:W-:Y:S04]  /*30c70*/  LDGSTS.E [R0+-0x44400], desc[UR16][R98.64], !P4 ;  /* 0xbbc0000062007fae */ /* 0x000fe8000e1a1010 */
[----:B----4-:R-:W4:Y:S04]  /*30c80*/  LDL.LU.64 R114, [R1+0x138] ;  /* 0x0001380001727983 */ /* 0x010f280000300a00 */
[----:B-1----:R-:W4:Y:S01]  /*30c90*/  LDL.LU.64 R98, [R1+0x130] ;  /* 0x0001300001627983 */ /* 0x002f220000300a00 */
[----:B------:R-:W-:-:S04]  /*30ca0*/  IMAD.WIDE R178, R2, 0x4, R146 ;  /* 0x0000000402b27825 */ /* 0x000fc800078e0292 */
[C---:B--2---:R-:W-:Y:S02]  /*30cb0*/  IMAD.WIDE R162, R2.reuse, 0x4, R70 ;  /* 0x0000000402a27825 */ /* 0x044fe400078e0246 */
[----:B------:R-:W2:Y:S04]  /*30cc0*/  LDL.LU.64 R70, [R1+0x128] ;  /* 0x0001280001467983 */ /* 0x000ea80000300a00 */
[----:B------:R-:W-:Y:S01]  /*30cd0*/  STL.64 [R1+0xa08], R178 ;  /* 0x000a08b201007387 */ /* 0x000fe20000100a00 */
[----:B---3--:R-:W-:-:S03]  /*30ce0*/  IMAD.WIDE R146, R2, 0x4, R54 ;  /* 0x0000000402927825 */ /* 0x008fc600078e0236 */
[----:B------:R-:W3:Y:S01]  /*30cf0*/  LDL.LU.64 R54, [R1+0x120] ;  /* 0x0001200001367983 */ /* 0x000ee20000300a00 */
[----:B------:R-:W-:Y:S02]  /*30d00*/  ISETP.GE.U32.AND P5, PT, R252, 0x7ffffc90, PT ;  /* 0x7ffffc90fc00780c */ /* 0x000fe40003fa6070 */
[----:B------:R-:W-:Y:S01]  /*30d10*/  ISETP.GE.U32.AND P3, PT, R201, 0x7ffffc8f, PT ;  /* 0x7ffffc8fc900780c */ /* 0x000fe20003f66070 */
[C---:B------:R-:W-:Y:S02]  /*30d20*/  VIADD R252, R82.reuse, 0x100000 ;  /* 0x0010000052fc7836 */ /* 0x040fe40000000000 */
[----:B------:R-:W-:Y:S02]  /*30d30*/  VIADD R201, R82, 0x100000 ;  /* 0x0010000052c97836 */ /* 0x000fe40000000000 */
[----:B------:R-:W-:Y:S01]  /*30d40*/  IMAD.WIDE R86, R2, 0x4, R86 ;  /* 0x0000000402567825 */ /* 0x000fe200078e0256 */
[----:B------:R1:W-:Y:S04]  /*30d50*/  LDGSTS.E [R252+-0x44200], desc[UR16][R178.64], !P4 ;  /* 0xbbe00000b2fc7fae */ /* 0x0003e8000e1a1010 */
[----:B------:R1:W-:Y:S04]  /*30d60*/  STL.64 [R1+0x780], R162 ;  /* 0x000780a201007387 */ /* 0x0003e80000100a00 */
[----:B------:R1:W-:Y:S04]  /*30d70*/  LDGSTS.E [R201+-0x44000], desc[UR16][R162.64], !P5 ;  /* 0xbc000000a2c97fae */ /* 0x0003e8000e9a1010 */
[----:B------:R1:W-:Y:S02]  /*30d80*/  STL.64 [R1+0x9f8], R146 ;  /* 0x0009f89201007387 */ /* 0x0003e40000100a00 */
[----:B-1----:R-:W-:-:S02]  /*30d90*/  IADD3 R252, PT, PT, R131, -0x2f3, RZ ;  /* 0xfffffd0d83fc7810 */ /* 0x002fc40007ffe0ff */
[----:B------:R1:W-:Y:S02]  /*30da0*/  LDGSTS.E [R93+-0x43e00], desc[UR16][R146.64], !P5 ;  /* 0xbc200000925d7fae */ /* 0x0003e4000e9a1010 */
[----:B------:R-:W-:Y:S02]  /*30db0*/  ISETP.GE.U32.AND P5, PT, R252, 0x7ffffc8e, PT ;  /* 0x7ffffc8efc00780c */ /* 0x000fe40003fa6070 */
[----:B------:R1:W-:Y:S01]  /*30dc0*/  STL.64 [R1+0x770], R86 ;  /* 0x0007705601007387 */ /* 0x0003e20000100a00 */
[----:B------:R-:W-:Y:S01]  /*30dd0*/  VIADD R85, R85, 0xfffffd0c ;  /* 0xfffffd0c55557836 */ /* 0x000fe20000000000 */
[----:B------:R-:W2:Y:S02]  /*30de0*/  LDC R162, c[0x0][0x3a0] ;  /* 0x0000e800ffa27b82 */ /* 0x000ea40000000800 */
[----:B------:R-:W-:Y:S01]  /*30df0*/  LDGSTS.E [R0+-0x43c00], desc[UR16][R86.64], !P3 ;  /* 0xbc40000056007fae */ /* 0x000fe2000d9a1010 */
[----:B------:R-:W-:Y:S02]  /*30e00*/  VIADD R252, R130, 0xfffffd0b ;  /* 0xfffffd0b82fc7836 */ /* 0x000fe40000000000 */
[----:B------:R-:W-:-:S03]  /*30e10*/  IMAD.WIDE R194, R2, 0x4, R194 ;  /* 0x0000000402c27825 */ /* 0x000fc600078e02c2 */
[----:B-1----:R-:W1:Y:S02]  /*30e20*/  LDC R146, c[0x0][0x3a0] ;  /* 0x0000e800ff927b82 */ /* 0x002e640000000800 */
[----:B------:R2:W-:Y:S04]  /*30e30*/  LDGSTS.E [R201+-0x43a00], desc[UR16][R194.64], !P3 ;  /* 0xbc600000c2c97fae */ /* 0x0005e8000d9a1010 */
[----:B------:R-:W3:Y:S04]  /*30e40*/  LDL.LU.64 R86, [R1+0x118] ;  /* 0x0001180001567983 */ /* 0x000ee80000300a00 */
[----:B------:R-:W3:Y:S04]  /*30e50*/  LDL.LU.64 R130, [R1+0x110] ;  /* 0x0001100001827983 */ /* 0x000ee80000300a00 */
[----:B------:R-:W3:Y:S01]  /*30e60*/  LDL.LU.64 R178, [R1+0x108] ;  /* 0x0001080001b27983 */ /* 0x000ee20000300a00 */
[----:B----4-:R-:W-:-:S04]  /*30e70*/  IMAD.WIDE R114, R2, 0x4, R114 ;  /* 0x0000000402727825 */ /* 0x010fc800078e0272 */
[----:B------:R-:W-:Y:S01]  /*30e80*/  IMAD.WIDE R98, R2, 0x4, R98 ;  /* 0x0000000402627825 */ /* 0x000fe200078e0262 */
[----:B------:R-:W-:Y:S01]  /*30e90*/  STL.64 [R1+0x9e8], R194 ;  /* 0x0009e8c201007387 */ /* 0x000fe20000100a00 */
[----:B------:R-:W-:-:S03]  /*30ea0*/  ISETP.GE.U32.AND P6, PT, R252, 0x7ffffc8c, PT ;  /* 0x7ffffc8cfc00780c */ /* 0x000fc60003fc6070 */
[----:B------:R-:W-:Y:S04]  /*30eb0*/  STL.64 [R1+0x768], R114 ;  /* 0x0007687201007387 */ /* 0x000fe80000100a00 */
[----:B------:R-:W-:Y:S01]  /*30ec0*/  LDGSTS.E [R93+-0x43800], desc[UR16][R114.64], !P5 ;  /* 0xbc800000725d7fae */ /* 0x000fe2000e9a1010 */
[----:B------:R-:W-:-:S03]  /*30ed0*/  ISETP.GE.U32.AND P4, PT, R85, 0x7ffffc8d, PT ;  /* 0x7ffffc8d5500780c */ /* 0x000fc60003f86070 */
[----:B------:R4:W-:Y:S01]  /*30ee0*/  STL.64 [R1+0x9e0], R98 ;  /* 0x0009e06201007387 */ /* 0x0009e20000100a00 */
[----:B------:R-:W-:-:S03]  /*30ef0*/  IADD3 R252, PT, PT, R84, -0x2f6, RZ ;  /* 0xfffffd0a54fc7810 */ /* 0x000fc60007ffe0ff */
[----:B------:R-:W-:Y:S04]  /*30f00*/  LDGSTS.E [R0+-0x43600], desc[UR16][R98.64], !P5 ;  /* 0xbca0000062007fae */ /* 0x000fe8000e9a1010 */
[----:B----4-:R-:W4:Y:S04]  /*30f10*/  LDL.LU.64 R98, [R1+0x100] ;  /* 0x0001000001627983 */ /* 0x010f280000300a00 */
[----:B------:R-:W4:Y:S01]  /*30f20*/  LDL.LU.64 R114, [R1+0xf8] ;  /* 0x0000f80001727983 */ /* 0x000f220000300a00 */
[----:B--2---:R-:W-:-:S05]  /*30f30*/  IMAD.WIDE R194, R2, 0x4, R70 ;  /* 0x0000000402c27825 */ /* 0x004fca00078e0246 */
[----:B------:R-:W-:Y:S04]  /*30f40*/  STL.64 [R1+0x750], R194 ;  /* 0x000750c201007387 */ /* 0x000fe80000100a00 */
[----:B------:R-:W2:Y:S04]  /*30f50*/  LDL.LU.64 R70, [R1+0xf0] ;  /* 0x0000f00001467983 */ /* 0x000ea80000300a00 */
[----:B------:R1:W-:Y:S01]  /*30f60*/  LDGSTS.E [R201+-0x43400], desc[UR16][R194.64], !P4 ;  /* 0xbcc00000c2c97fae */ /* 0x0003e2000e1a1010 */
[----:B---3--:R-:W-:-:S03]  /*30f70*/  IMAD.WIDE R84, R2, 0x4, R54 ;  /* 0x0000000402547825 */ /* 0x008fc600078e0236 */
[----:B------:R-:W3:Y:S04]  /*30f80*/  LDL.LU.64 R54, [R1+0xe8] ;  /* 0x0000e80001367983 */ /* 0x000ee80000300a00 */
[----:B------:R1:W-:Y:S04]  /*30f90*/  STL.64 [R1+0x9d8], R84 ;  /* 0x0009d85401007387 */ /* 0x0003e80000100a00 */
[----:B------:R1:W-:Y:S01]  /*30fa0*/  LDGSTS.E [R93+-0x43200], desc[UR16][R84.64], !P4 ;  /* 0xbce00000545d7fae */ /* 0x0003e2000e1a1010 */
[----:B------:R-:W-:Y:S01]  /*30fb0*/  ISETP.GE.U32.AND P3, PT, R252, 0x7ffffc8b, PT ;  /* 0x7ffffc8bfc00780c */ /* 0x000fe20003f66070 */
[----:B-1----:R-:W-:-:S02]  /*30fc0*/  VIADD R252, R146, 0xfffffd09 ;  /* 0xfffffd0992fc7836 */ /* 0x002fc40000000000 */
[----:B------:R-:W-:Y:S02]  /*30fd0*/  VIADD R201, R162, 0xfffffd08 ;  /* 0xfffffd08a2c97836 */ /* 0x000fe40000000000 */
[C---:B------:R-:W-:Y:S01]  /*30fe0*/  IMAD.WIDE R86, R2.reuse, 0x4, R86 ;  /* 0x0000000402567825 */ /* 0x040fe200078e0256 */
[----:B------:R-:W1:Y:S03]  /*30ff0*/  LDC R85, c[0x0][0x3a0] ;  /* 0x0000e800ff557b82 */ /* 0x000e660000000800 */
[C---:B------:R-:W-:Y:S01]  /*31000*/  IMAD.WIDE R130, R2.reuse, 0x4, R130 ;  /* 0x0000000402827825 */ /* 0x040fe200078e0282 */
[----:B------:R4:W-:Y:S04]  /*31010*/  STL.64 [R1+0x738], R86 ;  /* 0x0007385601007387 */ /* 0x0009e80000100a00 */
[----:B------:R4:W-:Y:S01]  /*31020*/  LDGSTS.E [R0+-0x43000], desc[UR16][R86.64], !P6 ;  /* 0xbd00000056007fae */ /* 0x0009e2000f1a1010 */
[----:B------:R-:W1:Y:S03]  /*31030*/  LDC R84, c[0x0][0x3a0] ;  /* 0x0000e800ff547b82 */ /* 0x000e660000000800 */
[----:B------:R4:W-:Y:S04]  /*31040*/  STL.64 [R1+0x9d0], R130 ;  /* 0x0009d08201007387 */ /* 0x0009e80000100a00 */
[----:B------:R-:W3:Y:S01]  /*31050*/  LDL.LU.64 R146, [R1+0xe0] ;  /* 0x0000e00001927983 */ /* 0x000ee20000300a00 */
[----:B----4-:R-:W-:-:S03]  /*31060*/  IMAD.WIDE R86, R2, 0x4, R178 ;  /* 0x0000000402567825 */ /* 0x010fc600078e02b2 */
[----:B------:R-:W-:Y:S04]  /*31070*/  LDGSTS.E [R93+-0x42e00], desc[UR16][R130.64], !P6 ;  /* 0xbd200000825d7fae */ /* 0x000fe8000f1a1010 */
[----:B------:R4:W-:Y:S04]  /*31080*/  STL.64 [R1+0x720], R86 ;  /* 0x0007205601007387 */ /* 0x0009e80000100a00 */
[----:B------:R-:W3:Y:S04]  /*31090*/  LDL.LU.64 R162, [R1+0xd0] ;  /* 0x0000d00001a27983 */ /* 0x000ee80000300a00 */
[----:B------:R-:W3:Y:S01]  /*310a0*/  LDL.LU.64 R130, [R1+0xc8] ;  /* 0x0000c80001827983 */ /* 0x000ee20000300a00 */
[----:B------:R-:W-:-:S02]  /*310b0*/  ISETP.GE.U32.AND P4, PT, R252, 0x7ffffc8a, PT ;  /* 0x7ffffc8afc00780c */ /* 0x000fc40003f86070 */
[----:B------:R-:W-:Y:S01]  /*310c0*/  IADD3 R252, PT, PT, R82, 0x100000, RZ ;  /* 0x0010000052fc7810 */ /* 0x000fe20007ffe0ff */
[----:B------:R4:W-:Y:S01]  /*310d0*/  LDGSTS.E [R0+-0x42c00], desc[UR16][R86.64], !P3 ;  /* 0xbd40000056007fae */ /* 0x0009e2000d9a1010 */
[----:B------:R-:W-:Y:S01]  /*310e0*/  IMAD.WIDE R98, R2, 0x4, R98 ;  /* 0x0000000402627825 */ /* 0x000fe200078e0262 */
[----:B------:R-:W-:-:S03]  /*310f0*/  ISETP.GE.U32.AND P5, PT, R201, 0x7ffffc89, PT ;  /* 0x7ffffc89c900780c */ /* 0x000fc60003fa6070 */
[----:B------:R-:W-:Y:S01]  /*31100*/  IMAD.WIDE R178, R2, 0x4, R114 ;  /* 0x0000000402b27825 */ /* 0x000fe200078e0272 */
[----:B------:R1:W-:Y:S03]  /*31110*/  STL.64 [R1+0x9c8], R98 ;  /* 0x0009c86201007387 */ /* 0x0003e60000100a00 */
[----:B------:R-:W-:Y:S01]  /*31120*/  VIADD R201, R82, 0x100000 ;  /* 0x0010000052c97836 */ /* 0x000fe20000000000 */
[----:B------:R1:W-:Y:S01]  /*31130*/  LDGSTS.E [R252+-0x42a00], desc[UR16][R98.64], !P3 ;  /* 0xbd60000062fc7fae */ /* 0x0003e2000d9a1010 */
[----:B----4-:R-:W4:Y:S03]  /*31140*/  LDC R87, c[0x0][0x3a0] ;  /* 0x0000e800ff577b82 */ /* 0x010f260000000800 */
[----:B------:R-:W-:Y:S04]  /*31150*/  STL.64 [R1+0x708], R178 ;  /* 0x000708b201007387 */ /* 0x000fe80000100a00 */
[----:B------:R-:W-:Y:S01]  /*31160*/  LDGSTS.E [R201+-0x42800], desc[UR16][R178.64], !P4 ;  /* 0xbd800000b2c97fae */ /* 0x000fe2000e1a1010 */
[----:B------:R-:W2:Y:S03]  /*31170*/  LDC R86, c[0x0][0x3a0] ;  /* 0x0000e800ff567b82 */ /* 0x000ea60000000800 */
[----:B-1----:R-:W4:Y:S01]  /*31180*/  LDL.LU.64 R98, [R1+0xc0] ;  /* 0x0000c00001627983 */ /* 0x002f220000300a00 */
[----:B--2---:R-:W-:-:S05]  /*31190*/  IMAD.WIDE R70, R2, 0x4, R70 ;  /* 0x0000000402467825 */ /* 0x004fca00078e0246 */
[----:B------:R1:W-:Y:S04]  /*311a0*/  STL.64 [R1+0x9c0], R70 ;  /* 0x0009c04601007387 */ /* 0x0003e80000100a00 */
[----:B------:R-:W-:Y:S01]  /*311b0*/  LDGSTS.E [R93+-0x42600], desc[UR16][R70.64], !P4 ;  /* 0xbda00000465d7fae */ /* 0x000fe2000e1a1010 */
[----:B---3--:R-:W-:-:S05]  /*311c0*/  IMAD.WIDE R54, R2, 0x4, R54 ;  /* 0x0000000402367825 */ /* 0x008fca00078e0236 */
[----:B------:R2:W-:Y:S04]  /*311d0*/  STL.64 [R1+0x6f8], R54 ;  /* 0x0006f83601007387 */ /* 0x0005e80000100a00 */
[----:B------:R-:W3:Y:S04]  /*311e0*/  LDL.LU.64 R114, [R1+0xb0] ;  /* 0x0000b00001727983 */ /* 0x000ee80000300a00 */
[----:B-1----:R-:W3:Y:S01]  /*311f0*/  LDL.LU.64 R70, [R1+0xa8] ;  /* 0x0000a80001467983 */ /* 0x002ee20000300a00 */
[----:B------:R-:W-:-:S03]  /*31200*/  VIADD R252, R85, 0xfffffd07 ;  /* 0xfffffd0755fc7836 */ /* 0x000fc60000000000 */
[----:B------:R2:W-:Y:S02]  /*31210*/  LDGSTS.E [R0+-0x42400], desc[UR16][R54.64], !P5 ;  /* 0xbdc0000036007fae */ /* 0x0005e4000e9a1010 */
[----:B------:R-:W-:Y:S02]  /*31220*/  ISETP.GE.U32.AND P3, PT, R252, 0x7ffffc88, PT ;  /* 0x7ffffc88fc00780c */ /* 0x000fe40003f66070 */
[----:B------:R-:W-:Y:S01]  /*31230*/  IADD3 R252, PT, PT, R84, -0x2fa, RZ ;  /* 0xfffffd0654fc7810 */ /* 0x000fe20007ffe0ff */
[----:B--2---:R-:W1:Y:S08]  /*31240*/  LDC R55, c[0x0][0x3a0] ;  /* 0x0000e800ff377b82 */ /* 0x004e700000000800 */
[----:B------:R-:W2:Y:S01]  /*31250*/  LDC R54, c[0x0][0x3a0] ;  /* 0x0000e800ff367b82 */ /* 0x000ea20000000800 */
[----:B------:R-:W-:-:S05]  /*31260*/  IMAD.WIDE R146, R2, 0x4, R146 ;  /* 0x0000000402927825 */ /* 0x000fca00078e0292 */
[----:B------:R-:W-:Y:S04]  /*31270*/  STL.64 [R1+0x9b8], R146 ;  /* 0x0009b89201007387 */ /* 0x000fe80000100a00 */
[----:B------:R4:W-:Y:S01]  /*31280*/  LDGSTS.E [R201+-0x42200], desc[UR16][R146.64], !P5 ;  /* 0xbde0000092c97fae */ /* 0x0009e2000e9a1010 */
[----:B------:R-:W-:-:S04]  /*31290*/  IMAD.WIDE R84, R2, 0x4, R162 ;  /* 0x0000000402547825 */ /* 0x000fc800078e02a2 */
[----:B------:R-:W-:Y:S01]  /*312a0*/  IMAD.WIDE R130, R2, 0x4, R130 ;  /* 0x0000000402827825 */ /* 0x000fe200078e0282 */
[----:B------:R1:W-:Y:S04]  /*312b0*/  STL.64 [R1+0x6d8], R84 ;  /* 0x0006d85401007387 */ /* 0x0003e80000100a00 */
[----:B------:R1:W-:Y:S04]  /*312c0*/  STL.64 [R1+0x9b0], R130 ;  /* 0x0009b08201007387 */ /* 0x0003e80000100a00 */
[----:B------:R-:W-:Y:S01]  /*312d0*/  LDGSTS.E [R93+-0x42000], desc[UR16][R84.64], !P3 ;  /* 0xbe000000545d7fae */ /* 0x000fe2000d9a1010 */
[----:B----4-:R-:W-:Y:S01]  /*312e0*/  VIADD R201, R87, 0xfffffd05 ;  /* 0xfffffd0557c97836 */ /* 0x010fe20000000000 */
[----:B------:R-:W-:-:S02]  /*312f0*/  ISETP.GE.U32.AND P4, PT, R252, 0x7ffffc87, PT ;  /* 0x7ffffc87fc00780c */ /* 0x000fc40003f86070 */
[----:B-1----:R-:W4:Y:S04]  /*31300*/  LDL.LU.64 R84, [R1+0xa0] ;  /* 0x0000a00001547983 */ /* 0x002f280000300a00 */
[----:B------:R-:W2:Y:S04]  /*31310*/  LDL.LU.64 R194, [R1+0x90] ;  /* 0x0000900001c27983 */ /* 0x000ea80000300a00 */
[----:B------:R-:W2:Y:S01]  /*31320*/  LDL.LU.64 R178, [R1+0x88] ;  /* 0x0000880001b27983 */ /* 0x000ea20000300a00 */
[----:B------:R-:W-:Y:S01]  /*31330*/  VIADD R252, R86, 0xfffffd04 ;  /* 0xfffffd0456fc7836 */ /* 0x000fe20000000000 */
[----:B------:R-:W-:Y:S01]  /*31340*/  ISETP.GE.U32.AND P5, PT, R201, 0x7ffffc86, PT ;  /* 0x7ffffc86c900780c */ /* 0x000fe20003fa6070 */
[----:B------:R-:W-:Y:S01]  /*31350*/  IMAD.WIDE R98, R2, 0x4, R98 ;  /* 0x0000000402627825 */ /* 0x000fe200078e0262 */
[----:B------:R-:W2:Y:S01]  /*31360*/  LDL.LU.64 R162, [R1+0x80] ;  /* 0x0000800001a27983 */ /* 0x000ea20000300a00 */
[----:B------:R-:W-:-:S03]  /*31370*/  IADD3 R201, PT, PT, R82, 0x100000, RZ ;  /* 0x0010000052c97810 */ /* 0x000fc60007ffe0ff */
[----:B------:R1:W-:Y:S04]  /*31380*/  STL.64 [R1+0x6b0], R98 ;  /* 0x0006b06201007387 */ /* 0x0003e80000100a00 */
[----:B------:R-:W-:Y:S04]  /*31390*/  LDGSTS.E [R0+-0x41e00], desc[UR16][R130.64], !P3 ;  /* 0xbe20000082007fae */ /* 0x000fe8000d9a1010 */
[----:B------:R1:W-:Y:S01]  /*313a0*/  LDGSTS.E [R201+-0x41c00], desc[UR16][R98.64], !P4 ;  /* 0xbe40000062c97fae */ /* 0x0003e2000e1a1010 */
[----:B---3--:R-:W-:-:S04]  /*313b0*/  IMAD.WIDE R86, R2, 0x4, R114 ;  /* 0x0000000402567825 */ /* 0x008fc800078e0272 */
[----:B------:R-:W-:Y:S01]  /*313c0*/  IMAD.WIDE R70, R2, 0x4, R70 ;  /* 0x0000000402467825 */ /* 0x000fe200078e0246 */
[----:B------:R-:W-:Y:S04]  /*313d0*/  STL.64 [R1+0x9a8], R86 ;  /* 0x0009a85601007387 */ /* 0x000fe80000100a00 */
[----:B------:R-:W3:Y:S04]  /*313e0*/  LDL.LU.64 R146, [R1+0x70] ;  /* 0x0000700001927983 */ /* 0x000ee80000300a00 */
[----:B------:R1:W-:Y:S04]  /*313f0*/  STL.64 [R1+0x690], R70 ;  /* 0x0006904601007387 */ /* 0x0003e80000100a00 */
[----:B------:R-:W3:Y:S04]  /*31400*/  LDL.LU.64 R130, [R1+0x68] ;  /* 0x0000680001827983 */ /* 0x000ee80000300a00 */
[----:B------:R-:W3:Y:S04]  /*31410*/  LDL.LU.64 R114, [R1+0x60] ;  /* 0x0000600001727983 */ /* 0x000ee80000300a00 */
[----:B------:R-:W-:Y:S04]  /*31420*/  LDGSTS.E [R93+-0x41a00], desc[UR16][R86.64], !P4 ;  /* 0xbe600000565d7fae */ /* 0x000fe8000e1a1010 */
[----:B-1----:R-:W3:Y:S04]  /*31430*/  LDL.LU.64 R98, [R1+0x58] ;  /* 0x0000580001627983 */ /* 0x002ee80000300a00 */
[----:B------:R-:W-:Y:S04]  /*31440*/  LDGSTS.E [R0+-0x41800], desc[UR16][R70.64], !P5 ;  /* 0xbe80000046007fae */ /* 0x000fe8000e9a1010 */
[----:B------:R-:W3:Y:S01]  /*31450*/  LDL.LU.64 R70, [R1+0x50] ;  /* 0x0000500001467983 */ /* 0x000ee20000300a00 */
[----:B------:R-:W-:-:S02]  /*31460*/  ISETP.GE.U32.AND P4, PT, R252, 0x7ffffc85, PT ;  /* 0x7ffffc85fc00780c */ /* 0x000fc40003f86070 */
[----:B------:R-:W-:Y:S01]  /*31470*/  IADD3 R252, PT, PT, R82, 0x100000, RZ ;  /* 0x0010000052fc7810 */ /* 0x000fe20007ffe0ff */
[----:B------:R-:W-:Y:S02]  /*31480*/  VIADD R201, R55, 0xfffffd03 ;  /* 0xfffffd0337c97836 */ /* 0x000fe40000000000 */
[----:B----4-:R-:W-:-:S05]  /*31490*/  IMAD.WIDE R84, R2, 0x4, R84 ;  /* 0x0000000402547825 */ /* 0x010fca00078e0254 */
[----:B------:R1:W-:Y:S02]  /*314a0*/  LDGSTS.E [R252+-0x41600], desc[UR16][R84.64], !P5 ;  /* 0xbea0000054fc7fae */ /* 0x0003e4000e9a1010 */
[----:B-1----:R-:W1:Y:S01]  /*314b0*/  LDC R252, c[0x0][0x3a0] ;  /* 0x0000e800fffc7b82 */ /* 0x002e620000000800 */
[----:B------:R-:W-:Y:S01]  /*314c0*/  ISETP.GE.U32.AND P3, PT, R201, 0x7ffffc84, PT ;  /* 0x7ffffc84c900780c */ /* 0x000fe20003f66070 */
[----:B------:R-:W-:Y:S02]  /*314d0*/  VIADD R201, R82, 0x100000 ;  /* 0x0010000052c97836 */ /* 0x000fe40000000000 */
[----:B--2---:R-:W-:-:S04]  /*314e0*/  IMAD.WIDE R194, R2, 0x4, R194 ;  /* 0x0000000402c27825 */ /* 0x004fc800078e02c2 */
[----:B------:R-:W-:Y:S01]  /*314f0*/  IMAD.WIDE R178, R2, 0x4, R178 ;  /* 0x0000000402b27825 */ /* 0x000fe200078e02b2 */
[----:B------:R-:W-:Y:S03]  /*31500*/  LDGSTS.E [R201+-0x41400], desc[UR16][R194.64], !P4 ;  /* 0xbec00000c2c97fae */ /* 0x000fe6000e1a1010 */
[----:B------:R-:W-:Y:S01]  /*31510*/  VIADD R86, R54, 0xfffffd02 ;  /* 0xfffffd0236567836 */ /* 0x000fe20000000000 */
[----:B------:R-:W-:Y:S01]  /*31520*/  LDGSTS.E [R93+-0x41200], desc[UR16][R178.64], !P4 ;  /* 0xbee00000b25d7fae */ /* 0x000fe2000e1a1010 */
[----:B------:R-:W-:-:S03]  /*31530*/  IMAD.WIDE R162, R2, 0x4, R162 ;  /* 0x0000000402a27825 */ /* 0x000fc600078e02a2 */
[----:B------:R-:W2:Y:S01]  /*31540*/  LDL.LU.64 R54, [R1+0x48] ;  /* 0x0000480001367983 */ /* 0x000ea20000300a00 */
[----:B-1----:R-:W-:Y:S01]  /*31550*/  VIADD R252, R252, 0xfffffd01 ;  /* 0xfffffd01fcfc7836 */ /* 0x002fe20000000000 */
[----:B------:R-:W-:Y:S02]  /*31560*/  ISETP.GE.U32.AND P4, PT, R86, 0x7ffffc83, PT ;  /* 0x7ffffc835600780c */ /* 0x000fe40003f86070 */
[----:B------:R-:W-:Y:S02]  /*31570*/  LDGSTS.E [R0+-0x41000], desc[UR16][R162.64], !P3 ;  /* 0xbf000000a2007fae */ /* 0x000fe4000d9a1010 */
[----:B------:R-:W-:Y:S02]  /*31580*/  ISETP.GE.U32.AND P5, PT, R252, 0x7ffffc82, PT ;  /* 0x7ffffc82fc00780c */ /* 0x000fe40003fa6070 */
[----:B------:R-:W1:Y:S01]  /*31590*/  LDC R252, c[0x0][0x3a0] ;  /* 0x0000e800fffc7b82 */ /* 0x000e620000000800 */
[----:B------:R4:W-:Y:S04]  /*315a0*/  STL.64 [R1+0x998], R84 ;  /* 0x0009985401007387 */ /* 0x0009e80000100a00 */
[----:B------:R4:W-:Y:S04]  /*315b0*/  STL.64 [R1+0x670], R194 ;  /* 0x000670c201007387 */ /* 0x0009e80000100a00 */
[----:B------:R4:W-:Y:S04]  /*315c0*/  STL.64 [R1+0x990], R178 ;  /* 0x000990b201007387 */ /* 0x0009e80000100a00 */
[----:B----4-:R-:W4:Y:S04]  /*315d0*/  LDL.LU.64 R84, [R1+0x40] ;  /* 0x0000400001547983 */ /* 0x010f280000300a00 */
[----:B------:R-:W4:Y:S04]  /*315e0*/  LDL.LU.64 R194, [R1+0x1210] ;  /* 0x0012100001c27983 */ /* 0x000f280000300a00 */
[----:B------:R1:W-:Y:S04]  /*315f0*/  STL.64 [R1+0x648], R162 ;  /* 0x000648a201007387 */ /* 0x0003e80000100a00 */
[----:B------:R-:W4:Y:S04]  /*31600*/  LDL.LU.64 R178, [R1+0x1208] ;  /* 0x0012080001b27983 */ /* 0x000f280000300a00 */
[----:B------:R-:W4:Y:S04]  /*31610*/  LDL.LU.64 R86, [R1+0x30] ;  /* 0x0000300001567983 */ /* 0x000f280000300a00 */
[----:B-1----:R-:W4:Y:S01]  /*31620*/  LDL.LU.64 R162, [R1+0x1200] ;  /* 0x0012000001a27983 */ /* 0x002f220000300a00 */
[----:B------:R-:W-:Y:S01]  /*31630*/  IADD3 R252, PT, PT, R252, -0x300, RZ ;  /* 0xfffffd00fcfc7810 */ /* 0x000fe20007ffe0ff */
[----:B---3--:R-:W-:-:S05]  /*31640*/  IMAD.WIDE R146, R2, 0x4, R146 ;  /* 0x0000000402927825 */ /* 0x008fca00078e0292 */
[----:B------:R1:W-:Y:S01]  /*31650*/  STL.64 [R1+0x988], R146 ;  /* 0x0009889201007387 */ /* 0x0003e20000100a00 */
[----:B------:R-:W-:-:S03]  /*31660*/  IMAD.WIDE R130, R2, 0x4, R130 ;  /* 0x0000000402827825 */ /* 0x000fc600078e0282 */
[----:B------:R-:W-:Y:S01]  /*31670*/  LDGSTS.E [R201+-0x40e00], desc[UR16][R146.64], !P3 ;  /* 0xbf20000092c97fae */ /* 0x000fe2000d9a1010 */
[----:B------:R-:W-:-:S03]  /*31680*/  IMAD.WIDE R114, R2, 0x4, R114 ;  /* 0x0000000402727825 */ /* 0x000fc600078e0272 */
[----:B------:R-:W-:Y:S01]  /*31690*/  LDGSTS.E [R93+-0x40c00], desc[UR16][R130.64], !P4 ;  /* 0xbf400000825d7fae */ /* 0x000fe2000e1a1010 */
[----:B------:R-:W-:-:S03]  /*316a0*/  ISETP.GE.U32.AND P3, PT, R252, 0x7ffffc81, PT ;  /* 0x7ffffc81fc00780c */ /* 0x000fc60003f66070 */
[----:B------:R-:W-:Y:S01]  /*316b0*/  LDGSTS.E [R0+-0x40a00], desc[UR16][R114.64], !P4 ;  /* 0xbf60000072007fae */ /* 0x000fe2000e1a1010 */
[----:B------:R-:W-:-:S03]  /*316c0*/  IMAD.WIDE R98, R2, 0x4, R98 ;  /* 0x0000000402627825 */ /* 0x000fc600078e0262 */
[----:B-1----:R-:W3:Y:S04]  /*316d0*/  LDL.LU.64 R146, [R1+0x11f8] ;  /* 0x0011f80001927983 */ /* 0x002ee80000300a00 */
[----:B------:R1:W-:Y:S04]  /*316e0*/  STL.64 [R1+0x628], R130 ;  /* 0x0006288201007387 */ /* 0x0003e80000100a00 */
[----:B------:R1:W-:Y:S01]  /*316f0*/  STL.64 [R1+0x980], R114 ;  /* 0x0009807201007387 */ /* 0x0003e20000100a00 */
[----:B------:R-:W-:-:S05]  /*31700*/  VIADD R252, R82, 0x100000 ;  /* 0x0010000052fc7836 */ /* 0x000fca0000000000 */
[----:B------:R-:W-:Y:S01]  /*31710*/  LDGSTS.E [R252+-0x40800], desc[UR16][R98.64], !P5 ;  /* 0xbf80000062fc7fae */ /* 0x000fe2000e9a1010 */
[----:B------:R-:W-:-:S03]  /*31720*/  IMAD.WIDE R70, R2, 0x4, R70 ;  /* 0x0000000402467825 */ /* 0x000fc600078e0246 */
[----:B-1----:R-:W3:Y:S04]  /*31730*/  LDL.LU.64 R130, [R1+0x11f0] ;  /* 0x0011f00001827983 */ /* 0x002ee80000300a00 */
[----:B------:R-:W3:Y:S04]  /*31740*/  LDL.LU.64 R114, [R1+0x11e8] ;  /* 0x0011e80001727983 */ /* 0x000ee80000300a00 */
[----:B------:R-:W-:Y:S04]  /*31750*/  STL.64 [R1+0x600], R98 ;  /* 0x0006006201007387 */ /* 0x000fe80000100a00 */
[----:B------:R1:W-:Y:S04]  /*31760*/  STL.64 [R1+0x1160], R82 ;  /* 0x0011605201007387 */ /* 0x0003e80000100a00 */
[----:B------:R2:W-:Y:S04]  /*31770*/  STL.64 [R1+0x978], R70 ;  /* 0x0009784601007387 */ /* 0x0005e80000100a00 */
[----:B------:R-:W-:Y:S04]  /*31780*/  LDGSTS.E [R201+-0x40600], desc[UR16][R70.64], !P5 ;  /* 0xbfa0000046c97fae */ /* 0x000fe8000e9a1010 */
[----:B-1----:R-:W3:Y:S01]  /*31790*/  LDL.LU.64 R82, [R1+0x38] ;  /* 0x0000380001527983 */ /* 0x002ee20000300a00 */
[----:B--2---:R-:W-:-:S05]  /*317a0*/  IMAD.WIDE R54, R2, 0x4, R54 ;  /* 0x0000000402367825 */ /* 0x004fca00078e0236 */
[----:B------:R1:W-:Y:S04]  /*317b0*/  STL.64 [R1+0x5e0], R54 ;  /* 0x0005e03601007387 */ /* 0x0003e80000100a00 */
[----:B------:R-:W2:Y:S04]  /*317c0*/  LDL.LU.64 R98, [R1+0x11e0] ;  /* 0x0011e00001627983 */ /* 0x000ea80000300a00 */
[----:B------:R-:W2:Y:S04]  /*317d0*/  LDL.LU.64 R70, [R1+0x11d8] ;  /* 0x0011d80001467983 */ /* 0x000ea80000300a00 */
[----:B------:R-:W-:Y:S04]  /*317e0*/  STL [R1+0x1170], R200 ;  /* 0x001170c801007387 */ /* 0x000fe80000100800 */
[----:B------:R-:W-:Y:S01]  /*317f0*/  LDGSTS.E [R93+-0x40400], desc[UR16][R54.64], !P3 ;  /* 0xbfc00000365d7fae */ /* 0x000fe2000d9a1010 */
[----:B----4-:R-:W-:-:S05]  /*31800*/  IMAD.WIDE R84, R2, 0x4, R84 ;  /* 0x0000000402547825 */ /* 0x010fca00078e0254 */
[----:B------:R4:W-:Y:S04]  /*31810*/  STL.64 [R1+0x970], R84 ;  /* 0x0009705401007387 */ /* 0x0009e80000100a00 */
[----:B------:R4:W-:Y:S04]  /*31820*/  LDGSTS.E [R0+-0x40200], desc[UR16][R84.64], !P3 ;  /* 0xbfe0000054007fae */ /* 0x0009e8000d9a1010 */
[----:B-1----:R-:W2:Y:S04]  /*31830*/  LDL.LU.64 R54, [R1+0x11d0] ;  /* 0x0011d00001367983 */ /* 0x002ea80000300a00 */
[----:B------:R-:W-:Y:S01]  /*31840*/  STL [R1+0x1180], R92 ;  /* 0x0011805c01007387 */ /* 0x000fe20000100800 */
[----:B----4-:R-:W-:-:S03]  /*31850*/  IMAD.WIDE R84, R3, 0x4, R86 ;  /* 0x0000000403547825 */ /* 0x010fc600078e0256 */
[----:B------:R-:W0:Y:S01]  /*31860*/  LDGDEPBAR ;  /* 0x00000000000079af */ /* 0x000e220000000000 */
[----:B------:R-:W-:-:S04]  /*31870*/  IMAD.WIDE R86, R3, 0x4, R250 ;  /* 0x0000000403567825 */ /* 0x000fc800078e02fa */
[----:B------:R-:W-:-:S04]  /*31880*/  IMAD.WIDE R200, R3, 0x4, R22 ;  /* 0x0000000403c87825 */ /* 0x000fc800078e0216 */
[----:B---3--:R-:W-:-:S05]  /*31890*/  IMAD.WIDE R82, R3, 0x4, R82 ;  /* 0x0000000403527825 */ /* 0x008fca00078e0252 */
[----:B------:R1:W-:Y:S02]  /*318a0*/  STL.64 [R1+0x550], R82 ;  /* 0x0005505201007387 */ /* 0x0003e40000100a00 */
[C---:B-1----:R-:W-:Y:S02]  /*318b0*/  IMAD.WIDE R82, R3.reuse, 0x4, R38 ;  /* 0x0000000403527825 */ /* 0x042fe400078e0226 */
[----:B------:R-:W3:Y:S04]  /*318c0*/  LDL.LU.64 R38, [R1+0x11c8] ;  /* 0x0011c80001267983 */ /* 0x000ee80000300a00 */
[----:B------:R1:W-:Y:S04]  /*318d0*/  STL.64 [R1+0x548], R84 ;  /* 0x0005485401007387 */ /* 0x0003e80000100a00 */
[----:B------:R-:W4:Y:S04]  /*318e0*/  LDL.LU.64 R250, [R1+0x11c0] ;  /* 0x0011c00001fa7983 */ /* 0x000f280000300a00 */
[----:B------:R1:W-:Y:S04]  /*318f0*/  STL.64 [R1+0x540], R82 ;  /* 0x0005405201007387 */ /* 0x0003e80000100a00 */
[----:B------:R-:W2:Y:S01]  /*31900*/  LDL.LU.64 R22, [R1+0x11b8] ;  /* 0x0011b80001167983 */ /* 0x000ea20000300a00 */
[----:B-1----:R-:W-:-:S03]  /*31910*/  IMAD.WIDE R84, R3, 0x4, R6 ;  /* 0x0000000403547825 */ /* 0x002fc600078e0206 */
[----:B------:R-:W2:Y:S04]  /*31920*/  LDL.LU.64 R6, [R1+0x11b0] ;  /* 0x0011b00001067983 */ /* 0x000ea80000300a00 */
[----:B------:R-:W-:Y:S01]  /*31930*/  STL.64 [R1+0x538], R86 ;  /* 0x0005385601007387 */ /* 0x000fe20000100a00 */
[----:B------:R-:W-:-:S03]  /*31940*/  IMAD.WIDE R82, R3, 0x4, R88 ;  /* 0x0000000403527825 */ /* 0x000fc600078e0258 */
[----:B------:R4:W-:Y:S04]  /*31950*/  STL.64 [R1+0x1190], R86 ;  /* 0x0011905601007387 */ /* 0x0009e80000100a00 */
[----:B------:R-:W-:Y:S01]  /*31960*/  STL.64 [R1+0x530], R200 ;  /* 0x000530c801007387 */ /* 0x000fe20000100a00 */
[----:B------:R-:W-:-:S03]  /*31970*/  IMAD.WIDE R198, R3, 0x4, R198 ;  /* 0x0000000403c67825 */ /* 0x000fc600078e02c6 */
[----:B------:R-:W-:Y:S04]  /*31980*/  STL.64 [R1+0x1198], R200 ;  /* 0x001198c801007387 */ /* 0x000fe80000100a00 */
        /* <DEDUP_REMOVED lines=14> */
[----:B----4-:R-:W-:-:S05]  /*31a70*/  IMAD.WIDE R86, R3, 0x4, R250 ;  /* 0x0000000403567825 */ /* 0x010fca00078e02fa */
[----:B------:R1:W-:Y:S04]  /*31a80*/  STL.64 [R1+0x510], R86 ;  /* 0x0005105601007387 */ /* 0x0003e80000100a00 */
[----:B------:R-:W-:Y:S04]  /*31a90*/  STL.64 [R1+0x520], R82 ;  /* 0x0005205201007387 */ /* 0x000fe80000100a00 */
[----:B------:R4:W-:Y:S01]  /*31aa0*/  STL.64 [R1+0x11a8], R82 ;  /* 0x0011a85201007387 */ /* 0x0009e20000100a00 */
[----:B-1----:R-:W-:-:S04]  /*31ab0*/  IMAD.WIDE R86, R3, 0x4, R248 ;  /* 0x0000000403567825 */ /* 0x002fc800078e02f8 */
[C---:B------:R-:W-:Y:S01]  /*31ac0*/  IMAD.WIDE R250, R3.reuse, 0x4, R4 ;  /* 0x0000000403fa7825 */ /* 0x040fe200078e0204 */
[----:B----4-:R-:W4:Y:S04]  /*31ad0*/  LDL.64 R82, [R1+0x550] ;  /* 0x0005500001527983 */ /* 0x010f280000100a00 */
[----:B------:R-:W-:Y:S04]  /*31ae0*/  STL.64 [R1+0x518], R198 ;  /* 0x000518c601007387 */ /* 0x000fe80000100a00 */
[----:B------:R-:W-:Y:S01]  /*31af0*/  STL.64 [R1+0x508], R86 ;  /* 0x0005085601007387 */ /* 0x000fe20000100a00 */
[----:B--2---:R-:W-:-:S03]  /*31b00*/  IMAD.WIDE R84, R3, 0x4, R6 ;  /* 0x0000000403547825 */ /* 0x004fc600078e0206 */
[----:B------:R-:W-:Y:S04]  /*31b10*/  STL.64 [R1+0x500], R92 ;  /* 0x0005005c01007387 */ /* 0x000fe80000100a00 */
[----:B------:R-:W-:Y:S04]  /*31b20*/  STL.64 [R1+0x4f8], R244 ;  /* 0x0004f8f401007387 */ /* 0x000fe80000100a00 */
[----:B------:R-:W2:Y:S04]  /*31b30*/  LDL.LU.64 R4, [R1+0xd8] ;  /* 0x0000d80001047983 */ /* 0x000ea80000300a00 */
[----:B------:R-:W-:Y:S04]  /*31b40*/  STL.64 [R1+0x4f0], R242 ;  /* 0x0004f0f201007387 */ /* 0x000fe80000100a00 */
[----:B------:R-:W2:Y:S04]  /*31b50*/  LDL.64 R6, [R1+0x510] ;  /* 0x0005100001067983 */ /* 0x000ea80000100a00 */
[----:B------:R-:W-:Y:S04]  /*31b60*/  STL.64 [R1+0x4e8], R240 ;  /* 0x0004e8f001007387 */ /* 0x000fe80000100a00 */
[----:B------:R-:W-:Y:S04]  /*31b70*/  STL.64 [R1+0x4e0], R238 ;  /* 0x0004e0ee01007387 */ /* 0x000fe80000100a00 */
[----:B------:R1:W-:Y:S04]  /*31b80*/  STL.64 [R1+0x4d0], R84 ;  /* 0x0004d05401007387 */ /* 0x0003e80000100a00 */
[----:B------:R-:W-:Y:S01]  /*31b90*/  STL.64 [R1+0x4d8], R250 ;  /* 0x0004d8fa01007387 */ /* 0x000fe20000100a00 */
[----:B------:R-:W-:-:S03]  /*31ba0*/  IMAD.WIDE R200, R3, 0x4, R22 ;  /* 0x0000000403c87825 */ /* 0x000fc600078e0216 */
[----:B------:R-:W-:Y:S04]  /*31bb0*/  STL.64 [R1+0x4c8], R88 ;  /* 0x0004c85801007387 */ /* 0x000fe80000100a00 */
[----:B------:R-:W-:Y:S04]  /*31bc0*/  STL.64 [R1+0x4c0], R10 ;  /* 0x0004c00a01007387 */ /* 0x000fe80000100a00 */
[----:B------:R-:W-:Y:S04]  /*31bd0*/  STL.64 [R1+0x4b8], R12 ;  /* 0x0004b80c01007387 */ /* 0x000fe80000100a00 */
[----:B------:R-:W-:Y:S04]  /*31be0*/  STL.64 [R1+0x4b0], R14 ;  /* 0x0004b00e01007387 */ /* 0x000fe80000100a00 */
[----:B------:R-:W2:Y:S01]  /*31bf0*/  LDL.64 R22, [R1+0x548] ;  /* 0x0005480001167983 */ /* 0x000ea20000100a00 */
        /* <DEDUP_REMOVED lines=12> */
[----:B---3--:R-:W-:-:S03]  /*31cc0*/  IMAD.WIDE R38, R3, 0x4, R38 ;  /* 0x0000000403267825 */ /* 0x008fc600078e0226 */
        /* <DEDUP_REMOVED lines=48> */
[----:B------:R-:W3:Y:S01]  /*31fd0*/  LDL.LU.64 R94, [R1+0xb8] ;  /* 0x0000b800015e7983 */ /* 0x000ee20000300a00 */
        /* <DEDUP_REMOVED lines=127> */
[----:B----4-:R-:W-:Y:S01]  /*327d0*/  LDGSTS.E [R91+0x10000], desc[UR16][R82.64], P1 ;  /* 0x10000000525b7fae */ /* 0x010fe200089a1010 */
[----:B------:R-:W-:-:S03]  /*327e0*/  IMAD.WIDE R228, R3, 0x4, R228 ;  /* 0x0000000403e47825 */ /* 0x000fc600078e02e4 */
[----:B------:R-:W-:Y:S04]  /*327f0*/  STL.64 [R1+0x1e0], R212 ;  /* 0x0001e0d401007387 */ /* 0x000fe80000100a00 */
[----:B--2---:R-:W-:Y:S01]  /*32800*/  LDGSTS.E [R91+0x10400], desc[UR16][R6.64], P1 ;  /* 0x10400000065b7fae */ /* 0x004fe200089a1010 */
[----:B------:R-:W-:-:S03]  /*32810*/  IMAD.WIDE R232, R3, 0x4, R232 ;  /* 0x0000000403e87825 */ /* 0x000fc600078e02e8 */
[----:B------:R-:W-:Y:S04]  /*32820*/  STL.64 [R1+0x1c8], R216 ;  /* 0x0001c8d801007387 */ /* 0x000fe80000100a00 */
[----:B------:R-:W-:Y:S01]  /*32830*/  LDGSTS.E [R91+0x10800], desc[UR16][R84.64], P1 ;  /* 0x10800000545b7fae */ /* 0x000fe200089a1010 */
[----:B------:R-:W-:-:S03]  /*32840*/  IMAD.WIDE R234, R3, 0x4, R234 ;  /* 0x0000000403ea7825 */ /* 0x000fc600078e02ea */
[----:B------:R-:W-:Y:S04]  /*32850*/  STL.64 [R1+0x1c0], R218 ;  /* 0x0001c0da01007387 */ /* 0x000fe80000100a00 */
[----:B------:R-:W-:Y:S01]  /*32860*/  LDGSTS.E [R91+0x10c00], desc[UR16][R200.64], P1 ;  /* 0x10c00000c85b7fae */ /* 0x000fe200089a1010 */
[----:B------:R-:W-:-:S03]  /*32870*/  IMAD.WIDE R236, R3, 0x4, R236 ;  /* 0x0000000403ec7825 */ /* 0x000fc600078e02ec */
[----:B------:R-:W-:Y:S04]  /*32880*/  STL.64 [R1+0x1b8], R220 ;  /* 0x0001b8dc01007387 */ /* 0x000fe80000100a00 */
[----:B------:R-:W-:Y:S04]  /*32890*/  LDGSTS.E [R91+0x11000], desc[UR16][R38.64], P1 ;  /* 0x11000000265b7fae */ /* 0x000fe800089a1010 */
[----:B------:R-:W-:Y:S04]  /*328a0*/  STL.64 [R1+0x1b0], R222 ;  /* 0x0001b0de01007387 */ /* 0x000fe80000100a00 */
[----:B------:R-:W-:Y:S04]  /*328b0*/  LDGSTS.E [R91+0x11400], desc[UR16][R54.64], P1 ;  /* 0x11400000365b7fae */ /* 0x000fe800089a1010 */
        /* <DEDUP_REMOVED lines=15> */
[----:B------:R-:W2:Y:S04]  /*329b0*/  LDL.LU.64 R82, [R1+0x11a8] ;  /* 0x0011a80001527983 */ /* 0x000ea80000300a00 */
[----:B------:R-:W-:Y:S04]  /*329c0*/  LDGSTS.E [R91+0x13400], desc[UR16][R194.64], P1 ;  /* 0x13400000c25b7fae */ /* 0x000fe800089a1010 */
[----:B------:R-:W4:Y:S04]  /*329d0*/  LDL.64 R6, [R1+0x540] ;  /* 0x0005400001067983 */ /* 0x000f280000100a00 */
[----:B------:R-:W-:Y:S04]  /*329e0*/  LDGSTS.E [R91+0x13800], desc[UR16][R214.64], P1 ;  /* 0x13800000d65b7fae */ /* 0x000fe800089a1010 */
[----:B------:R-:W-:Y:S04]  /*329f0*/  STL.64 [R1+0x558], R4 ;  /* 0x0005580401007387 */ /* 0x000fe80000100a00 */
[----:B------:R-:W-:Y:S04]  /*32a00*/  LDGSTS.E [R91+0x13c00], desc[UR16][R230.64], P1 ;  /* 0x13c00000e65b7fae */ /* 0x000fe800089a1010 */
[----:B-1----:R-:W2:Y:S04]  /*32a10*/  LDL.LU.64 R84, [R1+0x11a0] ;  /* 0x0011a00001547983 */ /* 0x002ea80000300a00 */
[----:B------:R-:W-:Y:S04]  /*32a20*/  LDGSTS.E [R90+0x10080], desc[UR16][R22.64], P1 ;  /* 0x10080000165a7fae */ /* 0x000fe800089a1010 */
[----:B------:R-:W2:Y:S04]  /*32a30*/  LDL.LU.64 R200, [R1+0x1198] ;  /* 0x0011980001c87983 */ /* 0x000ea80000300a00 */
[----:B------:R-:W-:Y:S04]  /*32a40*/  LDGSTS.E [R90+0x10480], desc[UR16][R86.64], P1 ;  /* 0x10480000565a7fae */ /* 0x000fe800089a1010 */
[----:B------:R-:W-:Y:S04]  /*32a50*/  LDGSTS.E [R90+0x10880], desc[UR16][R88.64], P1 ;  /* 0x10880000585a7fae */ /* 0x000fe800089a1010 */
[----:B------:R-:W-:Y:S04]  /*32a60*/  LDGSTS.E [R90+0x10c80], desc[UR16][R24.64], P1 ;  /* 0x10c80000185a7fae */ /* 0x000fe800089a1010 */
[----:B------:R-:W2:Y:S04]  /*32a70*/  LDL.LU.64 R86, [R1+0x1190] ;  /* 0x0011900001567983 */ /* 0x000ea80000300a00 */
[----:B------:R-:W4:Y:S04]  /*32a80*/  LDL.LU.64 R88, [R1+0x1188] ;  /* 0x0011880001587983 */ /* 0x000f280000300a00 */
        /* <DEDUP_REMOVED lines=12> */
[----:B----4-:R-:W-:Y:S04]  /*32b50*/  LDGSTS.E [R89+0x10100], desc[UR16][R6.64], P1 ;  /* 0x1010000006597fae */ /* 0x010fe800089a1010 */
        /* <DEDUP_REMOVED lines=15> */
[----:B------:R-:W5:Y:S04]  /*32c50*/  LDL.LU R92, [R1+0x1180] ;  /* 0x00118000015c7983 */ /* 0x000f680000300800 */
[----:B--2---:R-:W-:Y:S04]  /*32c60*/  LDGSTS.E [R88+0x10180], desc[UR16][R86.64], P1 ;  /* 0x1018000056587fae */ /* 0x004fe800089a1010 */
[----:B------:R-:W-:Y:S04]  /*32c70*/  LDGSTS.E [R88+0x10580], desc[UR16][R244.64], P1 ;  /* 0x10580000f4587fae */ /* 0x000fe800089a1010 */
[----:B------:R-:W-:Y:S04]  /*32c80*/  LDGSTS.E [R88+0x10980], desc[UR16][R12.64], P1 ;  /* 0x109800000c587fae */ /* 0x000fe800089a1010 */
[----:B------:R-:W2:Y:S04]  /*32c90*/  LDL.LU.64 R86, [R1+0x1178] ;  /* 0x0011780001567983 */ /* 0x000ea80000300a00 */
        /* <DEDUP_REMOVED lines=13> */
[----:B---3--:R-:W-:-:S03]  /*32d70*/  IMAD.WIDE R202, R3, 0x4, R202 ;  /* 0x0000000403ca7825 */ /* 0x008fc600078e02ca */
[----:B--2---:R1:W-:Y:S04]  /*32d80*/  LDGSTS.E [R87+0x10200], desc[UR16][R200.64], P1 ;  /* 0x10200000c8577fae */ /* 0x0043e800089a1010 */
        /* <DEDUP_REMOVED lines=16> */
[----:B------:R-:W-:Y:S04]  /*32e90*/  LDGSTS.E [R86+0x10280], desc[UR16][R84.64], P1 ;  /* 0x1028000054567fae */ /* 0x000fe800089a1010 */
[----:B------:R-:W-:Y:S04]  /*32ea0*/  LDGSTS.E [R86+0x10680], desc[UR16][R240.64], P1 ;  /* 0x10680000f0567fae */ /* 0x000fe800089a1010 */
[----:B------:R-:W-:Y:S04]  /*32eb0*/  LDGSTS.E [R86+0x10a80], desc[UR16][R16.64], P1 ;  /* 0x10a8000010567fae */ /* 0x000fe800089a1010 */
[----:B------:R-:W2:Y:S04]  /*32ec0*/  LDL.LU.64 R84, [R1+0x1168] ;  /* 0x0011680001547983 */ /* 0x000ea80000300a00 */
[----:B------:R-:W-:Y:S04]  /*32ed0*/  LDGSTS.E [R86+0x10e80], desc[UR16][R32.64], P1 ;  /* 0x10e8000020567fae */ /* 0x000fe800089a1010 */
[----:B------:R-:W-:Y:S04]  /*32ee0*/  LDGSTS.E [R86+0x11280], desc[UR16][R48.64], P1 ;  /* 0x1128000030567fae */ /* 0x000fe800089a1010 */
[----:B------:R-:W-:Y:S04]  /*32ef0*/  LDGSTS.E [R86+0x11680], desc[UR16][R64.64], P1 ;  /* 0x1168000040567fae */ /* 0x000fe800089a1010 */
[----:B------:R3:W-:Y:S01]  /*32f00*/  LDGSTS.E [R86+0x11a80], desc[UR16][R80.64], P1 ;  /* 0x11a8000050567fae */ /* 0x0007e200089a1010 */
[----:B------:R-:W-:-:S03]  /*32f10*/  IMAD.WIDE R196, R3, 0x4, R196 ;  /* 0x0000000403c47825 */ /* 0x000fc600078e02c4 */
        /* <DEDUP_REMOVED lines=9> */
[----:B------:R-:W-:Y:S01]  /*32fb0*/  IMAD.WIDE R94, R3, 0x4, R94 ;  /* 0x00000004035e7825 */ /* 0x000fe200078e025e */
[----:B-1----:R-:W3:Y:S03]  /*32fc0*/  S2R R201, SR_TID.X ;  /* 0x0000000000c97919 */ /* 0x002ee60000002100 */
[C---:B---3--:R-:W-:Y:S01]  /*32fd0*/  IMAD.SHL.U32 R81, R201.reuse, 0x40, RZ ;  /* 0x00000040c9517824 */ /* 0x048fe200078e00ff */
[----:B------:R-:W-:-:S02]  /*32fe0*/  LOP3.LUT R252, R201, 0x60, RZ, 0xc0, !PT ;  /* 0x00000060c9fc7812 */ /* 0x000fc400078ec0ff */
[----:B------:R-:W-:Y:S02]  /*32ff0*/  SHF.L.U32 R0, R201, 0x4, RZ ;  /* 0x00000004c9007819 */ /* 0x000fe400000006ff */
[----:B------:R-:W-:Y:S02]  /*33000*/  LOP3.LUT R81, R81, 0x600, RZ, 0xc0, !PT ;  /* 0x0000060051517812 */ /* 0x000fe400078ec0ff */
[----:B------:R-:W-:-:S03]  /*33010*/  LOP3.LUT R0, R0, 0x70, RZ, 0xc0, !PT ;  /* 0x0000007000007812 */ /* 0x000fc600078ec0ff */
[----:B------:R-:W-:-:S04]  /*33020*/  IMAD R81, R252, 0x4, R81 ;  /* 0x00000004fc517824 */ /* 0x000fc800078e0251 */
[----:B------:R-:W-:Y:S01]  /*33030*/  IMAD.IADD R81, R0, 0x1, R81 ;  /* 0x0000000100517824 */ /* 0x000fe200078e0251 */
[----:B--2---:R-:W-:Y:S04]  /*33040*/  LDGSTS.E [R85+0x10300], desc[UR16][R82.64], P1 ;  /* 0x1030000052557fae */ /* 0x004fe800089a1010 */
[----:B------:R-:W-:Y:S04]  /*33050*/  LDGSTS.E [R85+0x10700], desc[UR16][R238.64], P1 ;  /* 0x10700000ee557fae */ /* 0x000fe800089a1010 */
[----:B------:R1:W-:Y:S04]  /*33060*/  LDGSTS.E [R85+0x10b00], desc[UR16][R18.64], P1 ;  /* 0x10b0000012557fae */ /* 0x0003e800089a1010 */
        /* <DEDUP_REMOVED lines=29> */
[----:B------:R-:W0:Y:S04]  /*33240*/  LDGDEPBAR ;  /* 0x00000000000079af */ /* 0x000e280000000000 */
[----:B------:R4:W5:Y:S04]  /*33250*/  LDL.LU.64 R82, [R1+0x1160] ;  /* 0x0011600001527983 */ /* 0x0009680000300a00 */
[----:B------:R4:W5:Y:S01]  /*33260*/  LDL.LU.64 R198, [R1+0x1158] ;  /* 0x0011580001c67983 */ /* 0x0009620000300a00 */
[----:B------:R-:W-:-:S04]  /*33270*/  DEPBAR.LE SB0, 0xa ;  /* 0x000082800000791a */ /* 0x000fc80000000000 */
[----:B------:R-:W-:Y:S06]  /*33280*/  BAR.SYNC.DEFER_BLOCKING 0x0 ;  /* 0x0000000000007b1d */ /* 0x000fec0000010000 */
[----:B-1----:R-:W1:Y:S04]  /*33290*/  LDSM.16.M88.4 R16, [R81+UR7+0x13800] ;  /* 0x013800075110783b */ /* 0x002e680008000200 */
[----:B--2---:R-:W2:Y:S04]  /*332a0*/  LDSM.16.M88.4 R20, [R81+UR7+0x14800] ;  /* 0x014800075114783b */ /* 0x004ea80008000200 */
[----:B------:R-:W-:Y:S04]  /*332b0*/  LDSM.16.M88.4 R24, [R81+UR7+0x15800] ;  /* 0x015800075118783b */ /* 0x000fe80008000200 */
[----:B---3--:R-:W-:Y:S04]  /*332c0*/  LDSM.16.M88.4 R4, [R81+UR7] ;  /* 0x000000075104783b */ /* 0x008fe80008000200 */
[----:B------:R-:W-:Y:S04]  /*332d0*/  LDSM.16.M88.4 R8, [R81+UR7+0x800] ;  /* 0x000800075108783b */ /* 0x000fe80008000200 */
[----:B------:R-:W-:Y:S04]  /*332e0*/  LDSM.16.M88.4 R204, [R81+UR7+0x1000] ;  /* 0x0010000751cc783b */ /* 0x000fe80008000200 */
[----:B------:R-:W-:Y:S04]  /*332f0*/  LDSM.16.M88.4 R12, [R81+UR7+0x1800] ;  /* 0x00180007510c783b */ /* 0x000fe80008000200 */
[----:B------:R-:W-:Y:S04]  /*33300*/  LDSM.16.M88.4 R192, [R81+UR7+0x2000] ;  /* 0x0020000751c0783b */ /* 0x000fe80008000200 */
[----:B------:R-:W-:Y:S04]  /*33310*/  LDSM.16.M88.4 R184, [R81+UR7+0x2800] ;  /* 0x0028000751b8783b */ /* 0x000fe80008000200 */
[----:B------:R-:W-:Y:S04]  /*33320*/  LDSM.16.M88.4 R188, [R81+UR7+0x3000] ;  /* 0x0030000751bc783b */ /* 0x000fe80008000200 */
[----:B-1----:R-:W-:Y:S04]  /*33330*/  STL.64 [R1], R16 ;  /* 0x0000001001007387 */ /* 0x002fe80000100a00 */
[----:B------:R-:W-:Y:S04]  /*33340*/  STL.64 [R1+0x8], R18 ;  /* 0x0000081201007387 */ /* 0x000fe80000100a00 */
[----:B------:R-:W1:Y:S04]  /*33350*/  LDSM.16.M88.4 R16, [R81+UR7+0x15000] ;  /* 0x015000075110783b */ /* 0x000e680008000200 */
[----:B--2---:R-:W-:Y:S04]  /*33360*/  STL.64 [R1+0x20], R20 ;  /* 0x0000201401007387 */ /* 0x004fe80000100a00 */
[----:B------:R-:W-:Y:S04]  /*33370*/  STL.64 [R1+0x28], R22 ;  /* 0x0000281601007387 */ /* 0x000fe80000100a00 */
[----:B------:R-:W2:Y:S04]  /*33380*/  LDSM.16.M88.4 R20, [R81+UR7+0x16000] ;  /* 0x016000075114783b */ /* 0x000ea80008000200 */
[----:B------:R-:W-:Y:S04]  /*33390*/  LDSM.16.M88.4 R176, [R81+UR7+0x3800] ;  /* 0x0038000751b0783b */ /* 0x000fe80008000200 */
[----:B------:R-:W-:Y:S04]  /*333a0*/  LDSM.16.M88.4 R180, [R81+UR7+0x4000] ;  /* 0x0040000751b4783b */ /* 0x000fe80008000200 */
[----:B------:R-:W-:Y:S04]  /*333b0*/  LDSM.16.M88.4 R168, [R81+UR7+0x4800] ;  /* 0x0048000751a8783b */ /* 0x000fe80008000200 */
[----:B------:R-:W-:Y:S04]  /*333c0*/  LDSM.16.M88.4 R172, [R81+UR7+0x5000] ;  /* 0x0050000751ac783b */ /* 0x000fe80008000200 */
[----:B------:R-:W-:Y:S04]  /*333d0*/  LDSM.16.M88.4 R160, [R81+UR7+0x5800] ;  /* 0x0058000751a0783b */ /* 0x000fe80008000200 */
[----:B------:R-:W-:Y:S04]  /*333e0*/  LDSM.16.M88.4 R164, [R81+UR7+0x6000] ;  /* 0x0060000751a4783b */ /* 0x000fe80008000200 */
[----:B-1----:R-:W-:Y:S04]  /*333f0*/  STL.64 [R1+0x10], R16 ;  /* 0x0000101001007387 */ /* 0x002fe80000100a00 */
[----:B------:R-:W-:Y:S04]  /*33400*/  STL.64 [R1+0x18], R18 ;  /* 0x0000181201007387 */ /* 0x000fe80000100a00 */
[----:B------:R-:W1:Y:S04]  /*33410*/  LDSM.16.M88.4 R16, [R81+UR7+0x16800] ;  /* 0x016800075110783b */ /* 0x000e680008000200 */
[----:B------:R-:W-:Y:S04]  /*33420*/  STL.64 [R1+0x40], R24 ;  /* 0x0000401801007387 */ /* 0x000fe80000100a00 */
[----:B------:R-:W-:Y:S04]  /*33430*/  STL.64 [R1+0x48], R26 ;  /* 0x0000481a01007387 */ /* 0x000fe80000100a00 */
[----:B------:R-:W3:Y:S04]  /*33440*/  LDSM.16.M88.4 R24, [R81+UR7+0x17000] ;  /* 0x017000075118783b */ /* 0x000ee80008000200 */
[----:B--2---:R-:W-:Y:S04]  /*33450*/  STL.64 [R1+0x30], R20 ;  /* 0x0000301401007387 */ /* 0x004fe80000100a00 */
[----:B------:R-:W-:Y:S04]  /*33460*/  STL.64 [R1+0x38], R22 ;  /* 0x0000381601007387 */ /* 0x000fe80000100a00 */
[----:B------:R-:W2:Y:S04]  /*33470*/  LDSM.16.M88.4 R20, [R81+UR7+0x17800] ;  /* 0x017800075114783b */ /* 0x000ea80008000200 */
[----:B------:R-:W-:Y:S04]  /*33480*/  LDSM.16.M88.4 R152, [R81+UR7+0x6800] ;  /* 0x006800075198783b */ /* 0x000fe80008000200 */
[----:B------:R-:W-:Y:S04]  /*33490*/  LDSM.16.M88.4 R156, [R81+UR7+0x7000] ;  /* 0x00700007519c783b */ /* 0x000fe80008000200 */
[----:B------:R-:W-:Y:S04]  /*334a0*/  LDSM.16.M88.4 R144, [R81+UR7+0x7800] ;  /* 0x007800075190783b */ /* 0x000fe80008000200 */
[----:B-1----:R-:W-:Y:S04]  /*334b0*/  STL.64 [R1+0x60], R16 ;  /* 0x0000601001007387 */ /* 0x002fe80000100a00 */
[----:B------:R-:W-:Y:S04]  /*334c0*/  STL.64 [R1+0x68], R18 ;  /* 0x0000681201007387 */ /* 0x000fe80000100a00 */
[----:B------:R-:W1:Y:S04]  /*334d0*/  LDSM.16.M88.4 R16, [R81+UR7+0x18000] ;  /* 0x018000075110783b */ /* 0x000e680008000200 */
[----:B---3--:R-:W-:Y:S04]  /*334e0*/  STL.64 [R1+0x50], R24 ;  /* 0x0000501801007387 */ /* 0x008fe80000100a00 */
        /* <DEDUP_REMOVED lines=52> */
[----:B------:R-:W-:Y:S04]  /*33830*/  LDSM.16.M88.4 R20, [R81+UR7+0x1f000] ;  /* 0x01f000075114783b */ /* 0x000fe80008000200 */
[----:B------:R-:W-:Y:S04]  /*33840*/  LDSM.16.M88.4 R100, [R81+UR7+0xe000] ;  /* 0x00e000075164783b */ /* 0x000fe80008000200 */
[----:B------:R-:W-:Y:S04]  /*33850*/  LDSM.16.M88.4 R212, [R81+UR7+0xe800] ;  /* 0x00e8000751d4783b */ /* 0x000fe80008000200 */
[----:B------:R-:W-:Y:S04]  /*33860*/  LDSM.16.M88.4 R208, [R81+UR7+0xf000] ;  /* 0x00f0000751d0783b */ /* 0x000fe80008000200 */
[----:B-1----:R-:W-:Y:S04]  /*33870*/  STL.64 [R1+0x130], R16 ;  /* 0x0001301001007387 */ /* 0x002fe80000100a00 */
[----:B------:R-:W-:Y:S04]  /*33880*/  STL.64 [R1+0x138], R18 ;  /* 0x0001381201007387 */ /* 0x000fe80000100a00 */
[----:B------:R-:W1:Y:S04]  /*33890*/  LDSM.16.M88.4 R16, [R81+UR7+0x1f800] ;  /* 0x01f800075110783b */ /* 0x000e680008000200 */
[----:B---3--:R4:W-:Y:S04]  /*338a0*/  STL.64 [R1+0x160], R24 ;  /* 0x0001601801007387 */ /* 0x0089e80000100a00 */
[----:B------:R4:W-:Y:S04]  /*338b0*/  STL.64 [R1+0x168], R26 ;  /* 0x0001681a01007387 */ /* 0x0009e80000100a00 */
[----:B------:R4:W2:Y:S04]  /*338c0*/  LDSM.16.M88.4 R216, [R81+UR7+0xf800] ;  /* 0x00f8000751d8783b */ /* 0x0008a80008000200 */
[----:B------:R4:W3:Y:S04]  /*338d0*/  LDSM.16.M88.4 R220, [R81+UR7+0x10000] ;  /* 0x0100000751dc783b */ /* 0x0008e80008000200 */
[----:B------:R4:W2:Y:S04]  /*338e0*/  LDSM.16.M88.4 R228, [R81+UR7+0x10800] ;  /* 0x0108000751e4783b */ /* 0x0008a80008000200 */
[----:B------:R4:W2:Y:S04]  /*338f0*/  LDSM.16.M88.4 R224, [R81+UR7+0x11000] ;  /* 0x0110000751e0783b */ /* 0x0008a80008000200 */
[----:B------:R4:W2:Y:S04]  /*33900*/  LDSM.16.M88.4 R236, [R81+UR7+0x11800] ;  /* 0x0118000751ec783b */ /* 0x0008a80008000200 */
[----:B------:R4:W2:Y:S04]  /*33910*/  LDSM.16.M88.4 R232, [R81+UR7+0x12000] ;  /* 0x0120000751e8783b */ /* 0x0008a80008000200 */
[----:B------:R4:W2:Y:S04]  /*33920*/  LDSM.16.M88.4 R244, [R81+UR7+0x12800] ;  /* 0x0128000751f4783b */ /* 0x0008a80008000200 */
[----:B-1----:R4:W-:Y:S04]  /*33930*/  STL.64 [R1+0x170], R16 ;  /* 0x0001701001007387 */ /* 0x0029e80000100a00 */
[----:B------:R4:W-:Y:S04]  /*33940*/  STL.64 [R1+0x150], R20 ;  /* 0x0001501401007387 */ /* 0x0009e80000100a00 */
[----:B------:R4:W-:Y:S04]  /*33950*/  STL.64 [R1+0x158], R22 ;  /* 0x0001581601007387 */ /* 0x0009e80000100a00 */
[----:B------:R4:W-:Y:S04]  /*33960*/  STL.64 [R1+0x178], R18 ;  /* 0x0001781201007387 */ /* 0x0009e80000100a00 */
[----:B------:R4:W1:Y:S04]  /*33970*/  LDSM.16.M88.4 R240, [R81+UR7+0x13000] ;  /* 0x0130000751f0783b */ /* 0x0008680008000200 */
[----:B------:R4:W1:Y:S01]  /*33980*/  LDSM.16.M88.4 R248, [R81+UR7+0x14000] ;  /* 0x0140000751f8783b */ /* 0x0008620008000200 */
[----:B---3--:R-:W-:Y:S05]  /*33990*/  @!P0 BRA `(.L_x_6) ;  /* 0x0000000800088947 */ /* 0x008fea0003800000 */
[----:B----4-:R-:W-:Y:S01]  /*339a0*/  MOV R16, R4 ;  /* 0x0000000400107202 */ /* 0x010fe20000000f00 */
[----:B------:R-:W-:Y:S01]  /*339b0*/  IMAD.MOV.U32 R17, RZ, RZ, R6 ;  /* 0x000000ffff117224 */ /* 0x000fe200078e0006 */
[----:B------:R-:W-:Y:S01]  /*339c0*/  MOV R19, R10 ;  /* 0x0000000a00137202 */ /* 0x000fe20000000f00 */
        /* <DEDUP_REMOVED lines=39> */
[----:B--2---:R-:W-:Y:S01]  /*33c40*/  MOV R79, R218 ;  /* 0x000000da004f7202 */ /* 0x004fe20000000f00 */
[----:B------:R-:W-:Y:S01]  /*33c50*/  IMAD.MOV.U32 R48, RZ, RZ, R148 ;  /* 0x000000ffff307224 */ /* 0x000fe200078e0094 */
[----:B------:R-:W-:Y:S01]  /*33c60*/  MOV R6, R9 ;  /* 0x0000000900067202 */ /* 0x000fe20000000f00 */
[----:B------:R-:W-:Y:S01]  /*33c70*/  IMAD.MOV.U32 R50, RZ, RZ, R136 ;  /* 0x000000ffff327224 */ /* 0x000fe200078e0088 */
[----:B------:R-:W-:Y:S01]  /*33c80*/  MOV R9, R207 ;  /* 0x000000cf00097202 */ /* 0x000fe20000000f00 */
[----:B------:R-:W-:Y:S01]  /*33c90*/  IMAD.MOV.U32 R51, RZ, RZ, R138 ;  /* 0x000000ffff337224 */ /* 0x000fe200078e008a */
[----:B------:R-:W-:Y:S01]  /*33ca0*/  MOV R12, R193 ;  /* 0x000000c1000c7202 */ /* 0x000fe20000000f00 */
[----:B------:R-:W-:-:S02]  /*33cb0*/  IMAD.MOV.U32 R53, RZ, RZ, R142 ;  /* 0x000000ffff357224 */ /* 0x000fc400078e008e */
[----:B------:R-:W-:Y:S02]  /*33cc0*/  IMAD.MOV.U32 R54, RZ, RZ, R128 ;  /* 0x000000ffff367224 */ /* 0x000fe400078e0080 */
[----:B------:R-:W-:Y:S02]  /*33cd0*/  IMAD.MOV.U32 R56, RZ, RZ, R132 ;  /* 0x000000ffff387224 */ /* 0x000fe400078e0084 */
[----:B------:R-:W-:Y:S02]  /*33ce0*/  IMAD.MOV.U32 R57, RZ, RZ, R134 ;  /* 0x000000ffff397224 */ /* 0x000fe400078e0086 */
[----:B------:R-:W-:Y:S02]  /*33cf0*/  IMAD.MOV.U32 R59, RZ, RZ, R122 ;  /* 0x000000ffff3b7224 */ /* 0x000fe400078e007a */
[----:B------:R-:W-:Y:S02]  /*33d00*/  IMAD.MOV.U32 R60, RZ, RZ, R124 ;  /* 0x000000ffff3c7224 */ /* 0x000fe400078e007c */
        /* <DEDUP_REMOVED lines=13> */
[----:B------:R-:W-:Y:S01]  /*33de0*/  IMAD.MOV.U32 R5, RZ, RZ, R7 ;  /* 0x000000ffff057224 */ /* 0x000fe200078e0007 */
[----:B------:R2:W-:Y:S01]  /*33df0*/  STTM.x64 tmem[UR11+0x100], R16 ;  /* 0x00010010000079ed */ /* 0x0005e2000834000b */
[----:B------:R-:W-:Y:S02]  /*33e00*/  IMAD.MOV.U32 R7, RZ, RZ, R11 ;  /* 0x000000ffff077224 */ /* 0x000fe400078e000b */
[----:B------:R-:W-:Y:S02]  /*33e10*/  IMAD.MOV.U32 R10, RZ, RZ, R13 ;  /* 0x000000ffff0a7224 */ /* 0x000fe400078e000d */
[----:B------:R-:W-:Y:S01]  /*33e20*/  IMAD.MOV.U32 R11, RZ, RZ, R15 ;  /* 0x000000ffff0b7224 */ /* 0x000fe200078e000f */
[----:B------:R-:W-:Y:S01]  /*33e30*/  MOV R15, R187 ;  /* 0x000000bb000f7202 */ /* 0x000fe20000000f00 */
[----:B------:R-:W-:Y:S02]  /*33e40*/  IMAD.MOV.U32 R8, RZ, RZ, R205 ;  /* 0x000000ffff087224 */ /* 0x000fe400078e00cd */
[----:B------:R-:W-:-:S02]  /*33e50*/  IMAD.MOV.U32 R13, RZ, RZ, R195 ;  /* 0x000000ffff0d7224 */ /* 0x000fc400078e00c3 */
[----:B------:R-:W-:Y:S02]  /*33e60*/  IMAD.MOV.U32 R14, RZ, RZ, R185 ;  /* 0x000000ffff0e7224 */ /* 0x000fe400078e00b9 */
[----:B--2---:R-:W-:Y:S01]  /*33e70*/  IMAD.MOV.U32 R16, RZ, RZ, R189 ;  /* 0x000000ffff107224 */ /* 0x004fe200078e00bd */
        /* <DEDUP_REMOVED lines=50> */
[----:B------:R-:W-:-:S04]  /*341a0*/  IMAD.MOV.U32 R67, RZ, RZ, R219 ;  /* 0x000000ffff437224 */ /* 0x000fc800078e00db */
[----:B------:R3:W-:Y:S03]  /*341b0*/  STTM.x64 tmem[UR11+0x180], R4 ;  /* 0x00018004000079ed */ /* 0x0007e6000834000b */
.L_x_6:
[----:B---3--:R-:W3:Y:S01]  /*341c0*/  LDL.LU.64 R56, [R1+0x190] ;  /* 0x0001900001387983 */ /* 0x008ee20000300a00 */
[C---:B------:R-:W-:Y:S01]  /*341d0*/  IMAD.SHL.U32 R80, R3.reuse, 0x4, RZ ;  /* 0x0000000403507824 */ /* 0x040fe200078e00ff */
[----:B------:R-:W-:Y:S01]  /*341e0*/  SHF.R.S32.HI R0, RZ, 0x1f, R3 ;  /* 0x0000001fff007819 */ /* 0x000fe20000011403 */
[----:B------:R-:W4:Y:S01]  /*341f0*/  LDC R93, c[0x0][0x3a0] ;  /* 0x0000e800ff5d7b82 */ /* 0x000f220000000800 */
[----:B--2---:R-:W2:Y:S04]  /*34200*/  LDL.LU.64 R52, [R1+0x480] ;  /* 0x0004800001347983 */ /* 0x004ea80000300a00 */
[----:B----4-:R-:W4:Y:S03]  /*34210*/  LDL.LU.64 R24, [R1+0x418] ;  /* 0x0004180001187983 */ /* 0x010f260000300a00 */
[----:B------:R-:W1:Y:S01]  /*34220*/  LDC R201, c[0x0][0x3a0] ;  /* 0x0000e800ffc97b82 */ /* 0x000e620000000800 */
[----:B------:R-:W2:Y:S04]  /*34230*/  LDL.LU.64 R16, [R1+0x3d8] ;  /* 0x0003d80001107983 */ /* 0x000ea80000300a00 */
[----:B------:R-:W2:Y:S04]  /*34240*/  LDL.LU.64 R48, [R1+0x378] ;  /* 0x0003780001307983 */ /* 0x000ea80000300a00 */
[----:B------:R-:W2:Y:S04]  /*34250*/  LDL.LU.64 R30, [R1+0x268] ;  /* 0x00026800011e7983 */ /* 0x000ea80000300a00 */
[----:B------:R-:W2:Y:S04]  /*34260*/  LDL.LU.64 R8, [R1+0x1d8] ;  /* 0x0001d80001087983 */ /* 0x000ea80000300a00 */
[----:B------:R-:W2:Y:S04]  /*34270*/  LDL.LU.64 R58, [R1+0x288] ;  /* 0x00028800013a7983 */ /* 0x000ea80000300a00 */
[----:B------:R-:W2:Y:S04]  /*34280*/  LDL.LU.64 R44, [R1+0x188] ;  /* 0x00018800012c7983 */ /* 0x000ea80000300a00 */
        /* <DEDUP_REMOVED lines=23> */
[----:B------:R-:W4:Y:S04]  /*34400*/  LDL.LU.64 R96, [R1+0x4d0] ;  /* 0x0004d00001607983 */ /* 0x000f280000300a00 */
[----:B------:R-:W4:Y:S04]  /*34410*/  LDL.LU.64 R70, [R1+0x490] ;  /* 0x0004900001467983 */ /* 0x000f280000300a00 */
[----:B------:R-:W4:Y:S04]  /*34420*/  LDL.LU.64 R108, [R1+0x410] ;  /* 0x00041000016c7983 */ /* 0x000f280000300a00 */
[----:B------:R-:W4:Y:S04]  /*34430*/  LDL.LU.64 R102, [R1+0x3d0] ;  /* 0x0003d00001667983 */ /* 0x000f280000300a00 */
[----:B------:R-:W4:Y:S04]  /*34440*/  LDL.LU.64 R68, [R1+0x390] ;  /* 0x0003900001447983 */ /* 0x000f280000300a00 */
[----:B------:R-:W4:Y:S04]  /*34450*/  LDL.LU.64 R78, [R1+0x310] ;  /* 0x00031000014e7983 */ /* 0x000f280000300a00 */
[----:B------:R-:W4:Y:S04]  /*34460*/  LDL.LU.64 R104, [R1+0x2d0] ;  /* 0x0002d00001687983 */ /* 0x000f280000300a00 */
[----:B------:R-:W4:Y:S04]  /*34470*/  LDL.LU.64 R66, [R1+0x290] ;  /* 0x0002900001427983 */ /* 0x000f280000300a00 */
[----:B------:R-:W4:Y:S01]  /*34480*/  LDL.LU.64 R112, [R1+0x550] ;  /* 0x0005500001707983 */ /* 0x000f220000300a00 */
[----:B------:R-:W-:-:S03]  /*34490*/  SHF.L.U64.HI R3, R3, 0x2, R0 ;  /* 0x0000000203037819 */ /* 0x000fc60000010200 */
[----:B------:R-:W4:Y:S04]  /*344a0*/  LDL.LU.64 R76, [R1+0x210] ;  /* 0x00021000014c7983 */ /* 0x000f280000300a00 */
[----:B------:R-:W4:Y:S01]  /*344b0*/  LDL.LU.64 R100, [R1+0x1d0] ;  /* 0x0001d00001647983 */ /* 0x000f220000300a00 */
[----:B--2---:R-:W-:Y:S01]  /*344c0*/  IMAD.MOV.U32 R72, RZ, RZ, R64 ;  /* 0x000000ffff487224 */ /* 0x004fe200078e0040 */
[----:B------:R-:W-:Y:S02]  /*344d0*/  MOV R73, R65 ;  /* 0x0000004100497202 */ /* 0x000fe40000000f00 */
[-C--:B---3--:R-:W-:Y:S02]  /*344e0*/  IADD3 R98, P3, PT, R106, R80.reuse, RZ ;  /* 0x000000506a627210 */ /* 0x088fe40007f7e0ff */
[----:B----4-:R-:W-:-:S02]  /*344f0*/  IADD3 R74, P4, PT, R96, R80, RZ ;  /* 0x00000050604a7210 */ /* 0x010fc40007f9e0ff */
[----:B------:R-:W-:-:S03]  /*34500*/  IADD3 R64, P5, PT, R70, R80, RZ ;  /* 0x0000005046407210 */ /* 0x000fc60007fbe0ff */
[--C-:B------:R-:W-:Y:S01]  /*34510*/  IMAD.X R75, R97, 0x1, R3.reuse, P4 ;  /* 0x00000001614b7824 */ /* 0x100fe200020e0603 */
[----:B------:R-:W-:Y:S02]  /*34520*/  IADD3.X R99, PT, PT, R107, R3, RZ, P3, !PT ;  /* 0x000000036b637210 */ /* 0x000fe40001ffe4ff */
[----:B------:R-:W-:Y:S01]  /*34530*/  MOV R70, R62 ;  /* 0x0000003e00467202 */ /* 0x000fe20000000f00 */
[----:B------:R-:W-:Y:S02]  /*34540*/  IMAD.X R65, R71, 0x1, R3, P5 ;  /* 0x0000000147417824 */ /* 0x000fe400028e0603 */
[----:B------:R-:W-:Y:S01]  /*34550*/  IMAD.MOV.U32 R71, RZ, RZ, R63 ;  /* 0x000000ffff477224 */ /* 0x000fe200078e003f */
[----:B------:R-:W-:Y:S01]  /*34560*/  MOV R63, R61 ;  /* 0x0000003d003f7202 */ /* 0x000fe20000000f00 */
[----:B------:R-:W-:Y:S02]  /*34570*/  IMAD.MOV.U32 R62, RZ, RZ, R60 ;  /* 0x000000ffff3e7224 */ /* 0x000fe400078e003c */
[----:B------:R-:W-:Y:S01]  /*34580*/  IMAD.MOV.U32 R60, RZ, RZ, R58 ;  /* 0x000000ffff3c7224 */ /* 0x000fe200078e003a */
[----:B------:R-:W-:Y:S01]  /*34590*/  MOV R58, R56 ;  /* 0x00000038003a7202 */ /* 0x000fe20000000f00 */
[----:B------:R-:W-:-:S02]  /*345a0*/  IMAD.MOV.U32 R61, RZ, RZ, R59 ;  /* 0x000000ffff3d7224 */ /* 0x000fc400078e003b */
[----:B------:R-:W-:Y:S01]  /*345b0*/  IMAD.MOV.U32 R59, RZ, RZ, R57 ;  /* 0x000000ffff3b7224 */ /* 0x000fe200078e0039 */
[----:B------:R-:W-:Y:S02]  /*345c0*/  MOV R57, R53 ;  /* 0x0000003500397202 */ /* 0x000fe40000000f00 */
[----:B------:R-:W-:-:S05]  /*345d0*/  IADD3 R110, P1, PT, R112, R80, RZ ;  /* 0x00000050706e7210 */ /* 0x000fca0007f3e0ff */
[----:B------:R-:W-:Y:S02]  /*345e0*/  IMAD.X R111, R113, 0x1, R3, P1 ;  /* 0x00000001716f7824 */ /* 0x000fe400008e0603 */
[----:B------:R-:W-:-:S03]  /*345f0*/  IMAD.MOV.U32 R56, RZ, RZ, R52 ;  /* 0x000000ffff387224 */ /* 0x000fc600078e0034 */
[----:B------:R-:W-:Y:S01]  /*34600*/  STL.64 [R1+0xc70], R110 ;  /* 0x000c706e01007387 */ /* 0x000fe20000100a00 */
[----:B------:R-:W-:-:S03]  /*34610*/  IMAD.MOV.U32 R52, RZ, RZ, R48 ;  /* 0x000000ffff347224 */ /* 0x000fc600078e0030 */
[----:B------:R-:W-:Y:S01]  /*34620*/  STL.64 [R1+0xcf8], R98 ;  /* 0x000cf86201007387 */ /* 0x000fe20000100a00 */
[----:B------:R-:W-:-:S03]  /*34630*/  IMAD.MOV.U32 R53, RZ, RZ, R49 ;  /* 0x000000ffff357224 */ /* 0x000fc600078e0031 */
[----:B------:R2:W-:Y:S04]  /*34640*/  STL.64 [R1+0xd80], R74 ;  /* 0x000d804a01007387 */ /* 0x0005e80000100a00 */
[----:B------:R3:W-:Y:S04]  /*34650*/  STL.64 [R1+0xe00], R64 ;  /* 0x000e004001007387 */ /* 0x0007e80000100a00 */
[----:B------:R-:W4:Y:S04]  /*34660*/  LDL.LU.64 R48, [R1+0x278] ;  /* 0x0002780001307983 */ /* 0x000f280000300a00 */
[----:B------:R-:W4:Y:S01]  /*34670*/  LDL.LU.64 R112, [R1+0x450] ;  /* 0x0004500001707983 */ /* 0x000f220000300a00 */
[----:B------:R-:W-:-:S02]  /*34680*/  IADD3 R106, P3, PT, R108, R80, RZ ;  /* 0x000000506c6a7210 */ /* 0x000fc40007f7e0ff */
[-C--:B--2---:R-:W-:Y:S01]  /*34690*/  IADD3 R74, P4, PT, R102, R80.reuse, RZ ;  /* 0x00000050664a7210 */ /* 0x084fe20007f9e0ff */
[----:B------:R-:W2:Y:S01]  /*346a0*/  LDL.LU.64 R98, [R1+0x508] ;  /* 0x0005080001627983 */ /* 0x000ea20000300a00 */
[-C--:B---3--:R-:W-:Y:S01]  /*346b0*/  IADD3 R64, P5, PT, R68, R80.reuse, RZ ;  /* 0x0000005044407210 */ /* 0x088fe20007fbe0ff */
[--C-:B------:R-:W-:Y:S02]  /*346c0*/  IMAD.X R107, R109, 0x1, R3.reuse, P3 ;  /* 0x000000016d6b7824 */ /* 0x100fe400018e0603 */
[----:B------:R-:W-:Y:S01]  /*346d0*/  IMAD.X R75, R103, 0x1, R3, P4 ;  /* 0x00000001674b7824 */ /* 0x000fe200020e0603 */
[----:B------:R-:W-:Y:S01]  /*346e0*/  IADD3.X R65, PT, PT, R69, R3, RZ, P5, !PT ;  /* 0x0000000345417210 */ /* 0x000fe20002ffe4ff */
[----:B------:R-:W3:Y:S01]  /*346f0*/  LDL.LU.64 R96, [R1+0x4c8] ;  /* 0x0004c80001607983 */ /* 0x000ee20000300a00 */
[----:B----4-:R-:W-:-:S04]  /*34700*/  IADD3 R110, P1, PT, R112, R80, RZ ;  /* 0x00000050706e7210 */ /* 0x010fc80007f3e0ff */
[----:B------:R-:W-:-:S05]  /*34710*/  IADD3.X R111, PT, PT, R113, R3, RZ, P1, !PT ;  /* 0x00000003716f7210 */ /* 0x000fca0000ffe4ff */
[----:B------:R-:W-:Y:S04]  /*34720*/  STL.64 [R1+0xe88], R110 ;  /* 0x000e886e01007387 */ /* 0x000fe80000100a00 */
[----:B------:R4:W-:Y:S04]  /*34730*/  STL.64 [R1+0xf08], R106 ;  /* 0x000f086a01007387 */ /* 0x0009e80000100a00 */
[----:B------:R1:W-:Y:S04]  /*34740*/  STL.64 [R1+0xf90], R74 ;  /* 0x000f904a01007387 */ /* 0x0003e80000100a00 */
[----:B------:R2:W-:Y:S04]  /*34750*/  STL.64 [R1+0x1008], R64 ;  /* 0x0010084001007387 */ /* 0x0005e80000100a00 */
[----:B----4-:R-:W4:Y:S01]  /*34760*/  LDL.LU.64 R106, [R1+0x350] ;  /* 0x00035000016a7983 */ /* 0x010f220000300a00 */
[----:B------:R-:W-:-:S05]  /*34770*/  IADD3 R68, P3, PT, R78, R80, RZ ;  /* 0x000000504e447210 */ /* 0x000fca0007f7e0ff */
[----:B------:R-:W-:Y:S01]  /*34780*/  IMAD.X R69, R79, 0x1, R3, P3 ;  /* 0x000000014f457824 */ /* 0x000fe200018e0603 */
[-C--:B-1----:R-:W-:Y:S02]  /*34790*/  IADD3 R74, P4, PT, R104, R80.reuse, RZ ;  /* 0x00000050684a7210 */ /* 0x082fe40007f9e0ff */
[----:B--2---:R-:W-:Y:S02]  /*347a0*/  IADD3 R64, P5, PT, R66, R80, RZ ;  /* 0x0000005042407210 */ /* 0x004fe40007fbe0ff */
[----:B------:R-:W-:-:S03]  /*347b0*/  IADD3.X R75, PT, PT, R105, R3, RZ, P4, !PT ;  /* 0x00000003694b7210 */ /* 0x000fc600027fe4ff */
[----:B------:R-:W-:Y:S01]  /*347c0*/  IMAD.X R65, R67, 0x1, R3, P5 ;  /* 0x0000000143417824 */ /* 0x000fe200028e0603 */
[----:B----4-:R-:W-:-:S05]  /*347d0*/  IADD3 R102, P1, PT, R106, R80, RZ ;  /* 0x000000506a667210 */ /* 0x010fca0007f3e0ff */
[----:B------:R-:W-:-:S05]  /*347e0*/  IMAD.X R103, R107, 0x1, R3, P1 ;  /* 0x000000016b677824 */ /* 0x000fca00008e0603 */
[----:B------:R-:W-:Y:S04]  /*347f0*/  STL.64 [R1+0x1040], R102 ;  /* 0x0010406601007387 */ /* 0x000fe80000100a00 */
[----:B------:R1:W-:Y:S02]  /*34800*/  STL.64 [R1+0x1078], R68 ;  /* 0x0010784401007387 */ /* 0x0003e40000100a00 */
[----:B-1----:R-:W-:Y:S01]  /*34810*/  MOV R68, R62 ;  /* 0x0000003e00447202 */ /* 0x002fe20000000f00 */
[----:B------:R-:W-:Y:S01]  /*34820*/  IMAD.MOV.U32 R69, RZ, RZ, R63 ;  /* 0x000000ffff457224 */ /* 0x000fe200078e003f */
[----:B------:R-:W-:Y:S01]  /*34830*/  MOV R63, R61 ;  /* 0x0000003d003f7202 */ /* 0x000fe20000000f00 */
[----:B------:R-:W-:Y:S02]  /*34840*/  IMAD.MOV.U32 R62, RZ, RZ, R60 ;  /* 0x000000ffff3e7224 */ /* 0x000fe400078e003c */
[----:B------:R-:W-:Y:S01]  /*34850*/  IMAD.MOV.U32 R60, RZ, RZ, R58 ;  /* 0x000000ffff3c7224 */ /* 0x000fe200078e003a */
[----:B------:R-:W-:Y:S01]  /*34860*/  MOV R58, R56 ;  /* 0x00000038003a7202 */ /* 0x000fe20000000f00 */
[----:B------:R-:W-:-:S02]  /*34870*/  IMAD.MOV.U32 R61, RZ, RZ, R59 ;  /* 0x000000ffff3d7224 */ /* 0x000fc400078e003b */
[----:B------:R-:W-:Y:S01]  /*34880*/  IMAD.MOV.U32 R59, RZ, RZ, R57 ;  /* 0x000000ffff3b7224 */ /* 0x000fe200078e0039 */
[----:B------:R-:W-:Y:S01]  /*34890*/  MOV R57, R55 ;  /* 0x0000003700397202 */ /* 0x000fe20000000f00 */
[----:B------:R-:W-:Y:S02]  /*348a0*/  IMAD.MOV.U32 R56, RZ, RZ, R54 ;  /* 0x000000ffff387224 */ /* 0x000fe400078e0036 */
[----:B------:R-:W-:Y:S01]  /*348b0*/  IMAD.MOV.U32 R54, RZ, RZ, R52 ;  /* 0x000000ffff367224 */ /* 0x000fe200078e0034 */
[----:B------:R-:W-:Y:S01]  /*348c0*/  MOV R52, R50 ;  /* 0x0000003200347202 */ /* 0x000fe20000000f00 */
[----:B------:R-:W-:Y:S02]  /*348d0*/  IMAD.MOV.U32 R55, RZ, RZ, R53 ;  /* 0x000000ffff377224 */ /* 0x000fe400078e0035 */
[----:B------:R-:W-:Y:S01]  /*348e0*/  IMAD.MOV.U32 R53, RZ, RZ, R51 ;  /* 0x000000ffff357224 */ /* 0x000fe200078e0033 */
[----:B------:R-:W-:Y:S01]  /*348f0*/  MOV R51, R47 ;  /* 0x0000002f00337202 */ /* 0x000fe20000000f00 */
[----:B------:R-:W-:-:S02]  /*34900*/  IMAD.MOV.U32 R50, RZ, RZ, R46 ;  /* 0x000000ffff327224 */ /* 0x000fc400078e002e */
[----:B------:R-:W-:Y:S02]  /*34910*/  IMAD.MOV.U32 R46, RZ, RZ, R38 ;  /* 0x000000ffff2e7224 */ /* 0x000fe400078e0026 */
[----:B------:R-:W-:Y:S02]  /*34920*/  IMAD.MOV.U32 R47, RZ, RZ, R39 ;  /* 0x000000ffff2f7224 */ /* 0x000fe400078e0027 */
[----:B------:R-:W2:Y:S04]  /*34930*/  LDL.LU.64 R38, [R1+0x420] ;  /* 0x0004200001267983 */ /* 0x000ea80000300a00 */
[----:B------:R-:W4:Y:S04]  /*34940*/  LDL.LU.64 R102, [R1+0x408] ;  /* 0x0004080001667983 */ /* 0x000f280000300a00 */
[----:B------:R-:W2:Y:S04]  /*34950*/  LDL.LU.64 R78, [R1+0x3c8] ;  /* 0x0003c800014e7983 */ /* 0x000ea80000300a00 */
[----:B------:R1:W-:Y:S04]  /*34960*/  STL.64 [R1+0x10b0], R74 ;  /* 0x0010b04a01007387 */ /* 0x0003e80000100a00 */
[----:B------:R3:W-:Y:S04]  /*34970*/  STL.64 [R1+0x10e0], R64 ;  /* 0x0010e04001007387 */ /* 0x0007e80000100a00 */
[----:B------:R-:W2:Y:S01]  /*34980*/  LDL.LU.64 R106, [R1+0x250] ;  /* 0x00025000016a7983 */ /* 0x000ea20000300a00 */
[----:B------:R-:W-:-:S04]  /*34990*/  IADD3 R66, P3, PT, R76, R80, RZ ;  /* 0x000000504c427210 */ /* 0x000fc80007f7e0ff */
[----:B------:R-:W-:Y:S02]  /*349a0*/  IADD3.X R67, PT, PT, R77, R3, RZ, P3, !PT ;  /* 0x000000034d437210 */ /* 0x000fe40001ffe4ff */
[-C--:B-1----:R-:W-:Y:S02]  /*349b0*/  IADD3 R74, P4, PT, R100, R80.reuse, RZ ;  /* 0x00000050644a7210 */ /* 0x082fe40007f9e0ff */
[----:B---3--:R-:W-:-:S03]  /*349c0*/  IADD3 R64, P5, PT, R72, R80, RZ ;  /* 0x0000005048407210 */ /* 0x008fc60007fbe0ff */
[----:B------:R-:W-:Y:S01]  /*349d0*/  IMAD.X R75, R101, 0x1, R3, P4 ;  /* 0x00000001654b7824 */ /* 0x000fe200020e0603 */
[----:B------:R-:W-:Y:S02]  /*349e0*/  IADD3.X R65, PT, PT, R73, R3, RZ, P5, !PT ;  /* 0x0000000349417210 */ /* 0x000fe40002ffe4ff */
[----:B--2---:R-:W-:-:S05]  /*349f0*/  IADD3 R104, P1, PT, R106, R80, RZ ;  /* 0x000000506a687210 */ /* 0x004fca0007f3e0ff */
[----:B------:R-:W-:-:S05]  /*34a00*/  IMAD.X R105, R107, 0x1, R3, P1 ;  /* 0x000000016b697824 */ /* 0x000fca00008e0603 */
[----:B------:R-:W-:Y:S04]  /*34a10*/  STL.64 [R1+0x1108], R104 ;  /* 0x0011086801007387 */ /* 0x000fe80000100a00 */
[----:B------:R1:W-:Y:S02]  /*34a20*/  STL.64 [R1+0x1128], R66 ;  /* 0x0011284201007387 */ /* 0x0003e40000100a00 */
[----:B-1----:R-:W-:Y:S01]  /*34a30*/  IMAD.MOV.U32 R66, RZ, RZ, R62 ;  /* 0x000000ffff427224 */ /* 0x002fe200078e003e */
        /* <DEDUP_REMOVED lines=15> */
[----:B------:R-:W2:Y:S04]  /*34b30*/  LDL.LU.64 R42, [R1+0x2e0] ;  /* 0x0002e000012a7983 */ /* 0x000ea80000300a00 */
[----:B------:R-:W3:Y:S04]  /*34b40*/  LDL.LU.64 R106, [R1+0x308] ;  /* 0x00030800016a7983 */ /* 0x000ee80000300a00 */
[----:B------:R-:W2:Y:S04]  /*34b50*/  LDL.LU.64 R76, [R1+0x2c8] ;  /* 0x0002c800014c7983 */ /* 0x000ea80000300a00 */
[----:B------:R-:W-:Y:S04]  /*34b60*/  STL.64 [R1+0x1140], R74 ;  /* 0x0011404a01007387 */ /* 0x000fe80000100a00 */
[----:B------:R1:W-:Y:S04]  /*34b70*/  STL.64 [R1+0x1150], R64 ;  /* 0x0011504001007387 */ /* 0x0003e80000100a00 */
[----:B------:R-:W2:Y:S01]  /*34b80*/  LDL.LU.64 R104, [R1+0x548] ;  /* 0x0005480001687983 */ /* 0x000ea20000300a00 */
[----:B------:R-:W-:-:S05]  /*34b90*/  IADD3 R72, P3, PT, R98, R80, RZ ;  /* 0x0000005062487210 */ /* 0x000fca0007f7e0ff */
[----:B------:R-:W-:Y:S01]  /*34ba0*/  IMAD.X R73, R99, 0x1, R3, P3 ;  /* 0x0000000163497824 */ /* 0x000fe200018e0603 */
[-C--:B-1----:R-:W-:Y:S02]  /*34bb0*/  IADD3 R64, P5, PT, R70, R80.reuse, RZ ;  /* 0x0000005046407210 */ /* 0x082fe40007fbe0ff */
[----:B------:R-:W-:-:S03]  /*34bc0*/  IADD3 R74, P4, PT, R96, R80, RZ ;  /* 0x00000050604a7210 */ /* 0x000fc60007f9e0ff */
[----:B------:R-:W-:Y:S01]  /*34bd0*/  IMAD.X R65, R71, 0x1, R3, P5 ;  /* 0x0000000147417824 */ /* 0x000fe200028e0603 */
[----:B------:R-:W-:Y:S02]  /*34be0*/  IADD3.X R75, PT, PT, R97, R3, RZ, P4, !PT ;  /* 0x00000003614b7210 */ /* 0x000fe400027fe4ff */
[----:B--2---:R-:W-:-:S05]  /*34bf0*/  IADD3 R100, P1, PT, R104, R80, RZ ;  /* 0x0000005068647210 */ /* 0x004fca0007f3e0ff */
        /* <DEDUP_REMOVED lines=22> */
[----:B------:R-:W-:Y:S01]  /*34d60*/  IMAD.MOV.U32 R62, RZ, RZ, R60 ;  /* 0x000000ffff3e7224 */ /* 0x000fe200078e003c */
[----:B------:R-:W-:Y:S01]  /*34d70*/  MOV R60, R58 ;  /* 0x0000003a003c7202 */ /* 0x000fe20000000f00 */
[----:B------:R-:W-:Y:S02]  /*34d80*/  IMAD.MOV.U32 R63, RZ, RZ, R61 ;  /* 0x000000ffff3f7224 */ /* 0x000fe400078e003d */
[----:B------:R-:W-:Y:S02]  /*34d90*/  IMAD.MOV.U32 R30, RZ, RZ, R8 ;  /* 0x000000ffff1e7224 */ /* 0x000fe400078e0008 */
[----:B------:R-:W-:Y:S01]  /*34da0*/  IMAD.MOV.U32 R61, RZ, RZ, R59 ;  /* 0x000000ffff3d7224 */ /* 0x000fe200078e003b */
[----:B------:R-:W-:Y:S01]  /*34db0*/  MOV R59, R47 ;  /* 0x0000002f003b7202 */ /* 0x000fe20000000f00 */
[----:B------:R-:W-:Y:S01]  /*34dc0*/  IMAD.MOV.U32 R58, RZ, RZ, R46 ;  /* 0x000000ffff3a7224 */ /* 0x000fe200078e002e */
[----:B------:R-:W2:Y:S01]  /*34dd0*/  LDL.LU.64 R8, [R1+0x1a0] ;  /* 0x0001a00001087983 */ /* 0x000ea20000300a00 */
        /* <DEDUP_REMOVED lines=11> */
[----:B------:R1:W-:Y:S01]  /*34e90*/  STL.64 [R1+0xd00], R74 ;  /* 0x000d004a01007387 */ /* 0x0003e20000100a00 */
[----:B------:R-:W-:-:S03]  /*34ea0*/  IMAD.MOV.U32 R15, RZ, RZ, R13 ;  /* 0x000000ffff0f7224 */ /* 0x000fc600078e000d */
[----:B------:R3:W-:Y:S04]  /*34eb0*/  STL.64 [R1+0xd88], R64 ;  /* 0x000d884001007387 */ /* 0x0007e80000100a00 */
[----:B------:R-:W2:Y:S04]  /*34ec0*/  LDL.LU.64 R12, [R1+0x298] ;  /* 0x00029800010c7983 */ /* 0x000ea80000300a00 */
[----:B------:R-:W2:Y:S01]  /*34ed0*/  LDL.LU.64 R112, [R1+0x448] ;  /* 0x0004480001707983 */ /* 0x000ea20000300a00 */
[-C--:B----4-:R-:W-:Y:S02]  /*34ee0*/  IADD3 R98, P3, PT, R102, R80.reuse, RZ ;  /* 0x0000005066627210 */ /* 0x090fe40007f7e0ff */
[-C--:B-1----:R-:W-:Y:S01]  /*34ef0*/  IADD3 R74, P4, PT, R78, R80.reuse, RZ ;  /* 0x000000504e4a7210 */ /* 0x082fe20007f9e0ff */
[----:B------:R-:W4:Y:S01]  /*34f00*/  LDL.LU.64 R96, [R1+0x500] ;  /* 0x0005000001607983 */ /* 0x000f220000300a00 */
[----:B---3--:R-:W-:-:S02]  /*34f10*/  IADD3 R64, P5, PT, R68, R80, RZ ;  /* 0x0000005044407210 */ /* 0x008fc40007fbe0ff */
[----:B------:R-:W-:Y:S01]  /*34f20*/  IADD3.X R99, PT, PT, R103, R3, RZ, P3, !PT ;  /* 0x0000000367637210 */ /* 0x000fe20001ffe4ff */
[--C-:B------:R-:W-:Y:S01]  /*34f30*/  IMAD.X R75, R79, 0x1, R3.reuse, P4 ;  /* 0x000000014f4b7824 */ /* 0x100fe200020e0603 */
[----:B------:R-:W3:Y:S01]  /*34f40*/  LDL.LU.64 R100, [R1+0x4c0] ;  /* 0x0004c00001647983 */ /* 0x000ee20000300a00 */
[----:B------:R-:W-:Y:S01]  /*34f50*/  IMAD.X R65, R69, 0x1, R3, P5 ;  /* 0x0000000145417824 */ /* 0x000fe200028e0603 */
[----:B------:R-:W-:Y:S01]  /*34f60*/  MOV R68, R62 ;  /* 0x0000003e00447202 */ /* 0x000fe20000000f00 */
        /* <DEDUP_REMOVED lines=8> */
[----:B------:R-:W-:Y:S01]  /*34ff0*/  IMAD.MOV.U32 R30, RZ, RZ, R24 ;  /* 0x000000ffff1e7224 */ /* 0x000fe200078e0018 */
[----:B--2---:R-:W-:-:S05]  /*35000*/  IADD3 R110, P1, PT, R112, R80, RZ ;  /* 0x00000050706e7210 */ /* 0x004fca0007f3e0ff */
[----:B------:R-:W-:-:S05]  /*35010*/  IMAD.X R111, R113, 0x1, R3, P1 ;  /* 0x00000001716f7824 */ /* 0x000fca00008e0603 */
[----:B------:R-:W-:Y:S04]  /*35020*/  STL.64 [R1+0xe10], R110 ;  /* 0x000e106e01007387 */ /* 0x000fe80000100a00 */
[----:B------:R1:W-:Y:S04]  /*35030*/  STL.64 [R1+0xe90], R98 ;  /* 0x000e906201007387 */ /* 0x0003e80000100a00 */
[----:B------:R2:W-:Y:S04]  /*35040*/  STL.64 [R1+0xf18], R74 ;  /* 0x000f184a01007387 */ /* 0x0005e80000100a00 */
[----:B------:R3:W-:Y:S04]  /*35050*/  STL.64 [R1+0xf98], R64 ;  /* 0x000f984001007387 */ /* 0x0007e80000100a00 */
[----:B------:R-:W4:Y:S04]  /*35060*/  LDL.LU.64 R24, [R1+0x398] ;  /* 0x0003980001187983 */ /* 0x000f280000300a00 */
[----:B------:R-:W4:Y:S01]  /*35070*/  LDL.LU.64 R112, [R1+0x348] ;  /* 0x0003480001707983 */ /* 0x000f220000300a00 */
[----:B-1----:R-:W-:-:S02]  /*35080*/  IADD3 R98, P3, PT, R106, R80, RZ ;  /* 0x000000506a627210 */ /* 0x002fc40007f7e0ff */
[-C--:B--2---:R-:W-:Y:S01]  /*35090*/  IADD3 R74, P4, PT, R76, R80.reuse, RZ ;  /* 0x000000504c4a7210 */ /* 0x084fe20007f9e0ff */
[----:B------:R-:W2:Y:S01]  /*350a0*/  LDL.LU.64 R78, [R1+0x400] ;  /* 0x00040000014e7983 */ /* 0x000ea20000300a00 */
[----:B---3--:R-:W-:Y:S01]  /*350b0*/  IADD3 R64, P5, PT, R66, R80, RZ ;  /* 0x0000005042407210 */ /* 0x008fe20007fbe0ff */
[--C-:B------:R-:W-:Y:S01]  /*350c0*/  IMAD.X R99, R107, 0x1, R3.reuse, P3 ;  /* 0x000000016b637824 */ /* 0x100fe200018e0603 */
[----:B------:R-:W-:Y:S01]  /*350d0*/  IADD3.X R75, PT, PT, R77, R3, RZ, P4, !PT ;  /* 0x000000034d4b7210 */ /* 0x000fe200027fe4ff */
[----:B------:R-:W-:Y:S01]  /*350e0*/  IMAD.MOV.U32 R66, RZ, RZ, R62 ;  /* 0x000000ffff427224 */ /* 0x000fe200078e003e */
[----:B------:R-:W3:Y:S01]  /*350f0*/  LDL.LU.64 R102, [R1+0x3c0] ;  /* 0x0003c00001667983 */ /* 0x000ee20000300a00 */
[----:B------:R-:W-:Y:S01]  /*35100*/  IMAD.X R65, R67, 0x1, R3, P5 ;  /* 0x0000000143417824 */ /* 0x000fe200028e0603 */
[----:B------:R-:W-:Y:S01]  /*35110*/  MOV R67, R63 ;  /* 0x0000003f00437202 */ /* 0x000fe20000000f00 */
        /* <DEDUP_REMOVED lines=10> */
[----:B----4-:R-:W-:-:S05]  /*351c0*/  IADD3 R110, P1, PT, R112, R80, RZ ;  /* 0x00000050706e7210 */ /* 0x010fca0007f3e0ff */
[----:B------:R-:W-:-:S05]  /*351d0*/  IMAD.X R111, R113, 0x1, R3, P1 ;  /* 0x00000001716f7824 */ /* 0x000fca00008e0603 */
[----:B------:R-:W-:Y:S04]  /*351e0*/  STL.64 [R1+0x1010], R110 ;  /* 0x0010106e01007387 */ /* 0x000fe80000100a00 */
[----:B------:R-:W-:Y:S04]  /*351f0*/  STL.64 [R1+0x1048], R98 ;  /* 0x0010486201007387 */ /* 0x000fe80000100a00 */
[----:B------:R1:W-:Y:S04]  /*35200*/  STL.64 [R1+0x1080], R74 ;  /* 0x0010804a01007387 */ /* 0x0003e80000100a00 */
[----:B------:R4:W-:Y:S04]  /*35210*/  STL.64 [R1+0x10b8], R64 ;  /* 0x0010b84001007387 */ /* 0x0009e80000100a00 */
[----:B------:R-:W2:Y:S04]  /*35220*/  LDL.LU.64 R14, [R1+0x4a0] ;  /* 0x0004a000010e7983 */ /* 0x000ea80000300a00 */
[----:B------:R-:W2:Y:S01]  /*35230*/  LDL.LU.64 R112, [R1+0x248] ;  /* 0x0002480001707983 */ /* 0x000ea20000300a00 */
[----:B------:R-:W-:-:S02]  /*35240*/  IADD3 R106, P3, PT, R108, R80, RZ ;  /* 0x000000506c6a7210 */ /* 0x000fc40007f7e0ff */
[-C--:B-1----:R-:W-:Y:S01]  /*35250*/  IADD3 R74, P4, PT, R104, R80.reuse, RZ ;  /* 0x00000050684a7210 */ /* 0x082fe20007f9e0ff */
[----:B------:R-:W3:Y:S01]  /*35260*/  LDL.LU.64 R76, [R1+0x300] ;  /* 0x00030000014c7983 */ /* 0x000ee20000300a00 */
[-C--:B----4-:R-:W-:Y:S02]  /*35270*/  IADD3 R64, P5, PT, R72, R80.reuse, RZ ;  /* 0x0000005048407210 */ /* 0x090fe40007fbe0ff */
[----:B------:R-:W-:Y:S01]  /*35280*/  IADD3.X R107, PT, PT, R109, R3, RZ, P3, !PT ;  /* 0x000000036d6b7210 */ /* 0x000fe20001ffe4ff */
[--C-:B------:R-:W-:Y:S01]  /*35290*/  IMAD.X R75, R105, 0x1, R3.reuse, P4 ;  /* 0x00000001694b7824 */ /* 0x100fe200020e0603 */
[----:B------:R-:W4:Y:S01]  /*352a0*/  LDL.LU.64 R98, [R1+0x2c0] ;  /* 0x0002c00001627983 */ /* 0x000f220000300a00 */
[----:B------:R-:W-:Y:S01]  /*352b0*/  IMAD.X R65, R73, 0x1, R3, P5 ;  /* 0x0000000149417824 */ /* 0x000fe200028e0603 */
[----:B--2---:R-:W-:-:S05]  /*352c0*/  IADD3 R110, P1, PT, R112, R80, RZ ;  /* 0x00000050706e7210 */ /* 0x004fca0007f3e0ff */
[----:B------:R-:W-:-:S05]  /*352d0*/  IMAD.X R111, R113, 0x1, R3, P1 ;  /* 0x00000001716f7824 */ /* 0x000fca00008e0603 */
[----:B------:R-:W-:Y:S04]  /*352e0*/  STL.64 [R1+0x10e8], R110 ;  /* 0x0010e86e01007387 */ /* 0x000fe80000100a00 */
[----:B------:R1:W-:Y:S04]  /*352f0*/  STL.64 [R1+0x1110], R106 ;  /* 0x0011106a01007387 */ /* 0x0003e80000100a00 */
[----:B------:R2:W-:Y:S04]  /*35300*/  STL.64 [R1+0x1130], R74 ;  /* 0x0011304a01007387 */ /* 0x0005e80000100a00 */
[----:B------:R3:W-:Y:S04]  /*35310*/  STL.64 [R1+0x1148], R64 ;  /* 0x0011484001007387 */ /* 0x0007e80000100a00 */
[----:B-1----:R-:W4:Y:S01]  /*35320*/  LDL.LU.64 R106, [R1+0x540] ;  /* 0x00054000016a7983 */ /* 0x002f220000300a00 */
[----:B------:R-:W-:-:S05]  /*35330*/  IADD3 R72, P3, PT, R96, R80, RZ ;  /* 0x0000005060487210 */ /* 0x000fca0007f7e0ff */
[----:B------:R-:W-:Y:S01]  /*35340*/  IMAD.X R73, R97, 0x1, R3, P3 ;  /* 0x0000000161497824 */ /* 0x000fe200018e0603 */
[-C--:B--2---:R-:W-:Y:S02]  /*35350*/  IADD3 R74, P4, PT, R100, R80.reuse, RZ ;  /* 0x00000050644a7210 */ /* 0x084fe40007f9e0ff */
[----:B---3--:R-:W-:Y:S02]  /*35360*/  IADD3 R64, P5, PT, R70, R80, RZ ;  /* 0x0000005046407210 */ /* 0x008fe40007fbe0ff */
[----:B------:R-:W-:-:S03]  /*35370*/  IADD3.X R75, PT, PT, R101, R3, RZ, P4, !PT ;  /* 0x00000003654b7210 */ /* 0x000fc600027fe4ff */
[----:B------:R-:W-:Y:S01]  /*35380*/  IMAD.X R65, R71, 0x1, R3, P5 ;  /* 0x0000000147417824 */ /* 0x000fe200028e0603 */
[----:B----4-:R-:W-:-:S04]  /*35390*/  IADD3 R104, P1, PT, R106, R80, RZ ;  /* 0x000000506a687210 */ /* 0x010fc80007f3e0ff */
[----:B------:R-:W-:-:S05]  /*353a0*/  IADD3.X R105, PT, PT, R107, R3, RZ, P1, !PT ;  /* 0x000000036b697210 */ /* 0x000fca0000ffe4ff */
[----:B------:R-:W-:Y:S04]  /*353b0*/  STL.64 [R1+0xbc0], R104 ;  /* 0x000bc06801007387 */ /* 0x000fe80000100a00 */
[----:B------:R1:W-:Y:S02]  /*353c0*/  STL.64 [R1+0xc08], R72 ;  /* 0x000c084801007387 */ /* 0x0003e40000100a00 */
[----:B-1----:R-:W-:Y:S01]  /*353d0*/  IMAD.MOV.U32 R72, RZ, RZ, R62 ;  /* 0x000000ffff487224 */ /* 0x002fe200078e003e */
[----:B------:R-:W-:Y:S01]  /*353e0*/  MOV R73, R63 ;  /* 0x0000003f00497202 */ /* 0x000fe20000000f00 */
[----:B------:R-:W-:Y:S01]  /*353f0*/  IMAD.MOV.U32 R62, RZ, RZ, R60 ;  /* 0x000000ffff3e7224 */ /* 0x000fe200078e003c */
[----:B------:R-:W-:Y:S01]  /*35400*/  MOV R60, R58 ;  /* 0x0000003a003c7202 */ /* 0x000fe20000000f00 */
[----:B------:R-:W-:-:S02]  /*35410*/  IMAD.MOV.U32 R63, RZ, RZ, R61 ;  /* 0x000000ffff3f7224 */ /* 0x000fc400078e003d */
[----:B------:R-:W-:Y:S01]  /*35420*/  IMAD.MOV.U32 R61, RZ, RZ, R59 ;  /* 0x000000ffff3d7224 */ /* 0x000fe200078e003b */
[----:B------:R-:W-:Y:S01]  /*35430*/  MOV R59, R57 ;  /* 0x00000039003b7202 */ /* 0x000fe20000000f00 */
[----:B------:R-:W-:Y:S02]  /*35440*/  IMAD.MOV.U32 R58, RZ, RZ, R56 ;  /* 0x000000ffff3a7224 */ /* 0x000fe400078e0038 */
[----:B------:R-:W-:Y:S02]  /*35450*/  IMAD.MOV.U32 R56, RZ, RZ, R54 ;  /* 0x000000ffff387224 */ /* 0x000fe400078e0036 */
[----:B------:R-:W-:Y:S02]  /*35460*/  IMAD.MOV.U32 R57, RZ, RZ, R55 ;  /* 0x000000ffff397224 */ /* 0x000fe400078e0037 */
[----:B------:R-:W2:Y:S04]  /*35470*/  LDL.LU.64 R54, [R1+0x368] ;  /* 0x0003680001367983 */ /* 0x000ea80000300a00 */
[----:B------:R-:W3:Y:S04]  /*35480*/  LDL.LU.64 R106, [R1+0x200] ;  /* 0x00020000016a7983 */ /* 0x000ee80000300a00 */
[----:B------:R-:W4:Y:S04]  /*35490*/  LDL.LU.64 R96, [R1+0x1c0] ;  /* 0x0001c00001607983 */ /* 0x000f280000300a00 */
[----:B------:R1:W-:Y:S04]  /*354a0*/  STL.64 [R1+0xc88], R74 ;  /* 0x000c884a01007387 */ /* 0x0003e80000100a00 */
[----:B------:R1:W-:Y:S04]  /*354b0*/  STL.64 [R1+0xd10], R64 ;  /* 0x000d104001007387 */ /* 0x0003e80000100a00 */
[----:B------:R-:W2:Y:S01]  /*354c0*/  LDL.LU.64 R104, [R1+0x440] ;  /* 0x0004400001687983 */ /* 0x000ea20000300a00 */
[----:B------:R-:W-:-:S04]  /*354d0*/  IADD3 R70, P3, PT, R78, R80, RZ ;  /* 0x000000504e467210 */ /* 0x000fc80007f7e0ff */
[----:B------:R-:W-:Y:S02]  /*354e0*/  IADD3.X R71, PT, PT, R79, R3, RZ, P3, !PT ;  /* 0x000000034f477210 */ /* 0x000fe40001ffe4ff */
[-C--:B-1----:R-:W-:Y:S02]  /*354f0*/  IADD3 R74, P4, PT, R102, R80.reuse, RZ ;  /* 0x00000050664a7210 */ /* 0x082fe40007f9e0ff */
[----:B------:R-:W-:-:S03]  /*35500*/  IADD3 R64, P5, PT, R68, R80, RZ ;  /* 0x0000005044407210 */ /* 0x000fc60007fbe0ff */
[--C-:B------:R-:W-:Y:S02]  /*35510*/  IMAD.X R75, R103, 0x1, R3.reuse, P4 ;  /* 0x00000001674b7824 */ /* 0x100fe400020e0603 */
[----:B------:R-:W-:Y:S01]  /*35520*/  IMAD.X R65, R69, 0x1, R3, P5 ;  /* 0x0000000145417824 */ /* 0x000fe200028e0603 */
        /* <DEDUP_REMOVED lines=16> */
[----:B------:R-:W2:Y:S04]  /*35630*/  LDL.LU.64 R36, [R1+0x370] ;  /* 0x0003700001247983 */ /* 0x000ea80000300a00 */
[----:B------:R-:W2:Y:S04]  /*35640*/  LDL.LU.64 R100, [R1+0x4f8] ;  /* 0x0004f80001647983 */ /* 0x000ea80000300a00 */
[----:B------:R-:W2:Y:S04]  /*35650*/  LDL.LU.64 R78, [R1+0x4b8] ;  /* 0x0004b800014e7983 */ /* 0x000ea80000300a00 */
[----:B------:R-:W-:Y:S04]  /*35660*/  STL.64 [R1+0xea0], R74 ;  /* 0x000ea04a01007387 */ /* 0x000fe80000100a00 */
[----:B------:R-:W-:Y:S04]  /*35670*/  STL.64 [R1+0xf28], R64 ;  /* 0x000f284001007387 */ /* 0x000fe80000100a00 */
[----:B------:R-:W2:Y:S01]  /*35680*/  LDL.LU.64 R104, [R1+0x340] ;  /* 0x0003400001687983 */ /* 0x000ea20000300a00 */
[----:B------:R-:W-:-:S05]  /*35690*/  IADD3 R68, P3, PT, R76, R80, RZ ;  /* 0x000000504c447210 */ /* 0x000fca0007f7e0ff */
[----:B------:R-:W-:Y:S01]  /*356a0*/  IMAD.X R69, R77, 0x1, R3, P3 ;  /* 0x000000014d457824 */ /* 0x000fe200018e0603 */
[----:B--2---:R-:W-:-:S04]  /*356b0*/  IADD3 R102, P1, PT, R104, R80, RZ ;  /* 0x0000005068667210 */ /* 0x004fc80007f3e0ff */
        /* <DEDUP_REMOVED lines=17> */
[----:B------:R-:W2:Y:S01]  /*357d0*/  LDL.LU.64 R22, [R1+0x218] ;  /* 0x0002180001167983 */ /* 0x000ea20000300a00 */
[-C--:B------:R-:W-:Y:S02]  /*357e0*/  IADD3 R64, P5, PT, R66, R80.reuse, RZ ;  /* 0x0000005042407210 */ /* 0x080fe40007fbe0ff */
[----:B------:R-:W-:Y:S01]  /*357f0*/  IADD3 R74, P4, PT, R98, R80, RZ ;  /* 0x00000050624a7210 */ /* 0x000fe20007f9e0ff */
[----:B------:R-:W3:Y:S01]  /*35800*/  LDL.LU.64 R104, [R1+0x3f8] ;  /* 0x0003f80001687983 */ /* 0x000ee20000300a00 */
[----:B------:R-:W-:Y:S01]  /*35810*/  MOV R66, R62 ;  /* 0x0000003e00427202 */ /* 0x000fe20000000f00 */
[--C-:B------:R-:W-:Y:S02]  /*35820*/  IMAD.X R65, R67, 0x1, R3.reuse, P5 ;  /* 0x0000000143417824 */ /* 0x100fe400028e0603 */
[----:B------:R-:W-:Y:S01]  /*35830*/  IMAD.X R75, R99, 0x1, R3, P4 ;  /* 0x00000001634b7824 */ /* 0x000fe200020e0603 */
[----:B------:R-:W3:Y:S01]  /*35840*/  LDL.LU.64 R76, [R1+0x3b8] ;  /* 0x0003b800014c7983 */ /* 0x000ee20000300a00 */
        /* <DEDUP_REMOVED lines=9> */
[----:B------:R4:W-:Y:S04]  /*358e0*/  STL.64 [R1+0x1050], R74 ;  /* 0x0010504a01007387 */ /* 0x0009e80000100a00 */
[----:B------:R1:W-:Y:S01]  /*358f0*/  STL.64 [R1+0x1088], R64 ;  /* 0x0010884001007387 */ /* 0x0003e20000100a00 */
[----:B--2---:R-:W-:Y:S01]  /*35900*/  IMAD.MOV.U32 R30, RZ, RZ, R22 ;  /* 0x000000ffff1e7224 */ /* 0x004fe200078e0016 */
[----:B------:R-:W-:Y:S01]  /*35910*/  MOV R22, R12 ;  /* 0x0000000c00167202 */ /* 0x000fe20000000f00 */
[----:B------:R-:W-:-:S02]  /*35920*/  IMAD.MOV.U32 R31, RZ, RZ, R23 ;  /* 0x000000ffff1f7224 */ /* 0x000fc400078e0017 */
[----:B------:R-:W-:Y:S02]  /*35930*/  IMAD.MOV.U32 R23, RZ, RZ, R13 ;  /* 0x000000ffff177224 */ /* 0x000fe400078e000d */
[----:B------:R-:W2:Y:S04]  /*35940*/  LDL.LU.64 R12, [R1+0x2d8] ;  /* 0x0002d800010c7983 */ /* 0x000ea80000300a00 */
[----:B------:R-:W2:Y:S01]  /*35950*/  LDL.LU.64 R112, [R1+0x240] ;  /* 0x0002400001707983 */ /* 0x000ea20000300a00 */
[-C--:B---3--:R-:W-:Y:S02]  /*35960*/  IADD3 R102, P3, PT, R106, R80.reuse, RZ ;  /* 0x000000506a667210 */ /* 0x088fe40007f7e0ff */
[-C--:B----4-:R-:W-:Y:S01]  /*35970*/  IADD3 R74, P4, PT, R96, R80.reuse, RZ ;  /* 0x00000050604a7210 */ /* 0x090fe20007f9e0ff */
[----:B------:R-:W3:Y:S01]  /*35980*/  LDL.LU.64 R108, [R1+0x2f8] ;  /* 0x0002f800016c7983 */ /* 0x000ee20000300a00 */
[----:B-1----:R-:W-:-:S02]  /*35990*/  IADD3 R64, P5, PT, R72, R80, RZ ;  /* 0x0000005048407210 */ /* 0x002fc40007fbe0ff */
[----:B------:R-:W-:Y:S01]  /*359a0*/  IADD3.X R103, PT, PT, R107, R3, RZ, P3, !PT ;  /* 0x000000036b677210 */ /* 0x000fe20001ffe4ff */
[--C-:B------:R-:W-:Y:S01]  /*359b0*/  IMAD.X R75, R97, 0x1, R3.reuse, P4 ;  /* 0x00000001614b7824 */ /* 0x100fe200020e0603 */
[----:B------:R-:W4:Y:S01]  /*359c0*/  LDL.LU.64 R98, [R1+0x2b8] ;  /* 0x0002b80001627983 */ /* 0x000f220000300a00 */
[----:B------:R-:W-:Y:S01]  /*359d0*/  IMAD.X R65, R73, 0x1, R3, P5 ;  /* 0x0000000149417824 */ /* 0x000fe200028e0603 */
[----:B--2---:R-:W-:-:S05]  /*359e0*/  IADD3 R110, P1, PT, R112, R80, RZ ;  /* 0x00000050706e7210 */ /* 0x004fca0007f3e0ff */
[----:B------:R-:W-:-:S05]  /*359f0*/  IMAD.X R111, R113, 0x1, R3, P1 ;  /* 0x00000001716f7824 */ /* 0x000fca00008e0603 */
[----:B------:R-:W-:Y:S04]  /*35a00*/  STL.64 [R1+0x10c0], R110 ;  /* 0x0010c06e01007387 */ /* 0x000fe80000100a00 */
[----:B------:R-:W-:Y:S04]  /*35a10*/  STL.64 [R1+0x10f0], R102 ;  /* 0x0010f06601007387 */ /* 0x000fe80000100a00 */
[----:B------:R-:W-:Y:S04]  /*35a20*/  STL.64 [R1+0x1118], R74 ;  /* 0x0011184a01007387 */ /* 0x000fe80000100a00 */
[----:B------:R1:W-:Y:S04]  /*35a30*/  STL.64 [R1+0x1138], R64 ;  /* 0x0011384001007387 */ /* 0x0003e80000100a00 */
[----:B------:R-:W2:Y:S01]  /*35a40*/  LDL.LU.64 R112, [R1+0x538] ;  /* 0x0005380001707983 */ /* 0x000ea20000300a00 */
[----:B------:R-:W-:-:S02]  /*35a50*/  IADD3 R96, P3, PT, R100, R80, RZ ;  /* 0x0000005064607210 */ /* 0x000fc40007f7e0ff */
[-C--:B------:R-:W-:Y:S01]  /*35a60*/  IADD3 R72, P4, PT, R78, R80.reuse, RZ ;  /* 0x000000504e487210 */ /* 0x080fe20007f9e0ff */
[----:B------:R-:W3:Y:S02]  /*35a70*/  LDL.LU.64 R106, [R1+0x1f8] ;  /* 0x0001f800016a7983 */ /* 0x000ee40000300a00 */
[--C-:B------:R-:W-:Y:S01]  /*35a80*/  IMAD.X R97, R101, 0x1, R3.reuse, P3 ;  /* 0x0000000165617824 */ /* 0x100fe200018e0603 */
[----:B-1----:R-:W-:Y:S01]  /*35a90*/  IADD3 R64, P5, PT, R70, R80, RZ ;  /* 0x0000005046407210 */ /* 0x002fe20007fbe0ff */
[----:B------:R-:W-:Y:S01]  /*35aa0*/  IMAD.X R73, R79, 0x1, R3, P4 ;  /* 0x000000014f497824 */ /* 0x000fe200020e0603 */
[----:B------:R-:W3:Y:S01]  /*35ab0*/  LDL.LU.64 R102, [R1+0x1b8] ;  /* 0x0001b80001667983 */ /* 0x000ee20000300a00 */
[----:B------:R-:W-:Y:S01]  /*35ac0*/  IMAD.MOV.U32 R70, RZ, RZ, R62 ;  /* 0x000000ffff467224 */ /* 0x000fe200078e003e */
[----:B------:R-:W-:Y:S01]  /*35ad0*/  IADD3.X R65, PT, PT, R71, R3, RZ, P5, !PT ;  /* 0x0000000347417210 */ /* 0x000fe20002ffe4ff */
[----:B------:R-:W-:Y:S01]  /*35ae0*/  IMAD.MOV.U32 R71, RZ, RZ, R63 ;  /* 0x000000ffff477224 */ /* 0x000fe200078e003f */
[----:B------:R-:W3:Y:S01]  /*35af0*/  LDL.LU.64 R74, [R1+0x180] ;  /* 0x00018000014a7983 */ /* 0x000ee20000300a00 */
        /* <DEDUP_REMOVED lines=8> */
[----:B--2---:R-:W-:-:S04]  /*35b80*/  IADD3 R110, P1, PT, R112, R80, RZ ;  /* 0x00000050706e7210 */ /* 0x004fc80007f3e0ff */
[----:B------:R-:W-:-:S05]  /*35b90*/  IADD3.X R111, PT, PT, R113, R3, RZ, P1, !PT ;  /* 0x00000003716f7210 */ /* 0x000fca0000ffe4ff */
        /* <DEDUP_REMOVED lines=9> */
[-C--:B---3--:R-:W-:Y:S02]  /*35c30*/  IADD3 R64, P5, PT, R68, R80.reuse, RZ ;  /* 0x0000005044407210 */ /* 0x088fe40007fbe0ff */
[----:B------:R-:W-:Y:S01]  /*35c40*/  IADD3.X R97, PT, PT, R105, R3, RZ, P3, !PT ;  /* 0x0000000369617210 */ /* 0x000fe20001ffe4ff */
[--C-:B------:R-:W-:Y:S01]  /*35c50*/  IMAD.X R73, R77, 0x1, R3.reuse, P4 ;  /* 0x000000014d497824 */ /* 0x100fe200020e0603 */
[----:B------:R-:W3:Y:S01]  /*35c60*/  LDL.LU.64 R78, [R1+0x4b0] ;  /* 0x0004b000014e7983 */ /* 0x000ee20000300a00 */
[----:B------:R-:W-:Y:S01]  /*35c70*/  IMAD.X R65, R69, 0x1, R3, P5 ;  /* 0x0000000145417824 */ /* 0x000fe200028e0603 */
[----:B----4-:R-:W-:-:S05]  /*35c80*/  IADD3 R110, P1, PT, R112, R80, RZ ;  /* 0x00000050706e7210 */ /* 0x010fca0007f3e0ff */
[----:B------:R-:W-:-:S05]  /*35c90*/  IMAD.X R111, R113, 0x1, R3, P1 ;  /* 0x00000001716f7824 */ /* 0x000fca00008e0603 */
[----:B------:R-:W-:Y:S04]  /*35ca0*/  STL.64 [R1+0xd18], R110 ;  /* 0x000d186e01007387 */ /* 0x000fe80000100a00 */
[----:B------:R-:W-:Y:S04]  /*35cb0*/  STL.64 [R1+0xda0], R96 ;  /* 0x000da06001007387 */ /* 0x000fe80000100a00 */
[----:B------:R-:W-:Y:S04]  /*35cc0*/  STL.64 [R1+0xe20], R72 ;  /* 0x000e204801007387 */ /* 0x000fe80000100a00 */
[----:B------:R-:W-:Y:S04]  /*35cd0*/  STL.64 [R1+0xea8], R64 ;  /* 0x000ea84001007387 */ /* 0x000fe80000100a00 */
[----:B------:R-:W4:Y:S02]  /*35ce0*/  LDL.LU.64 R76, [R1+0x338] ;  /* 0x00033800014c7983 */ /* 0x000f240000300a00 */
[----:B----4-:R-:W-:-:S04]  /*35cf0*/  IADD3 R68, P1, PT, R76, R80, RZ ;  /* 0x000000504c447210 */ /* 0x010fc80007f3e0ff */
[----:B------:R-:W-:-:S05]  /*35d00*/  IADD3.X R69, PT, PT, R77, R3, RZ, P1, !PT ;  /* 0x000000034d457210 */ /* 0x000fca0000ffe4ff */
[----:B------:R1:W-:Y:S02]  /*35d10*/  STL.64 [R1+0xf30], R68 ;  /* 0x000f304401007387 */ /* 0x0003e40000100a00 */
[----:B-1----:R-:W-:Y:S01]  /*35d20*/  IMAD.MOV.U32 R68, RZ, RZ, R62 ;  /* 0x000000ffff447224 */ /* 0x002fe200078e003e */
        /* <DEDUP_REMOVED lines=14> */
[----:B------:R-:W-:Y:S02]  /*35e10*/  IMAD.MOV.U32 R45, RZ, RZ, R43 ;  /* 0x000000ffff2d7224 */ /* 0x000fe400078e002b */
[----:B------:R-:W4:Y:S01]  /*35e20*/  LDL.LU.64 R42, [R1+0x320] ;  /* 0x00032000012a7983 */ /* 0x000f220000300a00 */
[-C--:B------:R-:W-:Y:S01]  /*35e30*/  IADD3 R104, P3, PT, R108, R80.reuse, RZ ;  /* 0x000000506c687210 */ /* 0x080fe20007f7e0ff */
[----:B------:R-:W-:Y:S01]  /*35e40*/  IMAD.MOV.U32 R76, RZ, RZ, R68 ;  /* 0x000000ffff4c7224 */ /* 0x000fe200078e0044 */
[-C--:B------:R-:W-:Y:S01]  /*35e50*/  IADD3 R72, P4, PT, R98, R80.reuse, RZ ;  /* 0x0000005062487210 */ /* 0x080fe20007f9e0ff */
[----:B------:R-:W-:Y:S01]  /*35e60*/  IMAD.MOV.U32 R68, RZ, RZ, R62 ;  /* 0x000000ffff447224 */ /* 0x000fe200078e003e */
[----:B------:R-:W-:Y:S01]  /*35e70*/  MOV R77, R69 ;  /* 0x00000045004d7202 */ /* 0x000fe20000000f00 */
[----:B------:R-:W-:Y:S01]  /*35e80*/  IMAD.MOV.U32 R69, RZ, RZ, R63 ;  /* 0x000000ffff457224 */ /* 0x000fe200078e003f */
[----:B------:R-:W-:Y:S01]  /*35e90*/  IADD3 R64, P5, PT, R66, R80, RZ ;  /* 0x0000005042407210 */ /* 0x000fe20007fbe0ff */
[----:B------:R-:W-:Y:S01]  /*35ea0*/  IMAD.MOV.U32 R63, RZ, RZ, R61 ;  /* 0x000000ffff3f7224 */ /* 0x000fe200078e003d */
[----:B------:R-:W-:Y:S01]  /*35eb0*/  MOV R62, R60 ;  /* 0x0000003c003e7202 */ /* 0x000fe20000000f00 */
[----:B------:R-:W-:Y:S01]  /*35ec0*/  IMAD.MOV.U32 R60, RZ, RZ, R58 ;  /* 0x000000ffff3c7224 */ /* 0x000fe200078e003a */
[----:B------:R-:W-:Y:S01]  /*35ed0*/  MOV R61, R59 ;  /* 0x0000003b003d7202 */ /* 0x000fe20000000f00 */
[----:B------:R-:W-:Y:S01]  /*35ee0*/  IMAD.MOV.U32 R58, RZ, RZ, R56 ;  /* 0x000000ffff3a7224 */ /* 0x000fe200078e0038 */
[----:B------:R-:W-:Y:S01]  /*35ef0*/  IADD3.X R105, PT, PT, R109, R3, RZ, P3, !PT ;  /* 0x000000036d697210 */ /* 0x000fe20001ffe4ff */
[----:B------:R-:W-:Y:S01]  /*35f00*/  IMAD.MOV.U32 R59, RZ, RZ, R57 ;  /* 0x000000ffff3b7224 */ /* 0x000fe200078e0039 */
[----:B------:R-:W-:Y:S01]  /*35f10*/  MOV R56, R54 ;  /* 0x0000003600387202 */ /* 0x000fe20000000f00 */
[----:B------:R-:W-:Y:S01]  /*35f20*/  IMAD.MOV.U32 R57, RZ, RZ, R55 ;  /* 0x000000ffff397224 */ /* 0x000fe200078e0037 */
[----:B------:R-:W-:Y:S01]  /*35f30*/  MOV R55, R47 ;  /* 0x0000002f00377202 */ /* 0x000fe20000000f00 */
[----:B------:R-:W-:Y:S01]  /*35f40*/  IMAD.X R73, R99, 0x1, R3, P4 ;  /* 0x0000000163497824 */ /* 0x000fe200020e0603 */
[----:B------:R-:W2:Y:S01]  /*35f50*/  LDL.LU.64 R96, [R1+0x3f0] ;  /* 0x0003f00001607983 */ /* 0x000ea20000300a00 */
[----:B------:R-:W-:-:S02]  /*35f60*/  IMAD.MOV.U32 R54, RZ, RZ, R46 ;  /* 0x000000ffff367224 */ /* 0x000fc400078e002e */
[----:B------:R-:W-:Y:S02]  /*35f70*/  IMAD.X R65, R67, 0x1, R3, P5 ;  /* 0x0000000143417824 */ /* 0x000fe400028e0603 */
[----:B----4-:R-:W-:Y:S02]  /*35f80*/  IMAD.MOV.U32 R46, RZ, RZ, R42 ;  /* 0x000000ffff2e7224 */ /* 0x010fe400078e002a */
[----:B------:R-:W-:Y:S02]  /*35f90*/  IMAD.MOV.U32 R47, RZ, RZ, R43 ;  /* 0x000000ffff2f7224 */ /* 0x000fe400078e002b */
[----:B------:R-:W4:Y:S04]  /*35fa0*/  LDL.LU.64 R42, [R1+0x1a8] ;  /* 0x0001a800012a7983 */ /* 0x000f280000300a00 */
[----:B------:R-:W-:Y:S04]  /*35fb0*/  STL.64 [R1+0xfb8], R104 ;  /* 0x000fb86801007387 */ /* 0x000fe80000100a00 */
[----:B------:R1:W-:Y:S04]  /*35fc0*/  STL.64 [R1+0x1020], R72 ;  /* 0x0010204801007387 */ /* 0x0003e80000100a00 */
[----:B------:R2:W-:Y:S04]  /*35fd0*/  STL.64 [R1+0x1058], R64 ;  /* 0x0010584001007387 */ /* 0x0005e80000100a00 */
[----:B-1----:R-:W3:Y:S01]  /*35fe0*/  LDL.LU.64 R72, [R1+0x238] ;  /* 0x0002380001487983 */ /* 0x002ee20000300a00 */
[----:B------:R-:W-:-:S02]  /*35ff0*/  IADD3 R104, P3, PT, R106, R80, RZ ;  /* 0x000000506a687210 */ /* 0x000fc40007f7e0ff */
[-C--:B------:R-:W-:Y:S02]  /*36000*/  IADD3 R98, P4, PT, R102, R80.reuse, RZ ;  /* 0x0000005066627210 */ /* 0x080fe40007f9e0ff */
[----:B--2---:R-:W-:Y:S01]  /*36010*/  IADD3 R64, P5, PT, R74, R80, RZ ;  /* 0x000000504a407210 */ /* 0x004fe20007fbe0ff */
[----:B------:R-:W-:Y:S01]  /*36020*/  IMAD.X R105, R107, 0x1, R3, P3 ;  /* 0x000000016b697824 */ /* 0x000fe200018e0603 */
[----:B------:R-:W-:-:S03]  /*36030*/  IADD3.X R99, PT, PT, R103, R3, RZ, P4, !PT ;  /* 0x0000000367637210 */ /* 0x000fc600027fe4ff */
[----:B------:R-:W-:Y:S01]  /*36040*/  IMAD.X R65, R75, 0x1, R3, P5 ;  /* 0x000000014b417824 */ /* 0x000fe200028e0603 */
[----:B---3--:R-:W-:Y:S01]  /*36050*/  IADD3 R66, P1, PT, R72, R80, RZ ;  /* 0x0000005048427210 */ /* 0x008fe20007f3e0ff */
[----:B------:R-:W-:Y:S01]  /*36060*/  IMAD.MOV.U32 R72, RZ, RZ, R62 ;  /* 0x000000ffff487224 */ /* 0x000fe200078e003e */
[----:B------:R-:W-:Y:S02]  /*36070*/  MOV R62, R60 ;  /* 0x0000003c003e7202 */ /* 0x000fe40000000f00 */
[----:B------:R-:W-:Y:S01]  /*36080*/  IADD3.X R67, PT, PT, R73, R3, RZ, P1, !PT ;  /* 0x0000000349437210 */ /* 0x000fe20000ffe4ff */
        /* <DEDUP_REMOVED lines=8> */
[----:B----4-:R-:W-:Y:S01]  /*36110*/  MOV R55, R43 ;  /* 0x0000002b00377202 */ /* 0x010fe20000000f00 */
[----:B------:R-:W-:Y:S01]  /*36120*/  IMAD.MOV.U32 R54, RZ, RZ, R42 ;  /* 0x000000ffff367224 */ /* 0x000fe200078e002a */
[----:B------:R1:W-:Y:S01]  /*36130*/  STL.64 [R1+0x1090], R66 ;  /* 0x0010904201007387 */ /* 0x0003e20000100a00 */
[----:B------:R-:W-:Y:S01]  /*36140*/  IMAD.MOV.U32 R42, RZ, RZ, R34 ;  /* 0x000000ffff2a7224 */ /* 0x000fe200078e0022 */
[----:B------:R-:W-:Y:S01]  /*36150*/  MOV R34, R8 ;  /* 0x0000000800227202 */ /* 0x000fe20000000f00 */
[----:B------:R-:W-:-:S02]  /*36160*/  IMAD.MOV.U32 R43, RZ, RZ, R35 ;  /* 0x000000ffff2b7224 */ /* 0x000fc400078e0023 */
[----:B------:R-:W-:Y:S02]  /*36170*/  IMAD.MOV.U32 R35, RZ, RZ, R9 ;  /* 0x000000ffff237224 */ /* 0x000fe400078e0009 */
[----:B------:R-:W2:Y:S04]  /*36180*/  LDL.LU.64 R8, [R1+0x318] ;  /* 0x0003180001087983 */ /* 0x000ea80000300a00 */
[----:B------:R-:W3:Y:S04]  /*36190*/  LDL.LU.64 R108, [R1+0x2b0] ;  /* 0x0002b000016c7983 */ /* 0x000ee80000300a00 */
[----:B-1----:R-:W4:Y:S04]  /*361a0*/  LDL.LU.64 R66, [R1+0x270] ;  /* 0x0002700001427983 */ /* 0x002f280000300a00 */
[----:B------:R1:W-:Y:S04]  /*361b0*/  STL.64 [R1+0x10c8], R104 ;  /* 0x0010c86801007387 */ /* 0x0003e80000100a00 */
[----:B------:R1:W-:Y:S04]  /*361c0*/  STL.64 [R1+0x10f8], R98 ;  /* 0x0010f86201007387 */ /* 0x0003e80000100a00 */
[----:B------:R1:W-:Y:S04]  /*361d0*/  STL.64 [R1+0x1120], R64 ;  /* 0x0011204001007387 */ /* 0x0003e80000100a00 */
[----:B-1----:R-:W2:Y:S01]  /*361e0*/  LDL.LU.64 R104, [R1+0x530] ;  /* 0x0005300001687983 */ /* 0x002ea20000300a00 */
[----:B------:R-:W-:-:S02]  /*361f0*/  IADD3 R74, P4, PT, R78, R80, RZ ;  /* 0x000000504e4a7210 */ /* 0x000fc40007f9e0ff */
[-C--:B------:R-:W-:Y:S02]  /*36200*/  IADD3 R98, P3, PT, R100, R80.reuse, RZ ;  /* 0x0000005064627210 */ /* 0x080fe40007f7e0ff */
[----:B------:R-:W-:Y:S01]  /*36210*/  IADD3 R64, P5, PT, R70, R80, RZ ;  /* 0x0000005046407210 */ /* 0x000fe20007fbe0ff */
[----:B------:R-:W-:Y:S01]  /*36220*/  IMAD.X R75, R79, 0x1, R3, P4 ;  /* 0x000000014f4b7824 */ /* 0x000fe200020e0603 */
[----:B------:R-:W-:-:S03]  /*36230*/  IADD3.X R99, PT, PT, R101, R3, RZ, P3, !PT ;  /* 0x0000000365637210 */ /* 0x000fc60001ffe4ff */
[----:B------:R-:W-:Y:S01]  /*36240*/  IMAD.X R65, R71, 0x1, R3, P5 ;  /* 0x0000000147417824 */ /* 0x000fe200028e0603 */
[----:B--2---:R-:W-:-:S05]  /*36250*/  IADD3 R102, P1, PT, R104, R80, RZ ;  /* 0x0000005068667210 */ /* 0x004fca0007f3e0ff */
[----:B------:R-:W-:-:S05]  /*36260*/  IMAD.X R103, R105, 0x1, R3, P1 ;  /* 0x0000000169677824 */ /* 0x000fca00008e0603 */
[----:B------:R1:W-:Y:S04]  /*36270*/  STL.64 [R1+0xb70], R102 ;  /* 0x000b706601007387 */ /* 0x0003e80000100a00 */
[----:B------:R-:W2:Y:S04]  /*36280*/  LDL.LU.64 R106, [R1+0x1f0] ;  /* 0x0001f000016a7983 */ /* 0x000ea80000300a00 */
[----:B-1----:R-:W2:Y:S04]  /*36290*/  LDL.LU.64 R102, [R1+0x1b0] ;  /* 0x0001b00001667983 */ /* 0x002ea80000300a00 */
[----:B------:R-:W-:Y:S04]  /*362a0*/  STL.64 [R1+0xba0], R98 ;  /* 0x000ba06201007387 */ /* 0x000fe80000100a00 */
[----:B------:R-:W-:Y:S04]  /*362b0*/  STL.64 [R1+0xbd0], R74 ;  /* 0x000bd04a01007387 */ /* 0x000fe80000100a00 */
[----:B------:R1:W-:Y:S04]  /*362c0*/  STL.64 [R1+0xc18], R64 ;  /* 0x000c184001007387 */ /* 0x0003e80000100a00 */
[----:B------:R-:W2:Y:S01]  /*362d0*/  LDL.LU.64 R110, [R1+0x430] ;  /* 0x00043000016e7983 */ /* 0x000ea20000300a00 */
[----:B------:R-:W-:-:S02]  /*362e0*/  IADD3 R78, P3, PT, R96, R80, RZ ;  /* 0x00000050604e7210 */ /* 0x000fc40007f7e0ff */
[-C--:B------:R-:W-:Y:S01]  /*362f0*/  IADD3 R70, P4, PT, R76, R80.reuse, RZ ;  /* 0x000000504c467210 */ /* 0x080fe20007f9e0ff */
[----:B------:R-:W3:Y:S02]  /*36300*/  LDL.LU.64 R104, [R1+0x4e8] ;  /* 0x0004e80001687983 */ /* 0x000ee40000300a00 */
[--C-:B------:R-:W-:Y:S02]  /*36310*/  IMAD.X R79, R97, 0x1, R3.reuse, P3 ;  /* 0x00000001614f7824 */ /* 0x100fe400018e0603 */
[----:B------:R-:W-:Y:S01]  /*36320*/  IMAD.X R71, R77, 0x1, R3, P4 ;  /* 0x000000014d477824 */ /* 0x000fe200020e0603 */
[----:B------:R-:W3:Y:S01]  /*36330*/  LDL.LU.64 R100, [R1+0x4a8] ;  /* 0x0004a80001647983 */ /* 0x000ee20000300a00 */
[----:B-1----:R-:W-:-:S03]  /*36340*/  IADD3 R64, P5, PT, R68, R80, RZ ;  /* 0x0000005044407210 */ /* 0x002fc60007fbe0ff */
[----:B------:R-:W3:Y:S01]  /*36350*/  LDL.LU.64 R74, [R1+0x468] ;  /* 0x00046800014a7983 */ /* 0x000ee20000300a00 */
[----:B------:R-:W-:Y:S02]  /*36360*/  IADD3.X R65, PT, PT, R69, R3, RZ, P5, !PT ;  /* 0x0000000345417210 */ /* 0x000fe40002ffe4ff */
[----:B--2---:R-:W-:-:S04]  /*36370*/  IADD3 R98, P1, PT, R110, R80, RZ ;  /* 0x000000506e627210 */ /* 0x004fc80007f3e0ff */
[----:B------:R-:W-:-:S05]  /*36380*/  IADD3.X R99, PT, PT, R111, R3, RZ, P1, !PT ;  /* 0x000000036f637210 */ /* 0x000fca0000ffe4ff */
[----:B------:R-:W-:Y:S04]  /*36390*/  STL.64 [R1+0xca0], R98 ;  /* 0x000ca06201007387 */ /* 0x000fe80000100a00 */
[----:B------:R-:W-:Y:S04]  /*363a0*/  STL.64 [R1+0xd28], R78 ;  /* 0x000d284e01007387 */ /* 0x000fe80000100a00 */
[----:B------:R1:W-:Y:S04]  /*363b0*/  STL.64 [R1+0xdb0], R70 ;  /* 0x000db04601007387 */ /* 0x0003e80000100a00 */
[----:B------:R4:W-:Y:S01]  /*363c0*/  STL.64 [R1+0xe30], R64 ;  /* 0x000e304001007387 */ /* 0x0009e20000100a00 */
[----:B-1----:R-:W-:Y:S01]  /*363d0*/  IMAD.MOV.U32 R70, RZ, RZ, R62 ;  /* 0x000000ffff467224 */ /* 0x002fe200078e003e */
        /* <DEDUP_REMOVED lines=14> */
[----:B------:R-:W-:Y:S02]  /*364c0*/  IMAD.MOV.U32 R49, RZ, RZ, R15 ;  /* 0x000000ffff317224 */ /* 0x000fe400078e000f */
[----:B------:R-:W2:Y:S04]  /*364d0*/  LDL.LU.64 R14, [R1+0x360] ;  /* 0x00036000010e7983 */ /* 0x000ea80000300a00 */
[----:B------:R-:W2:Y:S01]  /*364e0*/  LDL.LU.64 R110, [R1+0x330] ;  /* 0x00033000016e7983 */ /* 0x000ea20000300a00 */
[----:B------:R-:W-:-:S02]  /*364f0*/  IADD3 R68, P3, PT, R72, R80, RZ ;  /* 0x0000005048447210 */ /* 0x000fc40007f7e0ff */
[-C--:B---3--:R-:W-:Y:S01]  /*36500*/  IADD3 R96, P4, PT, R108, R80.reuse, RZ ;  /* 0x000000506c607210 */ /* 0x088fe20007f9e0ff */
[----:B------:R-:W3:Y:S01]  /*36510*/  LDL.LU.64 R98, [R1+0x3e8] ;  /* 0x0003e80001627983 */ /* 0x000ee20000300a00 */
[-C--:B------:R-:W-:Y:S02]  /*36520*/  IADD3.X R69, PT, PT, R73, R3.reuse, RZ, P3, !PT ;  /* 0x0000000349457210 */ /* 0x080fe40001ffe4ff */
[----:B----4-:R-:W-:Y:S01]  /*36530*/  IADD3 R64, P5, PT, R66, R80, RZ ;  /* 0x0000005042407210 */ /* 0x010fe20007fbe0ff */
[----:B------:R-:W4:Y:S01]  /*36540*/  LDL.LU.64 R78, [R1+0x3a8] ;  /* 0x0003a800014e7983 */ /* 0x000f220000300a00 */
[----:B------:R-:W-:Y:S01]  /*36550*/  MOV R72, R60 ;  /* 0x0000003c00487202 */ /* 0x000fe20000000f00 */
[----:B------:R-:W-:Y:S01]  /*36560*/  IMAD.MOV.U32 R73, RZ, RZ, R61 ;  /* 0x000000ffff497224 */ /* 0x000fe200078e003d */
[----:B------:R-:W-:Y:S01]  /*36570*/  MOV R60, R54 ;  /* 0x00000036003c7202 */ /* 0x000fe20000000f00 */
[----:B------:R-:W-:Y:S01]  /*36580*/  IMAD.MOV.U32 R61, RZ, RZ, R55 ;  /* 0x000000ffff3d7224 */ /* 0x000fe200078e0037 */
[----:B------:R-:W-:Y:S01]  /*36590*/  IADD3.X R97, PT, PT, R109, R3, RZ, P4, !PT ;  /* 0x000000036d617210 */ /* 0x000fe200027fe4ff */
[----:B------:R-:W-:Y:S01]  /*365a0*/  IMAD.MOV.U32 R55, RZ, RZ, R41 ;  /* 0x000000ffff377224 */ /* 0x000fe200078e0029 */
[----:B------:R-:W-:Y:S01]  /*365b0*/  MOV R54, R40 ;  /* 0x0000002800367202 */ /* 0x000fe20000000f00 */
[----:B------:R-:W-:Y:S01]  /*365c0*/  IMAD.X R65, R67, 0x1, R3, P5 ;  /* 0x0000000143417824 */ /* 0x000fe200028e0603 */
[----:B--2---:R-:W-:-:S05]  /*365d0*/  IADD3 R76, P1, PT, R110, R80, RZ ;  /* 0x000000506e4c7210 */ /* 0x004fca0007f3e0ff */
[----:B------:R-:W-:-:S05]  /*365e0*/  IMAD.X R77, R111, 0x1, R3, P1 ;  /* 0x000000016f4d7824 */ /* 0x000fca00008e0603 */
[----:B------:R1:W-:Y:S04]  /*365f0*/  STL.64 [R1+0xeb8], R76 ;  /* 0x000eb84c01007387 */ /* 0x0003e80000100a00 */
[----:B------:R2:W-:Y:S01]  /*36600*/  STL.64 [R1+0xf38], R68 ;  /* 0x000f384401007387 */ /* 0x0005e20000100a00 */
[----:B------:R-:W-:Y:S01]  /*36610*/  MOV R40, R14 ;  /* 0x0000000e00287202 */ /* 0x000fe20000000f00 */
[----:B------:R-:W-:Y:S01]  /*36620*/  IMAD.MOV.U32 R41, RZ, RZ, R15 ;  /* 0x000000ffff297224 */ /* 0x000fe200078e000f */
[----:B------:R-:W-:Y:S01]  /*36630*/  MOV R14, R4 ;  /* 0x00000004000e7202 */ /* 0x000fe20000000f00 */
[----:B-1----:R-:W-:Y:S01]  /*36640*/  IMAD.MOV.U32 R76, RZ, RZ, R62 ;  /* 0x000000ffff4c7224 */ /* 0x002fe200078e003e */
[----:B------:R-:W-:Y:S01]  /*36650*/  MOV R62, R56 ;  /* 0x00000038003e7202 */ /* 0x000fe20000000f00 */
[----:B------:R-:W-:Y:S01]  /*36660*/  IMAD.MOV.U32 R77, RZ, RZ, R63 ;  /* 0x000000ffff4d7224 */ /* 0x000fe200078e003f */
[----:B------:R-:W-:Y:S01]  /*36670*/  MOV R56, R48 ;  /* 0x0000003000387202 */ /* 0x000fe20000000f00 */
        /* <DEDUP_REMOVED lines=11> */
[----:B------:R-:W-:Y:S01]  /*36730*/  IMAD.MOV.U32 R29, RZ, RZ, R21 ;  /* 0x000000ffff1d7224 */ /* 0x000fe200078e0015 */
[----:B------:R-:W2:Y:S01]  /*36740*/  LDL.LU.64 R18, [R1+0x1e0] ;  /* 0x0001e00001127983 */ /* 0x000ea20000300a00 */
[----:B------:R-:W-:-:S03]  /*36750*/  IMAD.MOV.U32 R15, RZ, RZ, R5 ;  /* 0x000000ffff0f7224 */ /* 0x000fc600078e0005 */
[----:B------:R-:W2:Y:S04]  /*36760*/  LDL.LU.64 R20, [R1+0x220] ;  /* 0x0002200001147983 */ /* 0x000ea80000300a00 */
[----:B------:R-:W2:Y:S04]  /*36770*/  LDL.LU.64 R4, [R1+0x5e0] ;  /* 0x0005e00001047983 */ /* 0x000ea80000300a00 */
[----:B------:R1:W-:Y:S04]  /*36780*/  STL.64 [R1+0xfc0], R96 ;  /* 0x000fc06001007387 */ /* 0x0003e80000100a00 */
[----:B------:R3:W-:Y:S04]  /*36790*/  STL.64 [R1+0x1028], R64 ;  /* 0x0010284001007387 */ /* 0x0007e80000100a00 */
[----:B------:R-:W2:Y:S01]  /*367a0*/  LDL.LU.64 R110, [R1+0x230] ;  /* 0x00023000016e7983 */ /* 0x000ea20000300a00 */
[----:B------:R-:W-:-:S05]  /*367b0*/  IADD3 R66, P3, PT, R106, R80, RZ ;  /* 0x000000506a427210 */ /* 0x000fca0007f7e0ff */
[--C-:B------:R-:W-:Y:S01]  /*367c0*/  IMAD.X R67, R107, 0x1, R3.reuse, P3 ;  /* 0x000000016b437824 */ /* 0x100fe200018e0603 */
[-C--:B-1----:R-:W-:Y:S02]  /*367d0*/  IADD3 R96, P4, PT, R102, R80.reuse, RZ ;  /* 0x0000005066607210 */ /* 0x082fe40007f9e0ff */
[-C--:B---3--:R-:W-:Y:S02]  /*367e0*/  IADD3 R64, P5, PT, R202, R80.reuse, RZ ;  /* 0x00000050ca407210 */ /* 0x088fe40007fbe0ff */
[----:B------:R-:W-:Y:S01]  /*367f0*/  IADD3.X R97, PT, PT, R103, R3, RZ, P4, !PT ;  /* 0x0000000367617210 */ /* 0x000fe200027fe4ff */
[----:B------:R-:W1:Y:S02]  /*36800*/  LDC R202, c[0x0][0x3a0] ;  /* 0x0000e800ffca7b82 */ /* 0x000e640000000800 */
[----:B------:R-:W-:Y:S01]  /*36810*/  IMAD.X R65, R203, 0x1, R3, P5 ;  /* 0x00000001cb417824 */ /* 0x000fe200028e0603 */
[----:B--2---:R-:W-:-:S05]  /*36820*/  IADD3 R108, P1, PT, R110, R80, RZ ;  /* 0x000000506e6c7210 */ /* 0x004fca0007f3e0ff */
[----:B------:R-:W2:Y:S01]  /*36830*/  LDC R203, c[0x0][0x3a0] ;  /* 0x0000e800ffcb7b82 */ /* 0x000ea20000000800 */
[----:B------:R-:W-:-:S05]  /*36840*/  IADD3.X R109, PT, PT, R111, R3, RZ, P1, !PT ;  /* 0x000000036f6d7210 */ /* 0x000fca0000ffe4ff */
[----:B------:R-:W-:Y:S04]  /*36850*/  STL.64 [R1+0x1060], R108 ;  /* 0x0010606c01007387 */ /* 0x000fe80000100a00 */
[----:B------:R3:W-:Y:S02]  /*36860*/  STL.64 [R1+0x1098], R66 ;  /* 0x0010984201007387 */ /* 0x0007e40000100a00 */
[----:B---3--:R-:W-:Y:S01]  /*36870*/  MOV R66, R62 ;  /* 0x0000003e00427202 */ /* 0x008fe20000000f00 */
        /* <DEDUP_REMOVED lines=19> */
[----:B------:R-:W3:Y:S04]  /*369b0*/  LDL.LU.64 R32, [R1+0x258] ;  /* 0x0002580001207983 */ /* 0x000ee80000300a00 */
[----:B------:R1:W-:Y:S04]  /*369c0*/  STL.64 [R1+0x10d0], R96 ;  /* 0x0010d06001007387 */ /* 0x0003e80000100a00 */
[----:B------:R2:W-:Y:S04]  /*369d0*/  STL.64 [R1+0x1100], R64 ;  /* 0x0011004001007387 */ /* 0x0005e80000100a00 */
[----:B------:R-:W3:Y:S01]  /*369e0*/  LDL.LU.64 R108, [R1+0x528] ;  /* 0x00052800016c7983 */ /* 0x000ee20000300a00 */
[----:B------:R-:W-:-:S02]  /*369f0*/  IADD3 R102, P3, PT, R104, R80, RZ ;  /* 0x0000005068667210 */ /* 0x000fc40007f7e0ff */
[-C--:B-1----:R-:W-:Y:S02]  /*36a00*/  IADD3 R96, P4, PT, R100, R80.reuse, RZ ;  /* 0x0000005064607210 */ /* 0x082fe40007f9e0ff */
[----:B--2---:R-:W-:Y:S01]  /*36a10*/  IADD3 R64, P5, PT, R74, R80, RZ ;  /* 0x000000504a407210 */ /* 0x004fe20007fbe0ff */
[----:B------:R-:W-:Y:S01]  /*36a20*/  IMAD.X R103, R105, 0x1, R3, P3 ;  /* 0x0000000169677824 */ /* 0x000fe200018e0603 */
[----:B------:R-:W-:-:S03]  /*36a30*/  IADD3.X R97, PT, PT, R101, R3, RZ, P4, !PT ;  /* 0x0000000365617210 */ /* 0x000fc600027fe4ff */
[----:B------:R-:W-:Y:S01]  /*36a40*/  IMAD.X R65, R75, 0x1, R3, P5 ;  /* 0x000000014b417824 */ /* 0x000fe200028e0603 */
[----:B---3--:R-:W-:-:S04]  /*36a50*/  IADD3 R106, P1, PT, R108, R80, RZ ;  /* 0x000000506c6a7210 */ /* 0x008fc80007f3e0ff */
[----:B------:R-:W-:-:S05]  /*36a60*/  IADD3.X R107, PT, PT, R109, R3, RZ, P1, !PT ;  /* 0x000000036d6b7210 */ /* 0x000fca0000ffe4ff */
[----:B------:R-:W-:Y:S04]  /*36a70*/  STL.64 [R1+0xa48], R106 ;  /* 0x000a486a01007387 */ /* 0x000fe80000100a00 */
[----:B------:R1:W-:Y:S04]  /*36a80*/  STL.64 [R1+0xb78], R102 ;  /* 0x000b786601007387 */ /* 0x0003e80000100a00 */
[----:B------:R2:W-:Y:S04]  /*36a90*/  STL.64 [R1+0xba8], R96 ;  /* 0x000ba86001007387 */ /* 0x0005e80000100a00 */
[----:B------:R3:W-:Y:S04]  /*36aa0*/  STL.64 [R1+0xbd8], R64 ;  /* 0x000bd84001007387 */ /* 0x0007e80000100a00 */
[----:B-1----:R-:W3:Y:S01]  /*36ab0*/  LDL.LU.64 R102, [R1+0x428] ;  /* 0x0004280001667983 */ /* 0x002ee20000300a00 */
[----:B----4-:R-:W-:-:S02]  /*36ac0*/  IADD3 R74, P4, PT, R78, R80, RZ ;  /* 0x000000504e4a7210 */ /* 0x010fc40007f9e0ff */
[-C--:B--2---:R-:W-:Y:S02]  /*36ad0*/  IADD3 R96, P3, PT, R98, R80.reuse, RZ ;  /* 0x0000005062607210 */ /* 0x084fe40007f7e0ff */
[----:B---3--:R-:W-:-:S03]  /*36ae0*/  IADD3 R64, P5, PT, R70, R80, RZ ;  /* 0x0000005046407210 */ /* 0x008fc60007fbe0ff */
[--C-:B------:R-:W-:Y:S01]  /*36af0*/  IMAD.X R97, R99, 0x1, R3.reuse, P3 ;  /* 0x0000000163617824 */ /* 0x100fe200018e0603 */
[----:B------:R-:W-:Y:S01]  /*36b00*/  IADD3.X R75, PT, PT, R79, R3, RZ, P4, !PT ;  /* 0x000000034f4b7210 */ /* 0x000fe200027fe4ff */
[----:B------:R-:W-:Y:S01]  /*36b10*/  IMAD.X R65, R71, 0x1, R3, P5 ;  /* 0x0000000147417824 */ /* 0x000fe200028e0603 */
[----:B------:R-:W-:-:S04]  /*36b20*/  IADD3 R100, P1, PT, R102, R80, RZ ;  /* 0x0000005066647210 */ /* 0x000fc80007f3e0ff */
[----:B------:R-:W-:-:S05]  /*36b30*/  IADD3.X R101, PT, PT, R103, R3, RZ, P1, !PT ;  /* 0x0000000367657210 */ /* 0x000fca0000ffe4ff */
[----:B------:R-:W-:Y:S04]  /*36b40*/  STL.64 [R1+0xc28], R100 ;  /* 0x000c286401007387 */ /* 0x000fe80000100a00 */
[----:B------:R1:W-:Y:S04]  /*36b50*/  STL.64 [R1+0xca8], R96 ;  /* 0x000ca86001007387 */ /* 0x0003e80000100a00 */
[----:B------:R2:W-:Y:S04]  /*36b60*/  STL.64 [R1+0xd30], R74 ;  /* 0x000d304a01007387 */ /* 0x0005e80000100a00 */
[----:B------:R3:W-:Y:S04]  /*36b70*/  STL.64 [R1+0xdb8], R64 ;  /* 0x000db84001007387 */ /* 0x0007e80000100a00 */
[----:B-1----:R-:W4:Y:S01]  /*36b80*/  LDL.LU.64 R96, [R1+0x328] ;  /* 0x0003280001607983 */ /* 0x002f220000300a00 */
[----:B------:R-:W-:-:S02]  /*36b90*/  IADD3 R70, P4, PT, R72, R80, RZ ;  /* 0x0000005048467210 */ /* 0x000fc40007f9e0ff */
[-C--:B--2---:R-:W-:Y:S02]  /*36ba0*/  IADD3 R74, P3, PT, R76, R80.reuse, RZ ;  /* 0x000000504c4a7210 */ /* 0x084fe40007f7e0ff */
[----:B------:R-:W-:Y:S02]  /*36bb0*/  IADD3.X R71, PT, PT, R73, R3, RZ, P4, !PT ;  /* 0x0000000349477210 */ /* 0x000fe400027fe4ff */
[----:B---3--:R-:W-:Y:S01]  /*36bc0*/  IADD3 R64, P5, PT, R68, R80, RZ ;  /* 0x0000005044407210 */ /* 0x008fe20007fbe0ff */
[----:B------:R-:W-:-:S04]  /*36bd0*/  IMAD.X R75, R77, 0x1, R3, P3 ;  /* 0x000000014d4b7824 */ /* 0x000fc800018e0603 */
[----:B------:R-:W-:Y:S01]  /*36be0*/  IMAD.X R65, R69, 0x1, R3, P5 ;  /* 0x0000000145417824 */ /* 0x000fe200028e0603 */
[----:B------:R-:W-:Y:S01]  /*36bf0*/  MOV R68, R56 ;  /* 0x0000003800447202 */ /* 0x000fe20000000f00 */
[----:B------:R-:W-:Y:S01]  /*36c00*/  IMAD.MOV.U32 R69, RZ, RZ, R57 ;  /* 0x000000ffff457224 */ /* 0x000fe200078e0039 */
[----:B------:R-:W-:Y:S01]  /*36c10*/  MOV R56, R48 ;  /* 0x0000003000387202 */ /* 0x000fe20000000f00 */
[----:B------:R-:W-:Y:S01]  /*36c20*/  IMAD.MOV.U32 R57, RZ, RZ, R49 ;  /* 0x000000ffff397224 */ /* 0x000fe200078e0031 */
[----:B------:R-:W-:Y:S01]  /*36c30*/  MOV R48, R38 ;  /* 0x0000002600307202 */ /* 0x000fe20000000f00 */
[----:B------:R-:W-:Y:S01]  /*36c40*/  IMAD.MOV.U32 R49, RZ, RZ, R39 ;  /* 0x000000ffff317224 */ /* 0x000fe200078e0027 */
[----:B----4-:R-:W-:-:S04]  /*36c50*/  IADD3 R78, P1, PT, R96, R80, RZ ;  /* 0x00000050604e7210 */ /* 0x010fc80007f3e0ff */
[----:B------:R-:W-:-:S05]  /*36c60*/  IADD3.X R79, PT, PT, R97, R3, RZ, P1, !PT ;  /* 0x00000003614f7210 */ /* 0x000fca0000ffe4ff */
[----:B------:R-:W-:Y:S04]  /*36c70*/  STL.64 [R1+0xe40], R78 ;  /* 0x000e404e01007387 */ /* 0x000fe80000100a00 */
[----:B------:R1:W-:Y:S04]  /*36c80*/  STL.64 [R1+0xec0], R74 ;  /* 0x000ec04a01007387 */ /* 0x0003e80000100a00 */
[----:B------:R2:W-:Y:S04]  /*36c90*/  STL.64 [R1+0xf48], R70 ;  /* 0x000f484601007387 */ /* 0x0005e80000100a00 */
[----:B------:R3:W-:Y:S01]  /*36ca0*/  STL.64 [R1+0xfc8], R64 ;  /* 0x000fc84001007387 */ /* 0x0007e20000100a00 */
[----:B-1----:R-:W-:Y:S01]  /*36cb0*/  MOV R74, R62 ;  /* 0x0000003e004a7202 */ /* 0x002fe20000000f00 */
        /* <DEDUP_REMOVED lines=15> */
[----:B------:R-:W2:Y:S04]  /*36db0*/  LDL.LU.64 R42, [R1+0x518] ;  /* 0x00051800012a7983 */ /* 0x000ea80000300a00 */
[----:B------:R-:W4:Y:S04]  /*36dc0*/  LDL.LU.64 R6, [R1+0x600] ;  /* 0x0006000001067983 */ /* 0x000f280000300a00 */
[----:B------:R-:W4:Y:S01]  /*36dd0*/  LDL.LU.64 R38, [R1+0x4d8] ;  /* 0x0004d80001267983 */ /* 0x000f220000300a00 */
[----:B------:R-:W-:Y:S01]  /*36de0*/  MOV R78, R60 ;  /* 0x0000003c004e7202 */ /* 0x000fe20000000f00 */
[----:B------:R-:W-:Y:S01]  /*36df0*/  IMAD.MOV.U32 R79, RZ, RZ, R61 ;  /* 0x000000ffff4f7224 */ /* 0x000fe200078e003d */
[----:B------:R-:W-:-:S02]  /*36e00*/  IADD3 R72, P3, PT, R74, R80, RZ ;  /* 0x000000504a487210 */ /* 0x000fc40007f7e0ff */
[-C--:B------:R-:W-:Y:S02]  /*36e10*/  IADD3 R76, P1, PT, R78, R80.reuse, RZ ;  /* 0x000000504e4c7210 */ /* 0x080fe40007f3e0ff */
[-C--:B---3--:R-:W-:Y:S01]  /*36e20*/  IADD3 R64, P4, PT, R66, R80.reuse, RZ ;  /* 0x0000005042407210 */ /* 0x088fe20007f9e0ff */
[--C-:B------:R-:W-:Y:S01]  /*36e30*/  IMAD.X R73, R75, 0x1, R3.reuse, P3 ;  /* 0x000000014b497824 */ /* 0x100fe200018e0603 */
[-C--:B------:R-:W-:Y:S02]  /*36e40*/  IADD3.X R77, PT, PT, R79, R3.reuse, RZ, P1, !PT ;  /* 0x000000034f4d7210 */ /* 0x080fe40000ffe4ff */
[-C--:B------:R-:W-:Y:S02]  /*36e50*/  IADD3 R60, P5, PT, R196, R80.reuse, RZ ;  /* 0x00000050c43c7210 */ /* 0x080fe40007fbe0ff */
[----:B------:R-:W-:Y:S01]  /*36e60*/  IADD3.X R65, PT, PT, R67, R3, RZ, P4, !PT ;  /* 0x0000000343417210 */ /* 0x000fe200027fe4ff */
[----:B------:R-:W-:Y:S01]  /*36e70*/  STL.64 [R1+0x1030], R76 ;  /* 0x0010304c01007387 */ /* 0x000fe20000100a00 */
[----:B------:R-:W-:Y:S01]  /*36e80*/  IADD3 R66, P3, PT, R68, R80, RZ ;  /* 0x0000005044427210 */ /* 0x000fe20007f7e0ff */
[--C-:B------:R-:W-:Y:S01]  /*36e90*/  IMAD.X R61, R197, 0x1, R3.reuse, P5 ;  /* 0x00000001c53d7824 */ /* 0x100fe200028e0603 */
[----:B------:R-:W-:Y:S01]  /*36ea0*/  SHF.R.S32.HI R0, RZ, 0x1f, R2 ;  /* 0x0000001fff007819 */ /* 0x000fe20000011402 */
[----:B------:R1:W-:Y:S01]  /*36eb0*/  STL.64 [R1+0x1068], R72 ;  /* 0x0010684801007387 */ /* 0x0003e20000100a00 */
[----:B------:R-:W3:Y:S03]  /*36ec0*/  LDC R196, c[0x0][0x3a0] ;  /* 0x0000e800ffc47b82 */ /* 0x000ee60000000800 */
[----:B------:R1:W-:Y:S04]  /*36ed0*/  STL.64 [R1+0x10a0], R64 ;  /* 0x0010a04001007387 */ /* 0x0003e80000100a00 */
[----:B------:R1:W-:Y:S01]  /*36ee0*/  STL.64 [R1+0x10d8], R60 ;  /* 0x0010d83c01007387 */ /* 0x0003e20000100a00 */
[----:B------:R-:W-:Y:S01]  /*36ef0*/  IMAD.X R67, R69, 0x1, R3, P3 ;  /* 0x0000000145437824 */ /* 0x000fe200018e0603 */
[----:B------:R-:W2:Y:S01]  /*36f00*/  LDC R197, c[0x0][0x3a0] ;  /* 0x0000e800ffc57b82 */ /* 0x000ea20000000800 */
[----:B-1----:R-:W-:Y:S01]  /*36f10*/  MOV R72, R70 ;  /* 0x0000004600487202 */ /* 0x002fe20000000f00 */
[----:B------:R-:W-:-:S03]  /*36f20*/  IMAD.MOV.U32 R73, RZ, RZ, R71 ;  /* 0x000000ffff497224 */ /* 0x000fc600078e0047 */
[----:B------:R-:W-:Y:S02]  /*36f30*/  IADD3 R70, P1, PT, R72, R80, RZ ;  /* 0x0000005048467210 */ /* 0x000fe40007f3e0ff */
[----:B------:R-:W-:Y:S02]  /*36f40*/  MOV R64, R48 ;  /* 0x0000003000407202 */ /* 0x000fe40000000f00 */
[----:B------:R-:W-:Y:S02]  /*36f50*/  MOV R60, R58 ;  /* 0x0000003a003c7202 */ /* 0x000fe40000000f00 */
[-C--:B------:R-:W-:Y:S02]  /*36f60*/  IADD3 R58, P4, PT, R62, R80.reuse, RZ ;  /* 0x000000503e3a7210 */ /* 0x080fe40007f9e0ff */
[----:B------:R-:W-:Y:S01]  /*36f70*/  IADD3 R48, P5, PT, R50, R80, RZ ;  /* 0x0000005032307210 */ /* 0x000fe20007fbe0ff */
[----:B------:R-:W-:Y:S01]  /*36f80*/  IMAD.MOV.U32 R61, RZ, RZ, R59 ;  /* 0x000000ffff3d7224 */ /* 0x000fe200078e003b */
[-C--:B------:R-:W-:Y:S01]  /*36f90*/  IADD3.X R71, PT, PT, R73, R3.reuse, RZ, P1, !PT ;  /* 0x0000000349477210 */ /* 0x080fe20000ffe4ff */
[----:B------:R-:W-:Y:S01]  /*36fa0*/  IMAD.MOV.U32 R65, RZ, RZ, R49 ;  /* 0x000000ffff417224 */ /* 0x000fe200078e0031 */
[----:B------:R-:W-:Y:S01]  /*36fb0*/  IADD3.X R59, PT, PT, R63, R3, RZ, P4, !PT ;  /* 0x000000033f3b7210 */ /* 0x000fe200027fe4ff */
[----:B------:R-:W-:-:S02]  /*36fc0*/  IMAD.X R49, R51, 0x1, R3, P5 ;  /* 0x0000000133317824 */ /* 0x000fc400028e0603 */
[----:B------:R-:W-:Y:S01]  /*36fd0*/  STL.64 [R1+0x9f0], R70 ;  /* 0x0009f04601007387 */ /* 0x000fe20000100a00 */
[----:B------:R-:W-:-:S03]  /*36fe0*/  IADD3 R62, P1, PT, R64, R80, RZ ;  /* 0x00000050403e7210 */ /* 0x000fc60007f3e0ff */
[----:B------:R-:W-:Y:S01]  /*36ff0*/  STL.64 [R1+0xa58], R66 ;  /* 0x000a584201007387 */ /* 0x000fe20000100a00 */
[----:B------:R-:W-:-:S03]  /*37000*/  IADD3 R50, P4, PT, R54, R80, RZ ;  /* 0x0000005036327210 */ /* 0x000fc60007f9e0ff */
[----:B------:R1:W-:Y:S01]  /*37010*/  STL.64 [R1+0xb80], R58 ;  /* 0x000b803a01007387 */ /* 0x0003e20000100a00 */
[----:B------:R-:W-:-:S03]  /*37020*/  IADD3.X R63, PT, PT, R65, R3, RZ, P1, !PT ;  /* 0x00000003413f7210 */ /* 0x000fc60000ffe4ff */
[----:B------:R3:W-:Y:S01]  /*37030*/  STL.64 [R1+0xbb0], R48 ;  /* 0x000bb03001007387 */ /* 0x0007e20000100a00 */
[----:B------:R-:W-:Y:S02]  /*37040*/  IADD3.X R51, PT, PT, R55, R3, RZ, P4, !PT ;  /* 0x0000000337337210 */ /* 0x000fe400027fe4ff */
[----:B-1----:R-:W-:Y:S02]  /*37050*/  IADD3 R58, P3, PT, R60, R80, RZ ;  /* 0x000000503c3a7210 */ /* 0x002fe40007f7e0ff */
[----:B---3--:R-:W-:Y:S02]  /*37060*/  MOV R48, R30 ;  /* 0x0000001e00307202 */ /* 0x008fe40000000f00 */
[-C--:B------:R-:W-:Y:S01]  /*37070*/  IADD3 R30, P5, PT, R40, R80.reuse, RZ ;  /* 0x00000050281e7210 */ /* 0x080fe20007fbe0ff */
[----:B------:R-:W-:Y:S02]  /*37080*/  IMAD.X R59, R61, 0x1, R3, P3 ;  /* 0x000000013d3b7824 */ /* 0x000fe400018e0603 */
[----:B------:R-:W-:Y:S01]  /*37090*/  IMAD.MOV.U32 R49, RZ, RZ, R31 ;  /* 0x000000ffff317224 */ /* 0x000fe200078e001f */
[----:B------:R-:W-:Y:S01]  /*370a0*/  STL.64 [R1+0xbe0], R62 ;  /* 0x000be03e01007387 */ /* 0x000fe20000100a00 */
[----:B------:R-:W-:Y:S01]  /*370b0*/  IMAD.X R31, R41, 0x1, R3, P5 ;  /* 0x00000001291f7824 */ /* 0x000fe200028e0603 */
[----:B------:R-:W-:-:S02]  /*370c0*/  IADD3 R54, P1, PT, R56, R80, RZ ;  /* 0x0000005038367210 */ /* 0x000fc40007f3e0ff */
        /* <DEDUP_REMOVED lines=8> */
[----:B------:R-:W-:Y:S01]  /*37150*/  IADD3 R26, P5, PT, R32, R80, RZ ;  /* 0x00000050201a7210 */ /* 0x000fe20007fbe0ff */
[----:B------:R-:W-:Y:S02]  /*37160*/  IMAD.X R51, R53, 0x1, R3, P3 ;  /* 0x0000000135337824 */ /* 0x000fe400018e0603 */
[----:B------:R-:W-:Y:S01]  /*37170*/  IMAD.MOV.U32 R31, RZ, RZ, R27 ;  /* 0x000000ffff1f7224 */ /* 0x000fe200078e001b */
[----:B------:R-:W-:Y:S01]  /*37180*/  STL.64 [R1+0xdc0], R54 ;  /* 0x000dc03601007387 */ /* 0x000fe20000100a00 */
[----:B------:R-:W-:Y:S01]  /*37190*/  IMAD.X R27, R33, 0x1, R3, P5 ;  /* 0x00000001211b7824 */ /* 0x000fe200028e0603 */
[----:B------:R-:W-:-:S02]  /*371a0*/  MOV R32, R12 ;  /* 0x0000000c00207202 */ /* 0x000fc40000000f00 */
[----:B------:R-:W-:Y:S01]  /*371b0*/  STL.64 [R1+0xe48], R50 ;  /* 0x000e483201007387 */ /* 0x000fe20000100a00 */
[----:B------:R-:W-:-:S03]  /*371c0*/  IADD3 R46, P1, PT, R48, R80, RZ ;  /* 0x00000050302e7210 */ /* 0x000fc60007f3e0ff */
[----:B------:R1:W-:Y:S01]  /*371d0*/  STL.64 [R1+0xed0], R40 ;  /* 0x000ed02801007387 */ /* 0x0003e20000100a00 */
[----:B------:R-:W-:Y:S02]  /*371e0*/  MOV R12, R8 ;  /* 0x00000008000c7202 */ /* 0x000fe40000000f00 */
[-C--:B------:R-:W-:Y:S01]  /*371f0*/  IADD3 R8, P5, PT, R94, R80.reuse, RZ ;  /* 0x000000505e087210 */ /* 0x080fe20007fbe0ff */
[----:B------:R3:W-:Y:S01]  /*37200*/  STL.64 [R1+0xf58], R26 ;  /* 0x000f581a01007387 */ /* 0x0007e20000100a00 */
[----:B------:R-:W-:Y:S01]  /*37210*/  IADD3.X R47, PT, PT, R49, R3, RZ, P1, !PT ;  /* 0x00000003312f7210 */ /* 0x000fe20000ffe4ff */
[----:B------:R-:W-:Y:S01]  /*37220*/  IMAD.MOV.U32 R33, RZ, RZ, R13 ;  /* 0x000000ffff217224 */ /* 0x000fe200078e000d */
[-C--:B-1----:R-:W-:Y:S02]  /*37230*/  IADD3 R40, P3, PT, R44, R80.reuse, RZ ;  /* 0x000000502c287210 */ /* 0x082fe40007f7e0ff */
[----:B---3--:R-:W-:-:S03]  /*37240*/  IADD3 R26, P4, PT, R34, R80, RZ ;  /* 0x00000050221a7210 */ /* 0x008fc60007f9e0ff */
[----:B------:R-:W-:Y:S02]  /*37250*/  IMAD.X R41, R45, 0x1, R3, P3 ;  /* 0x000000012d297824 */ /* 0x000fe400018e0603 */
[----:B------:R-:W-:Y:S01]  /*37260*/  IMAD.MOV.U32 R13, RZ, RZ, R9 ;  /* 0x000000ffff0d7224 */ /* 0x000fe200078e0009 */
[----:B------:R-:W-:Y:S01]  /*37270*/  IADD3.X R27, PT, PT, R35, R3, RZ, P4, !PT ;  /* 0x00000003231b7210 */ /* 0x000fe200027fe4ff */
[----:B------:R-:W-:Y:S01]  /*37280*/  IMAD.X R9, R95, 0x1, R3, P5 ;  /* 0x000000015f097824 */ /* 0x000fe200028e0603 */
[----:B------:R-:W-:Y:S04]  /*37290*/  STL.64 [R1+0xfe0], R46 ;  /* 0x000fe02e01007387 */ /* 0x000fe80000100a00 */
[----:B------:R-:W-:Y:S04]  /*372a0*/  STL.64 [R1+0x1038], R40 ;  /* 0x0010382801007387 */ /* 0x000fe80000100a00 */
[----:B------:R1:W-:Y:S04]  /*372b0*/  STL.64 [R1+0x1070], R26 ;  /* 0x0010701a01007387 */ /* 0x0003e80000100a00 */
[----:B------:R3:W-:Y:S01]  /*372c0*/  STL.64 [R1+0x10a8], R8 ;  /* 0x0010a80801007387 */ /* 0x0007e20000100a00 */
[----:B-1----:R-:W-:-:S02]  /*372d0*/  IADD3 R26, P4, PT, R28, R80, RZ ;  /* 0x000000501c1a7210 */ /* 0x002fc40007f9e0ff */
[----:B---3--:R-:W-:Y:S02]  /*372e0*/  IADD3 R8, P5, PT, R14, R80, RZ ;  /* 0x000000500e087210 */ /* 0x008fe40007fbe0ff */
[----:B------:R-:W-:-:S03]  /*372f0*/  IADD3.X R27, PT, PT, R29, R3, RZ, P4, !PT ;  /* 0x000000031d1b7210 */ /* 0x000fc600027fe4ff */
[----:B------:R-:W-:Y:S01]  /*37300*/  IMAD.X R9, R15, 0x1, R3, P5 ;  /* 0x000000010f097824 */ /* 0x000fe200028e0603 */
[-C--:B--2---:R-:W-:Y:S02]  /*37310*/  IADD3 R40, P1, PT, R42, R80.reuse, RZ ;  /* 0x000000502a287210 */ /* 0x084fe40007f3e0ff */
[----:B----4-:R-:W-:Y:S02]  /*37320*/  IADD3 R34, P3, PT, R38, R80, RZ ;  /* 0x0000005026227210 */ /* 0x010fe40007f7e0ff */
[----:B------:R-:W-:-:S03]  /*37330*/  IADD3.X R41, PT, PT, R43, R3, RZ, P1, !PT ;  /* 0x000000032b297210 */ /* 0x000fc60000ffe4ff */
[--C-:B------:R-:W-:Y:S01]  /*37340*/  IMAD.X R35, R39, 0x1, R3.reuse, P3 ;  /* 0x0000000127237824 */ /* 0x100fe200018e0603 */
[-C--:B------:R-:W-:Y:S02]  /*37350*/  IADD3 R14, P3, PT, R16, R80.reuse, RZ ;  /* 0x00000050100e7210 */ /* 0x080fe40007f7e0ff */
[----:B------:R-:W-:Y:S02]  /*37360*/  IADD3 R28, P1, PT, R36, R80, RZ ;  /* 0x00000050241c7210 */ /* 0x000fe40007f3e0ff */
[----:B------:R-:W-:Y:S01]  /*37370*/  STL.64 [R1+0xa00], R34 ;  /* 0x000a002201007387 */ /* 0x000fe20000100a00 */
[----:B------:R-:W-:Y:S01]  /*37380*/  IMAD.X R15, R17, 0x1, R3, P3 ;  /* 0x00000001110f7824 */ /* 0x000fe200018e0603 */
[----:B------:R-:W-:Y:S02]  /*37390*/  IADD3.X R29, PT, PT, R37, R3, RZ, P1, !PT ;  /* 0x00000003251d7210 */ /* 0x000fe40000ffe4ff */
[----:B------:R-:W-:Y:S04]  /*373a0*/  STL.64 [R1+0x9a0], R40 ;  /* 0x0009a02801007387 */ /* 0x000fe80000100a00 */
[----:B------:R1:W-:Y:S04]  /*373b0*/  STL.64 [R1+0xa60], R26 ;  /* 0x000a601a01007387 */ /* 0x0003e80000100a00 */
[----:B-1----:R-:W2:Y:S04]  /*373c0*/  LDL.LU.64 R26, [R1+0x568] ;  /* 0x00056800011a7983 */ /* 0x002ea80000300a00 */
[----:B------:R-:W-:Y:S04]  /*373d0*/  STL.64 [R1+0xb88], R8 ;  /* 0x000b880801007387 */ /* 0x000fe80000100a00 */
[----:B------:R-:W3:Y:S04]  /*373e0*/  LDL.LU.64 R16, [R1+0x570] ;  /* 0x0005700001107983 */ /* 0x000ee80000300a00 */
[----:B------:R1:W-:Y:S04]  /*373f0*/  STL.64 [R1+0xbe8], R14 ;  /* 0x000be80e01007387 */ /* 0x0003e80000100a00 */
[----:B------:R-:W-:Y:S04]  /*37400*/  STL.64 [R1+0xbb8], R28 ;  /* 0x000bb81c01007387 */ /* 0x000fe80000100a00 */
[----:B-1----:R-:W4:Y:S01]  /*37410*/  LDL.LU.64 R14, [R1+0x578] ;  /* 0x00057800010e7983 */ /* 0x002f220000300a00 */
[----:B------:R-:W-:Y:S01]  /*37420*/  MOV R34, R30 ;  /* 0x0000001e00227202 */ /* 0x000fe20000000f00 */
[----:B------:R-:W-:Y:S01]  /*37430*/  IMAD.MOV.U32 R30, RZ, RZ, R18 ;  /* 0x000000ffff1e7224 */ /* 0x000fe200078e0012 */
[----:B------:R-:W-:-:S02]  /*37440*/  IADD3 R8, P5, PT, R10, R80, RZ ;  /* 0x000000500a087210 */ /* 0x000fc40007fbe0ff */
[-C--:B------:R-:W-:Y:S01]  /*37450*/  IADD3 R18, P4, PT, R24, R80.reuse, RZ ;  /* 0x0000005018127210 */ /* 0x080fe20007f9e0ff */
[----:B------:R-:W-:Y:S01]  /*37460*/  IMAD.MOV.U32 R35, RZ, RZ, R31 ;  /* 0x000000ffff237224 */ /* 0x000fe200078e001f */
[----:B------:R-:W-:Y:S01]  /*37470*/  MOV R31, R19 ;  /* 0x00000013001f7202 */ /* 0x000fe20000000f00 */
[----:B------:R-:W-:Y:S01]  /*37480*/  IMAD.X R9, R11, 0x1, R3, P5 ;  /* 0x000000010b097824 */ /* 0x000fe200028e0603 */
[----:B------:R-:W-:Y:S02]  /*37490*/  IADD3.X R19, PT, PT, R25, R3, RZ, P4, !PT ;  /* 0x0000000319137210 */ /* 0x000fe400027fe4ff */
[----:B------:R-:W2:Y:S04]  /*374a0*/  LDL.LU.64 R24, [R1+0x580] ;  /* 0x0005800001187983 */ /* 0x000ea80000300a00 */
[----:B------:R1:W-:Y:S04]  /*374b0*/  STL.64 [R1+0xcc8], R8 ;  /* 0x000cc80801007387 */ /* 0x0003e80000100a00 */
[----:B------:R1:W-:Y:S02]  /*374c0*/  STL.64 [R1+0xc40], R18 ;  /* 0x000c401201007387 */ /* 0x0003e40000100a00 */
[----:B-1----:R-:W-:-:S02]  /*374d0*/  IADD3 R8, P1, PT, R12, R80, RZ ;  /* 0x000000500c087210 */ /* 0x002fc40007f3e0ff */
[----:B------:R-:W2:Y:S02]  /*374e0*/  LDL.LU.64 R18, [R1+0x588] ;  /* 0x0005880001127983 */ /* 0x000ea40000300a00 */
[-C--:B------:R-:W-:Y:S02]  /*374f0*/  IADD3.X R9, PT, PT, R13, R3.reuse, RZ, P1, !PT ;  /* 0x000000030d097210 */ /* 0x080fe40000ffe4ff */
[----:B------:R-:W2:Y:S01]  /*37500*/  LDL.LU.64 R12, [R1+0x590] ;  /* 0x00059000010c7983 */ /* 0x000ea20000300a00 */
[-C--:B------:R-:W-:Y:S02]  /*37510*/  IADD3 R28, P3, PT, R32, R80.reuse, RZ ;  /* 0x00000050201c7210 */ /* 0x080fe40007f7e0ff */
[----:B------:R-:W-:Y:S01]  /*37520*/  IADD3 R10, P4, PT, R22, R80, RZ ;  /* 0x00000050160a7210 */ /* 0x000fe20007f9e0ff */
[----:B------:R1:W-:Y:S02]  /*37530*/  STL.64 [R1+0xd48], R8 ;  /* 0x000d480801007387 */ /* 0x0003e40000100a00 */
[----:B------:R-:W-:Y:S01]  /*37540*/  IMAD.X R29, R33, 0x1, R3, P3 ;  /* 0x00000001211d7824 */ /* 0x000fe200018e0603 */
[----:B------:R-:W-:-:S02]  /*37550*/  IADD3.X R11, PT, PT, R23, R3, RZ, P4, !PT ;  /* 0x00000003170b7210 */ /* 0x000fc400027fe4ff */
[----:B------:R-:W-:Y:S01]  /*37560*/  IADD3 R22, P1, PT, R34, R80, RZ ;  /* 0x0000005022167210 */ /* 0x000fe20007f3e0ff */
[----:B-1----:R-:W2:Y:S04]  /*37570*/  LDL.LU.64 R8, [R1+0x598] ;  /* 0x0005980001087983 */ /* 0x002ea80000300a00 */
[----:B------:R-:W2:Y:S04]  /*37580*/  LDL.LU.64 R32, [R1+0x5a0] ;  /* 0x0005a00001207983 */ /* 0x000ea80000300a00 */
[----:B------:R-:W-:Y:S01]  /*37590*/  STL.64 [R1+0xdd0], R28 ;  /* 0x000dd01c01007387 */ /* 0x000fe20000100a00 */
[----:B------:R-:W-:-:S03]  /*375a0*/  IADD3.X R23, PT, PT, R35, R3, RZ, P1, !PT ;  /* 0x0000000323177210 */ /* 0x000fc60000ffe4ff */
[----:B------:R1:W-:Y:S04]  /*375b0*/  STL.64 [R1+0xe50], R10 ;  /* 0x000e500a01007387 */ /* 0x0003e80000100a00 */
[----:B------:R1:W-:Y:S02]  /*375c0*/  STL.64 [R1+0xed8], R22 ;  /* 0x000ed81601007387 */ /* 0x0003e40000100a00 */
[----:B-1----:R-:W-:Y:S02]  /*375d0*/  IADD3 R10, P3, PT, R20, R80, RZ ;  /* 0x00000050140a7210 */ /* 0x002fe40007f7e0ff */
[----:B------:R-:W2:Y:S03]  /*375e0*/  LDL.LU.64 R22, [R1+0x5a8] ;  /* 0x0005a80001167983 */ /* 0x000ea60000300a00 */
[----:B------:R-:W-:-:S02]  /*375f0*/  IMAD.X R11, R21, 0x1, R3, P3 ;  /* 0x00000001150b7824 */ /* 0x000fc400018e0603 */
[----:B------:R-:W2:Y:S04]  /*37600*/  LDL.LU.64 R20, [R1+0x5b0] ;  /* 0x0005b00001147983 */ /* 0x000ea80000300a00 */
[----:B------:R1:W-:Y:S04]  /*37610*/  STL.64 [R1+0xf60], R10 ;  /* 0x000f600a01007387 */ /* 0x0003e80000100a00 */
[----:B-1----:R-:W2:Y:S01]  /*37620*/  LDL.LU.64 R10, [R1+0x5b8] ;  /* 0x0005b800010a7983 */ /* 0x002ea20000300a00 */
[----:B------:R-:W-:Y:S02]  /*37630*/  IADD3 R28, P4, PT, R30, R80, RZ ;  /* 0x000000501e1c7210 */ /* 0x000fe40007f9e0ff */
[C---:B------:R-:W-:Y:S01]  /*37640*/  SHF.L.U64.HI R0, R2.reuse, 0x2, R0 ;  /* 0x0000000202007819 */ /* 0x040fe20000010200 */
[----:B------:R-:W-:Y:S01]  /*37650*/  IMAD.SHL.U32 R2, R2, 0x4, RZ ;  /* 0x0000000402027824 */ /* 0x000fe200078e00ff */
[----:B------:R-:W-:-:S05]  /*37660*/  IADD3.X R29, PT, PT, R31, R3, RZ, P4, !PT ;  /* 0x000000031f1d7210 */ /* 0x000fca00027fe4ff */
[----:B------:R1:W-:Y:S04]  /*37670*/  STL.64 [R1+0xfd8], R28 ;  /* 0x000fd81c01007387 */ /* 0x0003e80000100a00 */
[----:B-1----:R-:W2:Y:S01]  /*37680*/  LDL.LU.64 R28, [R1+0x5c0] ;  /* 0x0005c000011c7983 */ /* 0x002ea20000300a00 */
[----:B---3--:R-:W-:-:S04]  /*37690*/  IADD3 R70, P3, PT, R16, R2, RZ ;  /* 0x0000000210467210 */ /* 0x008fc80007f7e0ff */
[----:B------:R-:W-:Y:S02]  /*376a0*/  IADD3.X R71, PT, PT, R17, R0, RZ, P3, !PT ;  /* 0x0000000011477210 */ /* 0x000fe40001ffe4ff */
[----:B------:R-:W3:Y:S01]  /*376b0*/  LDL.LU.64 R16, [R1+0x5c8] ;  /* 0x0005c80001107983 */ /* 0x000ee20000300a00 */
[----:B----4-:R-:W-:-:S05]  /*376c0*/  IADD3 R72, P4, PT, R14, R2, RZ ;  /* 0x000000020e487210 */ /* 0x010fca0007f9e0ff */
[----:B------:R-:W-:Y:S02]  /*376d0*/  IMAD.X R73, R15, 0x1, R0, P4 ;  /* 0x000000010f497824 */ /* 0x000fe400020e0600 */
[----:B------:R-:W4:Y:S01]  /*376e0*/  LDL.LU.64 R14, [R1+0x5d0] ;  /* 0x0005d000010e7983 */ /* 0x000f220000300a00 */
[----:B--2---:R-:W-:-:S03]  /*376f0*/  IADD3 R68, P1, PT, R26, R2, RZ ;  /* 0x000000021a447210 */ /* 0x004fc60007f3e0ff */
[----:B------:R-:W2:Y:S02]  /*37700*/  LDL.LU.64 R30, [R1+0x5d8] ;  /* 0x0005d800011e7983 */ /* 0x000ea40000300a00 */
[----:B------:R-:W-:Y:S01]  /*37710*/  IMAD.X R69, R27, 0x1, R0, P1 ;  /* 0x000000011b457824 */ /* 0x000fe200008e0600 */
[----:B------:R-:W-:Y:S01]  /*37720*/  IADD3 R74, P1, PT, R24, R2, RZ ;  /* 0x00000002184a7210 */ /* 0x000fe20007f3e0ff */
[----:B------:R-:W2:Y:S03]  /*37730*/  LDL.LU.64 R26, [R1+0x5e8] ;  /* 0x0005e800011a7983 */ /* 0x000ea60000300a00 */
[----:B------:R-:W-:Y:S02]  /*37740*/  IADD3.X R75, PT, PT, R25, R0, RZ, P1, !PT ;  /* 0x00000000194b7210 */ /* 0x000fe40000ffe4ff */
[----:B------:R-:W2:Y:S01]  /*37750*/  LDL.LU.64 R24, [R1+0x5f0] ;  /* 0x0005f00001187983 */ /* 0x000ea20000300a00 */
[----:B------:R-:W-:-:S05]  /*37760*/  IADD3 R76, P3, PT, R18, R2, RZ ;  /* 0x00000002124c7210 */ /* 0x000fca0007f7e0ff */
[----:B------:R-:W-:Y:S02]  /*37770*/  IMAD.X R77, R19, 0x1, R0, P3 ;  /* 0x00000001134d7824 */ /* 0x000fe400018e0600 */
[----:B------:R-:W2:Y:S01]  /*37780*/  LDL.LU.64 R18, [R1+0x5f8] ;  /* 0x0005f80001127983 */ /* 0x000ea20000300a00 */
[----:B------:R-:W-:-:S04]  /*37790*/  IADD3 R78, P1, PT, R12, R2, RZ ;  /* 0x000000020c4e7210 */ /* 0x000fc80007f3e0ff */
[----:B------:R-:W-:Y:S02]  /*377a0*/  IADD3.X R79, PT, PT, R13, R0, RZ, P1, !PT ;  /* 0x000000000d4f7210 */ /* 0x000fe40000ffe4ff */
[----:B------:R-:W2:Y:S01]  /*377b0*/  LDL.LU.64 R12, [R1+0x608] ;  /* 0x00060800010c7983 */ /* 0x000ea20000300a00 */
[-C--:B------:R-:W-:Y:S02]  /*377c0*/  IADD3 R94, P4, PT, R8, R2.reuse, RZ ;  /* 0x00000002085e7210 */ /* 0x080fe40007f9e0ff */
[----:B------:R-:W-:-:S03]  /*377d0*/  IADD3 R96, P3, PT, R32, R2, RZ ;  /* 0x0000000220607210 */ /* 0x000fc60007f7e0ff */
[----:B------:R-:W-:Y:S02]  /*377e0*/  IMAD.X R95, R9, 0x1, R0, P4 ;  /* 0x00000001095f7824 */ /* 0x000fe400020e0600 */
[----:B------:R-:W2:Y:S01]  /*377f0*/  LDL.LU.64 R8, [R1+0x610] ;  /* 0x0006100001087983 */ /* 0x000ea20000300a00 */
[----:B------:R-:W-:Y:S02]  /*37800*/  IADD3.X R97, PT, PT, R33, R0, RZ, P3, !PT ;  /* 0x0000000021617210 */ /* 0x000fe40001ffe4ff */
[-C--:B------:R-:W-:Y:S02]  /*37810*/  IADD3 R98, P1, PT, R22, R2.reuse, RZ ;  /* 0x0000000216627210 */ /* 0x080fe40007f3e0ff */
[----:B------:R-:W-:-:S03]  /*37820*/  IADD3 R100, P3, PT, R20, R2, RZ ;  /* 0x0000000214647210 */ /* 0x000fc60007f7e0ff */
[----:B------:R-:W-:Y:S02]  /*37830*/  IMAD.X R99, R23, 0x1, R0, P1 ;  /* 0x0000000117637824 */ /* 0x000fe400008e0600 */
[----:B------:R-:W2:Y:S01]  /*37840*/  LDL.LU.64 R22, [R1+0x618] ;  /* 0x0006180001167983 */ /* 0x000ea20000300a00 */
[----:B------:R-:W-:Y:S02]  /*37850*/  IADD3.X R101, PT, PT, R21, R0, RZ, P3, !PT ;  /* 0x0000000015657210 */ /* 0x000fe40001ffe4ff */
[----:B------:R-:W-:-:S05]  /*37860*/  IADD3 R102, P4, PT, R10, R2, RZ ;  /* 0x000000020a667210 */ /* 0x000fca0007f9e0ff */
[----:B------:R-:W-:Y:S02]  /*37870*/  IMAD.X R103, R11, 0x1, R0, P4 ;  /* 0x000000010b677824 */ /* 0x000fe400020e0600 */
[----:B------:R-:W2:Y:S04]  /*37880*/  LDL.LU.64 R10, [R1+0x620] ;  /* 0x00062000010a7983 */ /* 0x000ea80000300a00 */
[----:B------:R-:W2:Y:S04]  /*37890*/  LDL.LU.64 R20, [R1+0x630] ;  /* 0x0006300001147983 */ /* 0x000ea80000300a00 */
[----:B------:R-:W2:Y:S01]  /*378a0*/  LDL.LU.64 R32, [R1+0x638] ;  /* 0x0006380001207983 */ /* 0x000ea20000300a00 */
[----:B------:R-:W-:-:S04]  /*378b0*/  IADD3 R104, P1, PT, R28, R2, RZ ;  /* 0x000000021c687210 */ /* 0x000fc80007f3e0ff */
[----:B------:R-:W-:Y:S02]  /*378c0*/  IADD3.X R105, PT, PT, R29, R0, RZ, P1, !PT ;  /* 0x000000001d697210 */ /* 0x000fe40000ffe4ff */
[----:B------:R-:W2:Y:S01]  /*378d0*/  LDL.LU.64 R28, [R1+0x640] ;  /* 0x00064000011c7983 */ /* 0x000ea20000300a00 */
[-C--:B---3--:R-:W-:Y:S02]  /*378e0*/  IADD3 R106, P3, PT, R16, R2.reuse, RZ ;  /* 0x00000002106a7210 */ /* 0x088fe40007f7e0ff */
[----:B----4-:R-:W-:-:S04]  /*378f0*/  IADD3 R108, P1, PT, R14, R2, RZ ;  /* 0x000000020e6c7210 */ /* 0x010fc80007f3e0ff */
[----:B------:R-:W-:Y:S02]  /*37900*/  IADD3.X R109, PT, PT, R15, R0, RZ, P1, !PT ;  /* 0x000000000f6d7210 */ /* 0x000fe40000ffe4ff */
[----:B------:R-:W3:Y:S01]  /*37910*/  LDL.LU.64 R14, [R1+0x650] ;  /* 0x00065000010e7983 */ /* 0x000ee20000300a00 */
[----:B------:R-:W-:-:S03]  /*37920*/  IMAD.X R107, R17, 0x1, R0, P3 ;  /* 0x00000001116b7824 */ /* 0x000fc600018e0600 */
[----:B------:R-:W4:Y:S01]  /*37930*/  LDL.LU.64 R16, [R1+0x658] ;  /* 0x0006580001107983 */ /* 0x000f220000300a00 */
[-C--:B--2---:R-:W-:Y:S02]  /*37940*/  IADD3 R110, P4, PT, R30, R2.reuse, RZ ;  /* 0x000000021e6e7210 */ /* 0x084fe40007f9e0ff */
[----:B------:R-:W-:-:S03]  /*37950*/  IADD3 R112, P3, PT, R26, R2, RZ ;  /* 0x000000021a707210 */ /* 0x000fc60007f7e0ff */
[----:B------:R-:W-:Y:S01]  /*37960*/  IMAD.X R111, R31, 0x1, R0, P4 ;  /* 0x000000011f6f7824 */ /* 0x000fe200020e0600 */
[----:B------:R-:W-:Y:S01]  /*37970*/  IADD3.X R113, PT, PT, R27, R0, RZ, P3, !PT ;  /* 0x000000001b717210 */ /* 0x000fe20001ffe4ff */
[----:B------:R-:W2:Y:S04]  /*37980*/  LDL.LU.64 R30, [R1+0x660] ;  /* 0x00066000011e7983 */ /* 0x000ea80000300a00 */
[----:B------:R-:W2:Y:S01]  /*37990*/  LDL.LU.64 R26, [R1+0x668] ;  /* 0x00066800011a7983 */ /* 0x000ea20000300a00 */
[----:B------:R-:W-:-:S04]  /*379a0*/  IADD3 R146, P3, PT, R18, R2, RZ ;  /* 0x0000000212927210 */ /* 0x000fc80007f7e0ff */
[----:B------:R-:W-:Y:S02]  /*379b0*/  IADD3.X R147, PT, PT, R19, R0, RZ, P3, !PT ;  /* 0x0000000013937210 */ /* 0x000fe40001ffe4ff */
[----:B------:R-:W2:Y:S01]  /*379c0*/  LDL.LU.64 R18, [R1+0x678] ;  /* 0x0006780001127983 */ /* 0x000ea20000300a00 */
[----:B------:R-:W-:-:S05]  /*379d0*/  IADD3 R150, P4, PT, R12, R2, RZ ;  /* 0x000000020c967210 */ /* 0x000fca0007f9e0ff */
[----:B------:R-:W-:Y:S02]  /*379e0*/  IMAD.X R151, R13, 0x1, R0, P4 ;  /* 0x000000010d977824 */ /* 0x000fe400020e0600 */
[----:B------:R-:W2:Y:S01]  /*379f0*/  LDL.LU.64 R12, [R1+0x680] ;  /* 0x00068000010c7983 */ /* 0x000ea20000300a00 */
[----:B------:R-:W-:-:S05]  /*37a00*/  IADD3 R114, P1, PT, R24, R2, RZ ;  /* 0x0000000218727210 */ /* 0x000fca0007f3e0ff */
[----:B------:R-:W-:Y:S01]  /*37a10*/  IMAD.X R115, R25, 0x1, R0, P1 ;  /* 0x0000000119737824 */ /* 0x000fe200008e0600 */
[----:B------:R-:W-:-:S04]  /*37a20*/  IADD3 R154, P1, PT, R8, R2, RZ ;  /* 0x00000002089a7210 */ /* 0x000fc80007f3e0ff */
[----:B------:R-:W-:Y:S02]  /*37a30*/  IADD3.X R155, PT, PT, R9, R0, RZ, P1, !PT ;  /* 0x00000000099b7210 */ /* 0x000fe40000ffe4ff */
[----:B------:R-:W2:Y:S01]  /*37a40*/  LDL.LU.64 R8, [R1+0x688] ;  /* 0x0006880001087983 */ /* 0x000ea20000300a00 */
[----:B------:R-:W-:-:S05]  /*37a50*/  IADD3 R158, P3, PT, R22, R2, RZ ;  /* 0x00000002169e7210 */ /* 0x000fca0007f7e0ff */
[--C-:B------:R-:W-:Y:S01]  /*37a60*/  IMAD.X R159, R23, 0x1, R0.reuse, P3 ;  /* 0x00000001179f7824 */ /* 0x100fe200018e0600 */
[-C--:B------:R-:W-:Y:S02]  /*37a70*/  IADD3 R162, P1, PT, R10, R2.reuse, RZ ;  /* 0x000000020aa27210 */ /* 0x080fe40007f3e0ff */
[----:B------:R-:W-:Y:S02]  /*37a80*/  IADD3 R166, P4, PT, R20, R2, RZ ;  /* 0x0000000214a67210 */ /* 0x000fe40007f9e0ff */
[----:B------:R-:W-:Y:S02]  /*37a90*/  IADD3.X R163, PT, PT, R11, R0, RZ, P1, !PT ;  /* 0x000000000ba37210 */ /* 0x000fe40000ffe4ff */
[----:B------:R-:W2:Y:S01]  /*37aa0*/  LDL.LU.64 R10, [R1+0x698] ;  /* 0x00069800010a7983 */ /* 0x000ea20000300a00 */
[----:B------:R-:W-:-:S03]  /*37ab0*/  IMAD.X R167, R21, 0x1, R0, P4 ;  /* 0x0000000115a77824 */ /* 0x000fc600020e0600 */
[----:B------:R-:W2:Y:S04]  /*37ac0*/  LDL.LU.64 R20, [R1+0x6a0] ;  /* 0x0006a00001147983 */ /* 0x000ea80000300a00 */
[----:B------:R-:W2:Y:S04]  /*37ad0*/  LDL.LU.64 R22, [R1+0x6a8] ;  /* 0x0006a80001167983 */ /* 0x000ea80000300a00 */
[----:B------:R-:W2:Y:S04]  /*37ae0*/  LDL.LU.64 R24, [R1+0x6b8] ;  /* 0x0006b80001187983 */ /* 0x000ea80000300a00 */
[----:B------:R-:W2:Y:S01]  /*37af0*/  LDL.LU.64 R36, [R1+0x6c0] ;  /* 0x0006c00001247983 */ /* 0x000ea20000300a00 */
[----:B------:R-:W-:-:S02]  /*37b00*/  IADD3 R170, P3, PT, R32, R2, RZ ;  /* 0x0000000220aa7210 */ /* 0x000fc40007f7e0ff */
[----:B------:R-:W-:Y:S02]  /*37b10*/  IADD3 R174, P1, PT, R28, R2, RZ ;  /* 0x000000021cae7210 */ /* 0x000fe40007f3e0ff */
[----:B------:R-:W-:-:S03]  /*37b20*/  IADD3.X R171, PT, PT, R33, R0, RZ, P3, !PT ;  /* 0x0000000021ab7210 */ /* 0x000fc60001ffe4ff */
[----:B------:R-:W-:Y:S02]  /*37b30*/  IMAD.X R175, R29, 0x1, R0, P1 ;  /* 0x000000011daf7824 */ /* 0x000fe400008e0600 */
[----:B------:R-:W2:Y:S01]  /*37b40*/  LDL.LU.64 R28, [R1+0x6c8] ;  /* 0x0006c800011c7983 */ /* 0x000ea20000300a00 */
[----:B---3--:R-:W-:-:S04]  /*37b50*/  IADD3 R178, P3, PT, R14, R2, RZ ;  /* 0x000000020eb27210 */ /* 0x008fc80007f7e0ff */
[----:B------:R-:W-:Y:S02]  /*37b60*/  IADD3.X R179, PT, PT, R15, R0, RZ, P3, !PT ;  /* 0x000000000fb37210 */ /* 0x000fe40001ffe4ff */
[----:B------:R-:W3:Y:S01]  /*37b70*/  LDL.LU.64 R14, [R1+0x6d0] ;  /* 0x0006d000010e7983 */ /* 0x000ee20000300a00 */
[----:B----4-:R-:W-:-:S05]  /*37b80*/  IADD3 R182, P4, PT, R16, R2, RZ ;  /* 0x0000000210b67210 */ /* 0x010fca0007f9e0ff */
[----:B------:R-:W-:Y:S02]  /*37b90*/  IMAD.X R183, R17, 0x1, R0, P4 ;  /* 0x0000000111b77824 */ /* 0x000fe400020e0600 */
[----:B------:R-:W4:Y:S04]  /*37ba0*/  LDL.LU.64 R16, [R1+0x6e0] ;  /* 0x0006e00001107983 */ /* 0x000f280000300a00 */
[----:B------:R-:W4:Y:S01]  /*37bb0*/  LDL.LU.64 R34, [R1+0x6e8] ;  /* 0x0006e80001227983 */ /* 0x000f220000300a00 */
[----:B--2---:R-:W-:-:S04]  /*37bc0*/  IADD3 R186, P1, PT, R30, R2, RZ ;  /* 0x000000021eba7210 */ /* 0x004fc80007f3e0ff */
[----:B------:R-:W-:Y:S02]  /*37bd0*/  IADD3.X R187, PT, PT, R31, R0, RZ, P1, !PT ;  /* 0x000000001fbb7210 */ /* 0x000fe40000ffe4ff */
[----:B------:R-:W2:Y:S01]  /*37be0*/  LDL.LU.64 R30, [R1+0x6f0] ;  /* 0x0006f000011e7983 */ /* 0x000ea20000300a00 */
[----:B------:R-:W-:-:S04]  /*37bf0*/  IADD3 R194, P1, PT, R18, R2, RZ ;  /* 0x0000000212c27210 */ /* 0x000fc80007f3e0ff */
[----:B------:R-:W-:Y:S02]  /*37c00*/  IADD3.X R195, PT, PT, R19, R0, RZ, P1, !PT ;  /* 0x0000000013c37210 */ /* 0x000fe40000ffe4ff */
[----:B------:R-:W2:Y:S01]  /*37c10*/  LDL.LU.64 R18, [R1+0x700] ;  /* 0x0007000001127983 */ /* 0x000ea20000300a00 */
[----:B------:R-:W-:-:S05]  /*37c20*/  IADD3 R206, P4, PT, R12, R2, RZ ;  /* 0x000000020cce7210 */ /* 0x000fca0007f9e0ff */
[----:B------:R-:W-:Y:S02]  /*37c30*/  IMAD.X R207, R13, 0x1, R0, P4 ;  /* 0x000000010dcf7824 */ /* 0x000fe400020e0600 */
[----:B------:R-:W2:Y:S04]  /*37c40*/  LDL.LU.64 R12, [R1+0x710] ;  /* 0x00071000010c7983 */ /* 0x000ea80000300a00 */
[----:B------:R-:W2:Y:S01]  /*37c50*/  LDL.LU.64 R32, [R1+0x718] ;  /* 0x0007180001207983 */ /* 0x000ea20000300a00 */
[----:B------:R-:W-:-:S05]  /*37c60*/  IADD3 R190, P3, PT, R26, R2, RZ ;  /* 0x000000021abe7210 */ /* 0x000fca0007f7e0ff */
[----:B------:R-:W-:Y:S02]  /*37c70*/  IMAD.X R191, R27, 0x1, R0, P3 ;  /* 0x000000011bbf7824 */ /* 0x000fe400018e0600 */
[----:B------:R-:W2:Y:S01]  /*37c80*/  LDL.LU.64 R26, [R1+0x728] ;  /* 0x00072800011a7983 */ /* 0x000ea20000300a00 */
[----:B------:R-:W-:-:S04]  /*37c90*/  IADD3 R210, P3, PT, R8, R2, RZ ;  /* 0x0000000208d27210 */ /* 0x000fc80007f7e0ff */
[----:B------:R-:W-:Y:S02]  /*37ca0*/  IADD3.X R211, PT, PT, R9, R0, RZ, P3, !PT ;  /* 0x0000000009d37210 */ /* 0x000fe40001ffe4ff */
[-C--:B------:R-:W-:Y:S02]  /*37cb0*/  IADD3 R214, P1, PT, R10, R2.reuse, RZ ;  /* 0x000000020ad67210 */ /* 0x080fe40007f3e0ff */
[-C--:B------:R-:W-:Y:S02]  /*37cc0*/  IADD3 R218, P3, PT, R20, R2.reuse, RZ ;  /* 0x0000000214da7210 */ /* 0x080fe40007f7e0ff */
[----:B------:R-:W-:Y:S02]  /*37cd0*/  IADD3 R8, P4, PT, R22, R2, RZ ;  /* 0x0000000216087210 */ /* 0x000fe40007f9e0ff */
[----:B------:R-:W-:Y:S02]  /*37ce0*/  IADD3.X R219, PT, PT, R21, R0, RZ, P3, !PT ;  /* 0x0000000015db7210 */ /* 0x000fe40001ffe4ff */
[----:B------:R-:W2:Y:S01]  /*37cf0*/  LDL.LU.64 R20, [R1+0x730] ;  /* 0x0007300001147983 */ /* 0x000ea20000300a00 */
[----:B------:R-:W-:-:S02]  /*37d00*/  IMAD.X R9, R23, 0x1, R0, P4 ;  /* 0x0000000117097824 */ /* 0x000fc400020e0600 */
[----:B------:R-:W-:Y:S01]  /*37d10*/  IMAD.X R215, R11, 0x1, R0, P1 ;  /* 0x000000010bd77824 */ /* 0x000fe200008e0600 */
[----:B------:R-:W2:Y:S01]  /*37d20*/  LDL.LU.64 R22, [R1+0x740] ;  /* 0x0007400001167983 */ /* 0x000ea20000300a00 */
[----:B------:R-:W-:-:S03]  /*37d30*/  IADD3 R10, P1, PT, R24, R2, RZ ;  /* 0x00000002180a7210 */ /* 0x000fc60007f3e0ff */
[----:B------:R1:W-:Y:S01]  /*37d40*/  STL.64 [R1+0x188], R8 ;  /* 0x0001880801007387 */ /* 0x0003e20000100a00 */
[----:B------:R-:W-:Y:S02]  /*37d50*/  IADD3.X R11, PT, PT, R25, R0, RZ, P1, !PT ;  /* 0x00000000190b7210 */ /* 0x000fe40000ffe4ff */
[----:B-1----:R-:W-:-:S03]  /*37d60*/  IADD3 R8, P3, PT, R36, R2, RZ ;  /* 0x0000000224087210 */ /* 0x002fc60007f7e0ff */
[----:B------:R3:W-:Y:S02]  /*37d70*/  STL.64 [R1+0x198], R10 ;  /* 0x0001980a01007387 */ /* 0x0007e40000100a00 */
[----:B------:R-:W-:Y:S01]  /*37d80*/  IMAD.X R9, R37, 0x1, R0, P3 ;  /* 0x0000000125097824 */ /* 0x000fe200018e0600 */
[----:B------:R-:W-:-:S04]  /*37d90*/  IADD3 R24, P1, PT, R28, R2, RZ ;  /* 0x000000021c187210 */ /* 0x000fc80007f3e0ff */
[----:B------:R4:W-:Y:S04]  /*37da0*/  STL.64 [R1+0x1a8], R8 ;  /* 0x0001a80801007387 */ /* 0x0009e80000100a00 */
[----:B------:R-:W2:Y:S01]  /*37db0*/  LDL.LU.64 R36, [R1+0x748] ;  /* 0x0007480001247983 */ /* 0x000ea20000300a00 */
[----:B------:R-:W-:-:S03]  /*37dc0*/  IADD3.X R25, PT, PT, R29, R0, RZ, P1, !PT ;  /* 0x000000001d197210 */ /* 0x000fc60000ffe4ff */
[----:B------:R-:W2:Y:S04]  /*37dd0*/  LDL.LU.64 R28, [R1+0x758] ;  /* 0x00075800011c7983 */ /* 0x000ea80000300a00 */
[----:B------:R-:W-:Y:S01]  /*37de0*/  STL.64 [R1+0x1b8], R24 ;  /* 0x0001b81801007387 */ /* 0x000fe20000100a00 */
[----:B---3--:R-:W-:-:S05]  /*37df0*/  IADD3 R10, P4, PT, R14, R2, RZ ;  /* 0x000000020e0a7210 */ /* 0x008fca0007f9e0ff */
[----:B------:R-:W-:Y:S02]  /*37e00*/  IMAD.X R11, R15, 0x1, R0, P4 ;  /* 0x000000010f0b7824 */ /* 0x000fe400020e0600 */
[----:B------:R-:W3:Y:S01]  /*37e10*/  LDL.LU.64 R14, [R1+0x760] ;  /* 0x00076000010e7983 */ /* 0x000ee20000300a00 */
[----:B----4-:R-:W-:-:S03]  /*37e20*/  IADD3 R8, P3, PT, R16, R2, RZ ;  /* 0x0000000210087210 */ /* 0x010fc60007f7e0ff */
[----:B------:R1:W-:Y:S01]  /*37e30*/  STL.64 [R1+0x1c8], R10 ;  /* 0x0001c80a01007387 */ /* 0x0003e20000100a00 */
[----:B------:R-:W-:-:S03]  /*37e40*/  IADD3.X R9, PT, PT, R17, R0, RZ, P3, !PT ;  /* 0x0000000011097210 */ /* 0x000fc60001ffe4ff */
[----:B------:R-:W4:Y:S01]  /*37e50*/  LDL.LU.64 R16, [R1+0x778] ;  /* 0x0007780001107983 */ /* 0x000f220000300a00 */
[----:B-1----:R-:W-:-:S03]  /*37e60*/  IADD3 R10, P1, PT, R34, R2, RZ ;  /* 0x00000002220a7210 */ /* 0x002fc60007f3e0ff */
[----:B------:R1:W-:Y:S02]  /*37e70*/  STL.64 [R1+0x1d8], R8 ;  /* 0x0001d80801007387 */ /* 0x0003e40000100a00 */
[----:B------:R-:W-:Y:S01]  /*37e80*/  IMAD.X R11, R35, 0x1, R0, P1 ;  /* 0x00000001230b7824 */ /* 0x000fe200008e0600 */
[----:B--2---:R-:W-:-:S04]  /*37e90*/  IADD3 R24, P3, PT, R30, R2, RZ ;  /* 0x000000021e187210 */ /* 0x004fc80007f7e0ff */
[----:B------:R2:W-:Y:S04]  /*37ea0*/  STL.64 [R1+0x1e8], R10 ;  /* 0x0001e80a01007387 */ /* 0x0005e80000100a00 */
[----:B------:R-:W4:Y:S01]  /*37eb0*/  LDL.LU.64 R34, [R1+0x798] ;  /* 0x0007980001227983 */ /* 0x000f220000300a00 */
[----:B-1----:R-:W-:Y:S02]  /*37ec0*/  IADD3 R8, P4, PT, R18, R2, RZ ;  /* 0x0000000212087210 */ /* 0x002fe40007f9e0ff */
[----:B------:R-:W-:Y:S02]  /*37ed0*/  IADD3.X R25, PT, PT, R31, R0, RZ, P3, !PT ;  /* 0x000000001f197210 */ /* 0x000fe40001ffe4ff */
[----:B------:R-:W4:Y:S01]  /*37ee0*/  LDL.LU.64 R30, [R1+0x7c0] ;  /* 0x0007c000011e7983 */ /* 0x000f220000300a00 */
[----:B------:R-:W-:-:S03]  /*37ef0*/  IMAD.X R9, R19, 0x1, R0, P4 ;  /* 0x0000000113097824 */ /* 0x000fc600020e0600 */
[----:B------:R1:W-:Y:S01]  /*37f00*/  STL.64 [R1+0x1f8], R24 ;  /* 0x0001f81801007387 */ /* 0x0003e20000100a00 */
[----:B--2---:R-:W-:-:S03]  /*37f10*/  IADD3 R10, P1, PT, R12, R2, RZ ;  /* 0x000000020c0a7210 */ /* 0x004fc60007f3e0ff */
[----:B------:R-:W2:Y:S01]  /*37f20*/  LDL.LU.64 R18, [R1+0x7e0] ;  /* 0x0007e00001127983 */ /* 0x000ea20000300a00 */
[----:B------:R-:W-:-:S03]  /*37f30*/  IADD3.X R11, PT, PT, R13, R0, RZ, P1, !PT ;  /* 0x000000000d0b7210 */ /* 0x000fc60000ffe4ff */
[----:B-1----:R-:W2:Y:S04]  /*37f40*/  LDL.LU.64 R24, [R1+0x808] ;  /* 0x0008080001187983 */ /* 0x002ea80000300a00 */
[----:B------:R1:W-:Y:S02]  /*37f50*/  STL.64 [R1+0x208], R8 ;  /* 0x0002080801007387 */ /* 0x0003e40000100a00 */
[-C--:B-1----:R-:W-:Y:S02]  /*37f60*/  IADD3 R8, P3, PT, R32, R2.reuse, RZ ;  /* 0x0000000220087210 */ /* 0x082fe40007f7e0ff */
[----:B------:R1:W-:Y:S03]  /*37f70*/  STL.64 [R1+0x218], R10 ;  /* 0x0002180a01007387 */ /* 0x0003e60000100a00 */
[----:B------:R-:W-:Y:S01]  /*37f80*/  IMAD.X R9, R33, 0x1, R0, P3 ;  /* 0x0000000121097824 */ /* 0x000fe200018e0600 */
[----:B------:R-:W-:-:S04]  /*37f90*/  IADD3 R12, P1, PT, R26, R2, RZ ;  /* 0x000000021a0c7210 */ /* 0x000fc80007f3e0ff */
[----:B------:R-:W-:Y:S04]  /*37fa0*/  STL.64 [R1+0x228], R8 ;  /* 0x0002280801007387 */ /* 0x000fe80000100a00 */
[----:B------:R-:W2:Y:S01]  /*37fb0*/  LDL.LU.64 R32, [R1+0x828] ;  /* 0x0008280001207983 */ /* 0x000ea20000300a00 */
[----:B------:R-:W-:-:S03]  /*37fc0*/  IADD3.X R13, PT, PT, R27, R0, RZ, P1, !PT ;  /* 0x000000001b0d7210 */ /* 0x000fc60000ffe4ff */
[----:B------:R-:W2:Y:S04]  /*37fd0*/  LDL.LU.64 R26, [R1+0x850] ;  /* 0x00085000011a7983 */ /* 0x000ea80000300a00 */
[----:B------:R1:W-:Y:S02]  /*37fe0*/  STL.64 [R1+0x238], R12 ;  /* 0x0002380c01007387 */ /* 0x0003e40000100a00 */
[-C--:B-1----:R-:W-:Y:S02]  /*37ff0*/  IADD3 R10, P4, PT, R20, R2.reuse, RZ ;  /* 0x00000002140a7210 */ /* 0x082fe40007f9e0ff */
[----:B------:R-:W2:Y:S03]  /*38000*/  LDL.LU.64 R12, [R1+0x870] ;  /* 0x00087000010c7983 */ /* 0x000ea60000300a00 */
[----:B------:R-:W-:Y:S01]  /*38010*/  IMAD.X R11, R21, 0x1, R0, P4 ;  /* 0x00000001150b7824 */ /* 0x000fe200020e0600 */
[----:B------:R-:W-:Y:S01]  /*38020*/  IADD3 R8, P3, PT, R22, R2, RZ ;  /* 0x0000000216087210 */ /* 0x000fe20007f7e0ff */
[----:B------:R-:W2:Y:S03]  /*38030*/  LDL.LU.64 R20, [R1+0x898] ;  /* 0x0008980001147983 */ /* 0x000ea60000300a00 */
[----:B------:R-:W-:Y:S01]  /*38040*/  IADD3.X R9, PT, PT, R23, R0, RZ, P3, !PT ;  /* 0x0000000017097210 */ /* 0x000fe20001ffe4ff */
[----:B------:R1:W-:Y:S04]  /*38050*/  STL.64 [R1+0x248], R10 ;  /* 0x0002480a01007387 */ /* 0x0003e80000100a00 */
[----:B------:R-:W-:Y:S01]  /*38060*/  STL.64 [R1+0x258], R8 ;  /* 0x0002580801007387 */ /* 0x000fe20000100a00 */
[----:B-1----:R-:W-:-:S05]  /*38070*/  IADD3 R10, P1, PT, R36, R2, RZ ;  /* 0x00000002240a7210 */ /* 0x002fca0007f3e0ff */
[----:B------:R-:W-:Y:S02]  /*38080*/  IMAD.X R11, R37, 0x1, R0, P1 ;  /* 0x00000001250b7824 */ /* 0x000fe400008e0600 */
[----:B------:R-:W2:Y:S01]  /*38090*/  LDL.LU.64 R36, [R1+0x8b8] ;  /* 0x0008b80001247983 */ /* 0x000ea20000300a00 */
[----:B------:R-:W-:-:S04]  /*380a0*/  IADD3 R22, P3, PT, R28, R2, RZ ;  /* 0x000000021c167210 */ /* 0x000fc80007f7e0ff */
[----:B------:R-:W-:Y:S01]  /*380b0*/  IADD3.X R23, PT, PT, R29, R0, RZ, P3, !PT ;  /* 0x000000001d177210 */ /* 0x000fe20001ffe4ff */
[----:B------:R-:W-:Y:S04]  /*380c0*/  STL.64 [R1+0x268], R10 ;  /* 0x0002680a01007387 */ /* 0x000fe80000100a00 */
[----:B------:R-:W2:Y:S04]  /*380d0*/  LDL.LU.64 R28, [R1+0x8e0] ;  /* 0x0008e000011c7983 */ /* 0x000ea80000300a00 */
[----:B------:R1:W-:Y:S04]  /*380e0*/  STL.64 [R1+0x278], R22 ;  /* 0x0002781601007387 */ /* 0x0003e80000100a00 */
[----:B-1----:R-:W2:Y:S01]  /*380f0*/  LDL.LU.64 R22, [R1+0x900] ;  /* 0x0009000001167983 */ /* 0x002ea20000300a00 */
[----:B---3--:R-:W-:-:S05]  /*38100*/  IADD3 R8, P4, PT, R14, R2, RZ ;  /* 0x000000020e087210 */ /* 0x008fca0007f9e0ff */
[----:B------:R-:W-:Y:S02]  /*38110*/  IMAD.X R9, R15, 0x1, R0, P4 ;  /* 0x000000010f097824 */ /* 0x000fe400020e0600 */
[----:B------:R-:W3:Y:S01]  /*38120*/  LDL.LU.64 R14, [R1+0x928] ;  /* 0x00092800010e7983 */ /* 0x000ee20000300a00 */
[----:B----4-:R-:W-:-:S03]  /*38130*/  IADD3 R10, P1, PT, R16, R2, RZ ;  /* 0x00000002100a7210 */ /* 0x010fc60007f3e0ff */
[----:B------:R1:W-:Y:S01]  /*38140*/  STL.64 [R1+0x288], R8 ;  /* 0x0002880801007387 */ /* 0x0003e20000100a00 */
[----:B------:R-:W-:-:S05]  /*38150*/  IADD3.X R11, PT, PT, R17, R0, RZ, P1, !PT ;  /* 0x00000000110b7210 */ /* 0x000fca0000ffe4ff */
[----:B------:R2:W-:Y:S01]  /*38160*/  STL.64 [R1+0x298], R10 ;  /* 0x0002980a01007387 */ /* 0x0005e20000100a00 */
[----:B-1----:R-:W-:-:S05]  /*38170*/  IADD3 R8, P3, PT, R34, R2, RZ ;  /* 0x0000000222087210 */ /* 0x002fca0007f7e0ff */
[----:B------:R-:W-:Y:S01]  /*38180*/  IMAD.X R9, R35, 0x1, R0, P3 ;  /* 0x0000000123097824 */ /* 0x000fe200018e0600 */
[----:B------:R-:W-:-:S04]  /*38190*/  IADD3 R16, P1, PT, R30, R2, RZ ;  /* 0x000000021e107210 */ /* 0x000fc80007f3e0ff */
[----:B------:R1:W-:Y:S04]  /*381a0*/  STL.64 [R1+0x2a8], R8 ;  /* 0x0002a80801007387 */ /* 0x0003e80000100a00 */
[----:B------:R-:W4:Y:S01]  /*381b0*/  LDL.LU.64 R34, [R1+0x948] ;  /* 0x0009480001227983 */ /* 0x000f220000300a00 */
[----:B--2---:R-:W-:Y:S02]  /*381c0*/  IADD3 R10, P4, PT, R18, R2, RZ ;  /* 0x00000002120a7210 */ /* 0x004fe40007f9e0ff */
[----:B------:R-:W-:Y:S02]  /*381d0*/  IADD3.X R17, PT, PT, R31, R0, RZ, P1, !PT ;  /* 0x000000001f117210 */ /* 0x000fe40000ffe4ff */
[----:B------:R-:W2:Y:S01]  /*381e0*/  LDL.LU.64 R30, [R1+0x968] ;  /* 0x00096800011e7983 */ /* 0x000ea20000300a00 */
[----:B------:R-:W-:-:S03]  /*381f0*/  IMAD.X R11, R19, 0x1, R0, P4 ;  /* 0x00000001130b7824 */ /* 0x000fc600020e0600 */
[----:B------:R1:W-:Y:S02]  /*38200*/  STL.64 [R1+0x2b8], R16 ;  /* 0x0002b81001007387 */ /* 0x0003e40000100a00 */
[----:B-1----:R-:W-:-:S04]  /*38210*/  IADD3 R8, P3, PT, R24, R2, RZ ;  /* 0x0000000218087210 */ /* 0x002fc80007f7e0ff */
[----:B------:R-:W-:Y:S01]  /*38220*/  IADD3.X R9, PT, PT, R25, R0, RZ, P3, !PT ;  /* 0x0000000019097210 */ /* 0x000fe20001ffe4ff */
[----:B------:R-:W2:Y:S04]  /*38230*/  LDL.LU.64 R16, [R1+0x960] ;  /* 0x0009600001107983 */ /* 0x000ea80000300a00 */
[----:B------:R-:W2:Y:S04]  /*38240*/  LDL.LU.64 R18, [R1+0x958] ;  /* 0x0009580001127983 */ /* 0x000ea80000300a00 */
[----:B------:R1:W-:Y:S02]  /*38250*/  STL.64 [R1+0x2c8], R10 ;  /* 0x0002c80a01007387 */ /* 0x0003e40000100a00 */
[----:B-1----:R-:W-:-:S02]  /*38260*/  IADD3 R10, P1, PT, R32, R2, RZ ;  /* 0x00000002200a7210 */ /* 0x002fc40007f3e0ff */
[----:B------:R-:W-:-:S03]  /*38270*/  IADD3 R24, P3, PT, R26, R2, RZ ;  /* 0x000000021a187210 */ /* 0x000fc60007f7e0ff */
[----:B------:R-:W-:Y:S01]  /*38280*/  IMAD.X R11, R33, 0x1, R0, P1 ;  /* 0x00000001210b7824 */ /* 0x000fe200008e0600 */
[----:B------:R-:W-:Y:S01]  /*38290*/  STL.64 [R1+0x2d8], R8 ;  /* 0x0002d80801007387 */ /* 0x000fe20000100a00 */
[----:B------:R-:W-:-:S03]  /*382a0*/  IADD3.X R25, PT, PT, R27, R0, RZ, P3, !PT ;  /* 0x000000001b197210 */ /* 0x000fc60001ffe4ff */
[----:B------:R-:W-:Y:S04]  /*382b0*/  STL.64 [R1+0x2e8], R10 ;  /* 0x0002e80a01007387 */ /* 0x000fe80000100a00 */
[----:B------:R-:W2:Y:S04]  /*382c0*/  LDL.LU.64 R32, [R1+0x950] ;  /* 0x0009500001207983 */ /* 0x000ea80000300a00 */
[----:B------:R1:W-:Y:S04]  /*382d0*/  STL.64 [R1+0x2f8], R24 ;  /* 0x0002f81801007387 */ /* 0x0003e80000100a00 */
[----:B-1----:R-:W2:Y:S01]  /*382e0*/  LDL.LU.64 R24, [R1+0x940] ;  /* 0x0009400001187983 */ /* 0x002ea20000300a00 */
[----:B------:R-:W-:-:S05]  /*382f0*/  IADD3 R8, P4, PT, R12, R2, RZ ;  /* 0x000000020c087210 */ /* 0x000fca0007f9e0ff */
[----:B------:R-:W-:Y:S02]  /*38300*/  IMAD.X R9, R13, 0x1, R0, P4 ;  /* 0x000000010d097824 */ /* 0x000fe400020e0600 */
[----:B------:R-:W2:Y:S01]  /*38310*/  LDL.LU.64 R12, [R1+0x938] ;  /* 0x00093800010c7983 */ /* 0x000ea20000300a00 */
[----:B------:R-:W-:-:S03]  /*38320*/  IADD3 R10, P1, PT, R20, R2, RZ ;  /* 0x00000002140a7210 */ /* 0x000fc60007f3e0ff */
[----:B------:R1:W-:Y:S01]  /*38330*/  STL.64 [R1+0x308], R8 ;  /* 0x0003080801007387 */ /* 0x0003e20000100a00 */
[----:B------:R-:W-:-:S03]  /*38340*/  IADD3.X R11, PT, PT, R21, R0, RZ, P1, !PT ;  /* 0x00000000150b7210 */ /* 0x000fc60000ffe4ff */
[----:B------:R-:W2:Y:S01]  /*38350*/  LDL.LU.64 R20, [R1+0x930] ;  /* 0x0009300001147983 */ /* 0x000ea20000300a00 */
[----:B-1----:R-:W-:-:S03]  /*38360*/  IADD3 R8, P3, PT, R36, R2, RZ ;  /* 0x0000000224087210 */ /* 0x002fc60007f7e0ff */
[----:B------:R1:W-:Y:S02]  /*38370*/  STL.64 [R1+0x318], R10 ;  /* 0x0003180a01007387 */ /* 0x0003e40000100a00 */
[----:B------:R-:W-:-:S05]  /*38380*/  IMAD.X R9, R37, 0x1, R0, P3 ;  /* 0x0000000125097824 */ /* 0x000fca00018e0600 */
[----:B------:R-:W-:Y:S04]  /*38390*/  STL.64 [R1+0x328], R8 ;  /* 0x0003280801007387 */ /* 0x000fe80000100a00 */
[----:B------:R-:W2:Y:S01]  /*383a0*/  LDL.LU.64 R36, [R1+0x920] ;  /* 0x0009200001247983 */ /* 0x000ea20000300a00 */
[----:B------:R-:W-:-:S04]  /*383b0*/  IADD3 R26, P1, PT, R28, R2, RZ ;  /* 0x000000021c1a7210 */ /* 0x000fc80007f3e0ff */
[----:B------:R-:W-:Y:S02]  /*383c0*/  IADD3.X R27, PT, PT, R29, R0, RZ, P1, !PT ;  /* 0x000000001d1b7210 */ /* 0x000fe40000ffe4ff */
[----:B------:R-:W2:Y:S01]  /*383d0*/  LDL.LU.64 R28, [R1+0x918] ;  /* 0x00091800011c7983 */ /* 0x000ea20000300a00 */
[----:B-1----:R-:W-:-:S03]  /*383e0*/  IADD3 R10, P4, PT, R22, R2, RZ ;  /* 0x00000002160a7210 */ /* 0x002fc60007f9e0ff */
[----:B------:R1:W-:Y:S02]  /*383f0*/  STL.64 [R1+0x338], R26 ;  /* 0x0003381a01007387 */ /* 0x0003e40000100a00 */
[----:B------:R-:W-:Y:S02]  /*38400*/  IMAD.X R11, R23, 0x1, R0, P4 ;  /* 0x00000001170b7824 */ /* 0x000fe400020e0600 */
[----:B-1----:R-:W2:Y:S04]  /*38410*/  LDL.LU.64 R26, [R1+0x910] ;  /* 0x00091000011a7983 */ /* 0x002ea80000300a00 */
[----:B------:R-:W2:Y:S04]  /*38420*/  LDL.LU.64 R22, [R1+0x908] ;  /* 0x0009080001167983 */ /* 0x000ea80000300a00 */
[----:B------:R4:W-:Y:S01]  /*38430*/  STL.64 [R1+0x348], R10 ;  /* 0x0003480a01007387 */ /* 0x0009e20000100a00 */
[----:B---3--:R-:W-:-:S04]  /*38440*/  IADD3 R8, P3, PT, R14, R2, RZ ;  /* 0x000000020e087210 */ /* 0x008fc80007f7e0ff */
[----:B------:R-:W-:-:S05]  /*38450*/  IADD3.X R9, PT, PT, R15, R0, RZ, P3, !PT ;  /* 0x000000000f097210 */ /* 0x000fca0001ffe4ff */
[----:B------:R1:W-:Y:S01]  /*38460*/  STL.64 [R1+0x358], R8 ;  /* 0x0003580801007387 */ /* 0x0003e20000100a00 */
[----:B----4-:R-:W-:-:S05]  /*38470*/  IADD3 R10, P1, PT, R34, R2, RZ ;  /* 0x00000002220a7210 */ /* 0x010fca0007f3e0ff */
[----:B------:R-:W-:Y:S01]  /*38480*/  IMAD.X R11, R35, 0x1, R0, P1 ;  /* 0x00000001230b7824 */ /* 0x000fe200008e0600 */
[----:B--2---:R-:W-:-:S04]  /*38490*/  IADD3 R14, P3, PT, R30, R2, RZ ;  /* 0x000000021e0e7210 */ /* 0x004fc80007f7e0ff */
[----:B------:R2:W-:Y:S04]  /*384a0*/  STL.64 [R1+0x368], R10 ;  /* 0x0003680a01007387 */ /* 0x0005e80000100a00 */
[----:B------:R-:W3:Y:S01]  /*384b0*/  LDL.LU.64 R34, [R1+0x8f8] ;  /* 0x0008f80001227983 */ /* 0x000ee20000300a00 */
[----:B------:R-:W-:-:S03]  /*384c0*/  IADD3.X R15, PT, PT, R31, R0, RZ, P3, !PT ;  /* 0x000000001f0f7210 */ /* 0x000fc60001ffe4ff */
[----:B------:R-:W4:Y:S01]  /*384d0*/  LDL.LU.64 R30, [R1+0x8f0] ;  /* 0x0008f000011e7983 */ /* 0x000f220000300a00 */
[----:B-1----:R-:W-:-:S03]  /*384e0*/  IADD3 R8, P4, PT, R16, R2, RZ ;  /* 0x0000000210087210 */ /* 0x002fc60007f9e0ff */
[----:B------:R1:W-:Y:S02]  /*384f0*/  STL.64 [R1+0x378], R14 ;  /* 0x0003780e01007387 */ /* 0x0003e40000100a00 */
[----:B------:R-:W-:Y:S01]  /*38500*/  IMAD.X R9, R17, 0x1, R0, P4 ;  /* 0x0000000111097824 */ /* 0x000fe200020e0600 */
[----:B--2---:R-:W-:Y:S01]  /*38510*/  IADD3 R10, P1, PT, R18, R2, RZ ;  /* 0x00000002120a7210 */ /* 0x004fe20007f3e0ff */
[----:B-1----:R-:W2:Y:S04]  /*38520*/  LDL.LU.64 R14, [R1+0x8e8] ;  /* 0x0008e800010e7983 */ /* 0x002ea80000300a00 */
[----:B------:R-:W2:Y:S04]  /*38530*/  LDL.LU.64 R16, [R1+0x8d8] ;  /* 0x0008d80001107983 */ /* 0x000ea80000300a00 */
[----:B------:R1:W-:Y:S01]  /*38540*/  STL.64 [R1+0x388], R8 ;  /* 0x0003880801007387 */ /* 0x0003e20000100a00 */
[----:B------:R-:W-:-:S02]  /*38550*/  IADD3.X R11, PT, PT, R19, R0, RZ, P1, !PT ;  /* 0x00000000130b7210 */ /* 0x000fc40000ffe4ff */
[----:B-1----:R-:W-:-:S03]  /*38560*/  IADD3 R8, P3, PT, R32, R2, RZ ;  /* 0x0000000220087210 */ /* 0x002fc60007f7e0ff */
[----:B------:R1:W-:Y:S02]  /*38570*/  STL.64 [R1+0x398], R10 ;  /* 0x0003980a01007387 */ /* 0x0003e40000100a00 */
[----:B------:R-:W-:Y:S02]  /*38580*/  IMAD.X R9, R33, 0x1, R0, P3 ;  /* 0x0000000121097824 */ /* 0x000fe400018e0600 */
[----:B------:R-:W2:Y:S04]  /*38590*/  LDL.LU.64 R32, [R1+0x8d0] ;  /* 0x0008d00001207983 */ /* 0x000ea80000300a00 */
[----:B------:R1:W-:Y:S01]  /*385a0*/  STL.64 [R1+0x3a8], R8 ;  /* 0x0003a80801007387 */ /* 0x0003e20000100a00 */
[----:B------:R-:W-:-:S04]  /*385b0*/  IADD3 R18, P1, PT, R24, R2, RZ ;  /* 0x0000000218127210 */ /* 0x000fc80007f3e0ff */
[----:B------:R-:W-:Y:S02]  /*385c0*/  IADD3.X R19, PT, PT, R25, R0, RZ, P1, !PT ;  /* 0x0000000019137210 */ /* 0x000fe40000ffe4ff */
[----:B------:R-:W2:Y:S01]  /*385d0*/  LDL.LU.64 R24, [R1+0x8c8] ;  /* 0x0008c80001187983 */ /* 0x000ea20000300a00 */
[----:B-1----:R-:W-:-:S05]  /*385e0*/  IADD3 R10, P4, PT, R12, R2, RZ ;  /* 0x000000020c0a7210 */ /* 0x002fca0007f9e0ff */
[----:B------:R-:W-:Y:S02]  /*385f0*/  IMAD.X R11, R13, 0x1, R0, P4 ;  /* 0x000000010d0b7824 */ /* 0x000fe400020e0600 */
[----:B------:R-:W2:Y:S01]  /*38600*/  LDL.LU.64 R12, [R1+0x8c0] ;  /* 0x0008c000010c7983 */ /* 0x000ea20000300a00 */
[----:B------:R-:W-:-:S03]  /*38610*/  IADD3 R8, P3, PT, R20, R2, RZ ;  /* 0x0000000214087210 */ /* 0x000fc60007f7e0ff */
[----:B------:R1:W-:Y:S01]  /*38620*/  STL.64 [R1+0x3b8], R18 ;  /* 0x0003b81201007387 */ /* 0x0003e20000100a00 */
[----:B------:R-:W-:-:S03]  /*38630*/  IADD3.X R9, PT, PT, R21, R0, RZ, P3, !PT ;  /* 0x0000000015097210 */ /* 0x000fc60001ffe4ff */
[----:B-1----:R-:W2:Y:S04]  /*38640*/  LDL.LU.64 R18, [R1+0x8b0] ;  /* 0x0008b00001127983 */ /* 0x002ea80000300a00 */
[----:B------:R1:W-:Y:S02]  /*38650*/  STL.64 [R1+0x3c8], R10 ;  /* 0x0003c80a01007387 */ /* 0x0003e40000100a00 */
[-C--:B-1----:R-:W-:Y:S02]  /*38660*/  IADD3 R10, P1, PT, R36, R2.reuse, RZ ;  /* 0x00000002240a7210 */ /* 0x082fe40007f3e0ff */
[----:B------:R1:W-:Y:S03]  /*38670*/  STL.64 [R1+0x3d8], R8 ;  /* 0x0003d80801007387 */ /* 0x0003e60000100a00 */
[----:B------:R-:W-:Y:S01]  /*38680*/  IMAD.X R11, R37, 0x1, R0, P1 ;  /* 0x00000001250b7824 */ /* 0x000fe200008e0600 */
[----:B------:R-:W-:-:S04]  /*38690*/  IADD3 R20, P3, PT, R28, R2, RZ ;  /* 0x000000021c147210 */ /* 0x000fc80007f7e0ff */
[----:B------:R1:W-:Y:S04]  /*386a0*/  STL.64 [R1+0x3e8], R10 ;  /* 0x0003e80a01007387 */ /* 0x0003e80000100a00 */
[----:B------:R-:W2:Y:S01]  /*386b0*/  LDL.LU.64 R36, [R1+0x8a8] ;  /* 0x0008a80001247983 */ /* 0x000ea20000300a00 */
[----:B------:R-:W-:Y:S02]  /*386c0*/  IADD3.X R21, PT, PT, R29, R0, RZ, P3, !PT ;  /* 0x000000001d157210 */ /* 0x000fe40001ffe4ff */
[-C--:B-1----:R-:W-:Y:S01]  /*386d0*/  IADD3 R8, P4, PT, R26, R2.reuse, RZ ;  /* 0x000000021a087210 */ /* 0x082fe20007f9e0ff */
[----:B------:R-:W2:Y:S04]  /*386e0*/  LDL.LU.64 R28, [R1+0x8a0] ;  /* 0x0008a000011c7983 */ /* 0x000ea80000300a00 */
[----:B------:R-:W-:Y:S01]  /*386f0*/  IMAD.X R9, R27, 0x1, R0, P4 ;  /* 0x000000011b097824 */ /* 0x000fe200020e0600 */
[----:B------:R1:W-:Y:S01]  /*38700*/  STL.64 [R1+0x3f8], R20 ;  /* 0x0003f81401007387 */ /* 0x0003e20000100a00 */
[----:B------:R-:W-:-:S04]  /*38710*/  IADD3 R10, P1, PT, R22, R2, RZ ;  /* 0x00000002160a7210 */ /* 0x000fc80007f3e0ff */
[----:B------:R-:W-:Y:S01]  /*38720*/  IADD3.X R11, PT, PT, R23, R0, RZ, P1, !PT ;  /* 0x00000000170b7210 */ /* 0x000fe20000ffe4ff */
[----:B-1----:R-:W2:Y:S04]  /*38730*/  LDL.LU.64 R20, [R1+0x890] ;  /* 0x0008900001147983 */ /* 0x002ea80000300a00 */
[----:B------:R-:W2:Y:S04]  /*38740*/  LDL.LU.64 R26, [R1+0x888] ;  /* 0x00088800011a7983 */ /* 0x000ea80000300a00 */
[----:B------:R3:W-:Y:S04]  /*38750*/  STL.64 [R1+0x408], R8 ;  /* 0x0004080801007387 */ /* 0x0007e80000100a00 */
[----:B------:R2:W-:Y:S01]  /*38760*/  STL.64 [R1+0x418], R10 ;  /* 0x0004180a01007387 */ /* 0x0005e20000100a00 */
[----:B---3--:R-:W-:-:S05]  /*38770*/  IADD3 R8, P3, PT, R34, R2, RZ ;  /* 0x0000000222087210 */ /* 0x008fca0007f7e0ff */
[----:B------:R-:W-:Y:S01]  /*38780*/  IMAD.X R9, R35, 0x1, R0, P3 ;  /* 0x0000000123097824 */ /* 0x000fe200018e0600 */
[----:B----4-:R-:W-:-:S04]  /*38790*/  IADD3 R22, P1, PT, R30, R2, RZ ;  /* 0x000000021e167210 */ /* 0x010fc80007f3e0ff */
[----:B------:R1:W-:Y:S04]  /*387a0*/  STL.64 [R1+0x428], R8 ;  /* 0x0004280801007387 */ /* 0x0003e80000100a00 */
[----:B------:R-:W3:Y:S01]  /*387b0*/  LDL.LU.64 R34, [R1+0x880] ;  /* 0x0008800001227983 */ /* 0x000ee20000300a00 */
[----:B------:R-:W-:-:S03]  /*387c0*/  IADD3.X R23, PT, PT, R31, R0, RZ, P1, !PT ;  /* 0x000000001f177210 */ /* 0x000fc60000ffe4ff */
[----:B------:R-:W4:Y:S01]  /*387d0*/  LDL.LU.64 R30, [R1+0x878] ;  /* 0x00087800011e7983 */ /* 0x000f220000300a00 */
[----:B--2---:R-:W-:-:S05]  /*387e0*/  IADD3 R10, P4, PT, R14, R2, RZ ;  /* 0x000000020e0a7210 */ /* 0x004fca0007f9e0ff */
[----:B------:R-:W-:Y:S01]  /*387f0*/  IMAD.X R11, R15, 0x1, R0, P4 ;  /* 0x000000010f0b7824 */ /* 0x000fe200020e0600 */
[----:B-1----:R-:W-:Y:S01]  /*38800*/  IADD3 R8, P3, PT, R16, R2, RZ ;  /* 0x0000000210087210 */ /* 0x002fe20007f7e0ff */
[----:B------:R-:W-:Y:S03]  /*38810*/  STL.64 [R1+0x438], R22 ;  /* 0x0004381601007387 */ /* 0x000fe60000100a00 */
[----:B------:R-:W-:Y:S01]  /*38820*/  IADD3.X R9, PT, PT, R17, R0, RZ, P3, !PT ;  /* 0x0000000011097210 */ /* 0x000fe20001ffe4ff */
[----:B------:R1:W-:Y:S04]  /*38830*/  STL.64 [R1+0x448], R10 ;  /* 0x0004480a01007387 */ /* 0x0003e80000100a00 */
[----:B-1----:R-:W2:Y:S04]  /*38840*/  LDL.LU.64 R10, [R1+0x868] ;  /* 0x00086800010a7983 */ /* 0x002ea80000300a00 */
[----:B------:R-:W2:Y:S01]  /*38850*/  LDL.LU.64 R22, [R1+0x860] ;  /* 0x0008600001167983 */ /* 0x000ea20000300a00 */
[----:B------:R-:W-:-:S05]  /*38860*/  IADD3 R14, P1, PT, R32, R2, RZ ;  /* 0x00000002200e7210 */ /* 0x000fca0007f3e0ff */
[----:B------:R-:W-:Y:S01]  /*38870*/  IMAD.X R15, R33, 0x1, R0, P1 ;  /* 0x00000001210f7824 */ /* 0x000fe200008e0600 */
[----:B------:R-:W-:Y:S01]  /*38880*/  STL.64 [R1+0x458], R8 ;  /* 0x0004580801007387 */ /* 0x000fe20000100a00 */
[----:B------:R-:W-:-:S04]  /*38890*/  IADD3 R16, P3, PT, R24, R2, RZ ;  /* 0x0000000218107210 */ /* 0x000fc80007f7e0ff */
[----:B------:R-:W-:Y:S01]  /*388a0*/  IADD3.X R17, PT, PT, R25, R0, RZ, P3, !PT ;  /* 0x0000000019117210 */ /* 0x000fe20001ffe4ff */
[----:B------:R-:W-:Y:S04]  /*388b0*/  STL.64 [R1+0x468], R14 ;  /* 0x0004680e01007387 */ /* 0x000fe80000100a00 */
[----:B------:R1:W-:Y:S04]  /*388c0*/  STL.64 [R1+0x478], R16 ;  /* 0x0004781001007387 */ /* 0x0003e80000100a00 */
[----:B-1----:R-:W2:Y:S01]  /*388d0*/  LDL.LU.64 R16, [R1+0x858] ;  /* 0x0008580001107983 */ /* 0x002ea20000300a00 */
[----:B------:R-:W-:-:S03]  /*388e0*/  IADD3 R8, P4, PT, R12, R2, RZ ;  /* 0x000000020c087210 */ /* 0x000fc60007f9e0ff */
[----:B------:R-:W2:Y:S02]  /*388f0*/  LDL.LU.64 R32, [R1+0x848] ;  /* 0x0008480001207983 */ /* 0x000ea40000300a00 */
[----:B------:R-:W-:Y:S02]  /*38900*/  IMAD.X R9, R13, 0x1, R0, P4 ;  /* 0x000000010d097824 */ /* 0x000fe400020e0600 */
[----:B------:R-:W2:Y:S01]  /*38910*/  LDL.LU.64 R24, [R1+0x840] ;  /* 0x0008400001187983 */ /* 0x000ea20000300a00 */
[----:B------:R-:W-:-:S03]  /*38920*/  IADD3 R14, P1, PT, R18, R2, RZ ;  /* 0x00000002120e7210 */ /* 0x000fc60007f3e0ff */
[----:B------:R-:W2:Y:S04]  /*38930*/  LDL.LU.64 R12, [R1+0x838] ;  /* 0x00083800010c7983 */ /* 0x000ea80000300a00 */
[----:B------:R1:W-:Y:S01]  /*38940*/  STL.64 [R1+0x488], R8 ;  /* 0x0004880801007387 */ /* 0x0003e20000100a00 */
[----:B------:R-:W-:-:S05]  /*38950*/  IADD3.X R15, PT, PT, R19, R0, RZ, P1, !PT ;  /* 0x00000000130f7210 */ /* 0x000fca0000ffe4ff */
[----:B------:R1:W-:Y:S02]  /*38960*/  STL.64 [R1+0x498], R14 ;  /* 0x0004980e01007387 */ /* 0x0003e40000100a00 */
[----:B-1----:R-:W-:-:S05]  /*38970*/  IADD3 R8, P3, PT, R36, R2, RZ ;  /* 0x0000000224087210 */ /* 0x002fca0007f7e0ff */
[----:B------:R-:W-:Y:S01]  /*38980*/  IMAD.X R9, R37, 0x1, R0, P3 ;  /* 0x0000000125097824 */ /* 0x000fe200018e0600 */
[----:B------:R-:W-:-:S04]  /*38990*/  IADD3 R18, P1, PT, R28, R2, RZ ;  /* 0x000000021c127210 */ /* 0x000fc80007f3e0ff */
[----:B------:R1:W-:Y:S01]  /*389a0*/  STL.64 [R1+0x4a8], R8 ;  /* 0x0004a80801007387 */ /* 0x0003e20000100a00 */
[----:B------:R-:W-:-:S03]  /*389b0*/  IADD3.X R19, PT, PT, R29, R0, RZ, P1, !PT ;  /* 0x000000001d137210 */ /* 0x000fc60000ffe4ff */
[----:B------:R-:W2:Y:S04]  /*389c0*/  LDL.LU.64 R36, [R1+0x830] ;  /* 0x0008300001247983 */ /* 0x000ea80000300a00 */
[----:B------:R-:W2:Y:S01]  /*389d0*/  LDL.LU.64 R28, [R1+0x820] ;  /* 0x00082000011c7983 */ /* 0x000ea20000300a00 */
[----:B------:R-:W-:-:S03]  /*389e0*/  IADD3 R14, P4, PT, R20, R2, RZ ;  /* 0x00000002140e7210 */ /* 0x000fc60007f9e0ff */
[----:B------:R1:W-:Y:S02]  /*389f0*/  STL.64 [R1+0x4b8], R18 ;  /* 0x0004b81201007387 */ /* 0x0003e40000100a00 */
[----:B------:R-:W-:Y:S01]  /*38a00*/  IMAD.X R15, R21, 0x1, R0, P4 ;  /* 0x00000001150f7824 */ /* 0x000fe200020e0600 */
[----:B-1----:R-:W-:Y:S02]  /*38a10*/  MOV R8, R6 ;  /* 0x0000000600087202 */ /* 0x002fe40000000f00 */
[----:B------:R-:W-:Y:S01]  /*38a20*/  IADD3 R6, P3, PT, R26, R2, RZ ;  /* 0x000000021a067210 */ /* 0x000fe20007f7e0ff */
[----:B------:R-:W2:Y:S04]  /*38a30*/  LDL.LU.64 R18, [R1+0x818] ;  /* 0x0008180001127983 */ /* 0x000ea80000300a00 */
[----:B------:R-:W2:Y:S01]  /*38a40*/  LDL.LU.64 R20, [R1+0x810] ;  /* 0x0008100001147983 */ /* 0x000ea20000300a00 */
[----:B------:R-:W-:-:S03]  /*38a50*/  IMAD.MOV.U32 R9, RZ, RZ, R7 ;  /* 0x000000ffff097224 */ /* 0x000fc600078e0007 */
[----:B------:R3:W-:Y:S01]  /*38a60*/  STL.64 [R1+0x4c8], R14 ;  /* 0x0004c80e01007387 */ /* 0x0007e20000100a00 */
[----:B------:R-:W-:-:S05]  /*38a70*/  IADD3.X R7, PT, PT, R27, R0, RZ, P3, !PT ;  /* 0x000000001b077210 */ /* 0x000fca0001ffe4ff */
[----:B------:R2:W-:Y:S01]  /*38a80*/  STL.64 [R1+0x4d8], R6 ;  /* 0x0004d80601007387 */ /* 0x0005e20000100a00 */
[-C--:B---3--:R-:W-:Y:S02]  /*38a90*/  IADD3 R14, P1, PT, R34, R2.reuse, RZ ;  /* 0x00000002220e7210 */ /* 0x088fe40007f3e0ff */
[----:B----4-:R-:W-:-:S03]  /*38aa0*/  IADD3 R26, P3, PT, R30, R2, RZ ;  /* 0x000000021e1a7210 */ /* 0x010fc60007f7e0ff */
[----:B------:R-:W-:Y:S02]  /*38ab0*/  IMAD.X R15, R35, 0x1, R0, P1 ;  /* 0x00000001230f7824 */ /* 0x000fe400008e0600 */
[----:B------:R-:W3:Y:S01]  /*38ac0*/  LDL.LU.64 R34, [R1+0x800] ;  /* 0x0008000001227983 */ /* 0x000ee20000300a00 */
[----:B------:R-:W-:-:S03]  /*38ad0*/  IADD3.X R27, PT, PT, R31, R0, RZ, P3, !PT ;  /* 0x000000001f1b7210 */ /* 0x000fc60001ffe4ff */
[----:B------:R-:W-:Y:S04]  /*38ae0*/  STL.64 [R1+0x4e8], R14 ;  /* 0x0004e80e01007387 */ /* 0x000fe80000100a00 */
[----:B------:R-:W4:Y:S04]  /*38af0*/  LDL.LU.64 R30, [R1+0x7f8] ;  /* 0x0007f800011e7983 */ /* 0x000f280000300a00 */
[----:B------:R1:W-:Y:S01]  /*38b00*/  STL.64 [R1+0x4f8], R26 ;  /* 0x0004f81a01007387 */ /* 0x0003e20000100a00 */
[----:B--2---:R-:W-:-:S03]  /*38b10*/  IADD3 R6, P4, PT, R10, R2, RZ ;  /* 0x000000020a067210 */ /* 0x004fc60007f9e0ff */
[----:B-1----:R-:W2:Y:S02]  /*38b20*/  LDL.LU.64 R26, [R1+0x7f0] ;  /* 0x0007f000011a7983 */ /* 0x002ea40000300a00 */
[----:B------:R-:W-:Y:S01]  /*38b30*/  IMAD.X R7, R11, 0x1, R0, P4 ;  /* 0x000000010b077824 */ /* 0x000fe200020e0600 */
[----:B------:R-:W-:Y:S01]  /*38b40*/  IADD3 R14, P1, PT, R22, R2, RZ ;  /* 0x00000002160e7210 */ /* 0x000fe20007f3e0ff */
[----:B------:R-:W2:Y:S03]  /*38b50*/  LDL.LU.64 R10, [R1+0x7e8] ;  /* 0x0007e800010a7983 */ /* 0x000ea60000300a00 */
[----:B------:R-:W-:Y:S01]  /*38b60*/  IADD3.X R15, PT, PT, R23, R0, RZ, P1, !PT ;  /* 0x00000000170f7210 */ /* 0x000fe20000ffe4ff */
[----:B------:R1:W-:Y:S04]  /*38b70*/  STL.64 [R1+0x508], R6 ;  /* 0x0005080601007387 */ /* 0x0003e80000100a00 */
[----:B------:R1:W-:Y:S02]  /*38b80*/  STL.64 [R1+0x518], R14 ;  /* 0x0005180e01007387 */ /* 0x0003e40000100a00 */
[----:B-1----:R-:W-:-:S05]  /*38b90*/  IADD3 R6, P3, PT, R16, R2, RZ ;  /* 0x0000000210067210 */ /* 0x002fca0007f7e0ff */
[--C-:B------:R-:W-:Y:S02]  /*38ba0*/  IMAD.X R7, R17, 0x1, R0.reuse, P3 ;  /* 0x0000000111077824 */ /* 0x100fe400018e0600 */
[----:B------:R-:W2:Y:S01]  /*38bb0*/  LDL.LU.64 R16, [R1+0x7d8] ;  /* 0x0007d80001107983 */ /* 0x000ea20000300a00 */
[-C--:B------:R-:W-:Y:S02]  /*38bc0*/  IADD3 R22, P1, PT, R32, R2.reuse, RZ ;  /* 0x0000000220167210 */ /* 0x080fe40007f3e0ff */
[----:B------:R-:W-:Y:S02]  /*38bd0*/  IADD3 R14, P4, PT, R24, R2, RZ ;  /* 0x00000002180e7210 */ /* 0x000fe40007f9e0ff */
[----:B------:R-:W-:Y:S01]  /*38be0*/  IADD3.X R23, PT, PT, R33, R0, RZ, P1, !PT ;  /* 0x0000000021177210 */ /* 0x000fe20000ffe4ff */
[----:B------:R1:W-:Y:S02]  /*38bf0*/  STL.64 [R1+0x528], R6 ;  /* 0x0005280601007387 */ /* 0x0003e40000100a00 */
[----:B------:R-:W-:-:S02]  /*38c00*/  IMAD.X R15, R25, 0x1, R0, P4 ;  /* 0x00000001190f7824 */ /* 0x000fc400020e0600 */
[----:B------:R-:W2:Y:S04]  /*38c10*/  LDL.LU.64 R32, [R1+0x7d0] ;  /* 0x0007d00001207983 */ /* 0x000ea80000300a00 */
[----:B------:R1:W-:Y:S02]  /*38c20*/  STL.64 [R1+0x538], R22 ;  /* 0x0005381601007387 */ /* 0x0003e40000100a00 */
[----:B-1----:R-:W-:-:S04]  /*38c30*/  IADD3 R6, P3, PT, R12, R2, RZ ;  /* 0x000000020c067210 */ /* 0x002fc80007f7e0ff */
[----:B------:R-:W-:Y:S01]  /*38c40*/  IADD3.X R7, PT, PT, R13, R0, RZ, P3, !PT ;  /* 0x000000000d077210 */ /* 0x000fe20001ffe4ff */
[----:B------:R-:W2:Y:S04]  /*38c50*/  LDL.LU.64 R22, [R1+0x7c8] ;  /* 0x0007c80001167983 */ /* 0x000ea80000300a00 */
[----:B------:R1:W-:Y:S04]  /*38c60*/  STL.64 [R1+0x548], R14 ;  /* 0x0005480e01007387 */ /* 0x0003e80000100a00 */
[----:B------:R-:W2:Y:S01]  /*38c70*/  LDL.LU.64 R24, [R1+0x7b8] ;  /* 0x0007b80001187983 */ /* 0x000ea20000300a00 */
[----:B-1----:R-:W-:-:S02]  /*38c80*/  IADD3 R14, P1, PT, R36, R2, RZ ;  /* 0x00000002240e7210 */ /* 0x002fc40007f3e0ff */
[----:B------:R-:W-:-:S03]  /*38c90*/  IADD3 R12, P3, PT, R28, R2, RZ ;  /* 0x000000021c0c7210 */ /* 0x000fc60007f7e0ff */
[----:B------:R-:W-:Y:S01]  /*38ca0*/  IMAD.X R15, R37, 0x1, R0, P1 ;  /* 0x00000001250f7824 */ /* 0x000fe200008e0600 */
[----:B------:R-:W-:Y:S01]  /*38cb0*/  IADD3.X R13, PT, PT, R29, R0, RZ, P3, !PT ;  /* 0x000000001d0d7210 */ /* 0x000fe20001ffe4ff */
[----:B------:R1:W-:Y:S04]  /*38cc0*/  STL.64 [R1+0x568], R6 ;  /* 0x0005680601007387 */ /* 0x0003e80000100a00 */
[----:B------:R-:W-:Y:S04]  /*38cd0*/  STL.64 [R1+0x578], R14 ;  /* 0x0005780e01007387 */ /* 0x000fe80000100a00 */
[----:B------:R1:W-:Y:S02]  /*38ce0*/  STL.64 [R1+0x588], R12 ;  /* 0x0005880c01007387 */ /* 0x0003e40000100a00 */
[----:B-1----:R-:W-:-:S02]  /*38cf0*/  IADD3 R6, P4, PT, R18, R2, RZ ;  /* 0x0000000212067210 */ /* 0x002fc40007f9e0ff */
[----:B------:R-:W2:Y:S03]  /*38d00*/  LDL.LU.64 R12, [R1+0x7b0] ;  /* 0x0007b000010c7983 */ /* 0x000ea60000300a00 */
[----:B------:R-:W-:Y:S01]  /*38d10*/  IMAD.X R7, R19, 0x1, R0, P4 ;  /* 0x0000000113077824 */ /* 0x000fe200020e0600 */
[----:B------:R-:W2:Y:S04]  /*38d20*/  LDL.LU.64 R38, [R1+0x7a8] ;  /* 0x0007a80001267983 */ /* 0x000ea80000300a00 */
[----:B------:R-:W2:Y:S01]  /*38d30*/  LDL.LU.64 R18, [R1+0x7a0] ;  /* 0x0007a00001127983 */ /* 0x000ea20000300a00 */
[----:B------:R-:W-:-:S03]  /*38d40*/  IADD3 R14, P1, PT, R20, R2, RZ ;  /* 0x00000002140e7210 */ /* 0x000fc60007f3e0ff */
[----:B------:R3:W-:Y:S04]  /*38d50*/  STL.64 [R1+0x598], R6 ;  /* 0x0005980601007387 */ /* 0x0007e80000100a00 */
[----:B------:R-:W2:Y:S01]  /*38d60*/  LDL.LU.64 R28, [R1+0x790] ;  /* 0x00079000011c7983 */ /* 0x000ea20000300a00 */
[----:B------:R-:W-:-:S05]  /*38d70*/  IADD3.X R15, PT, PT, R21, R0, RZ, P1, !PT ;  /* 0x00000000150f7210 */ /* 0x000fca0000ffe4ff */
[----:B------:R2:W-:Y:S01]  /*38d80*/  STL.64 [R1+0x5b0], R14 ;  /* 0x0005b00e01007387 */ /* 0x0005e20000100a00 */
[----:B---3--:R-:W-:-:S05]  /*38d90*/  IADD3 R6, P3, PT, R34, R2, RZ ;  /* 0x0000000222067210 */ /* 0x008fca0007f7e0ff */
[----:B------:R-:W-:Y:S01]  /*38da0*/  IMAD.X R7, R35, 0x1, R0, P3 ;  /* 0x0000000123077824 */ /* 0x000fe200018e0600 */
[----:B----4-:R-:W-:-:S04]  /*38db0*/  IADD3 R20, P1, PT, R30, R2, RZ ;  /* 0x000000021e147210 */ /* 0x010fc80007f3e0ff */
[----:B------:R-:W-:Y:S01]  /*38dc0*/  IADD3.X R21, PT, PT, R31, R0, RZ, P1, !PT ;  /* 0x000000001f157210 */ /* 0x000fe20000ffe4ff */
[----:B------:R-:W-:Y:S04]  /*38dd0*/  STL.64 [R1+0x5c0], R6 ;  /* 0x0005c00601007387 */ /* 0x000fe80000100a00 */
[----:B------:R1:W-:Y:S01]  /*38de0*/  STL.64 [R1+0x5d0], R20 ;  /* 0x0005d01401007387 */ /* 0x0003e20000100a00 */
[----:B--2---:R-:W-:-:S03]  /*38df0*/  IADD3 R14, P4, PT, R26, R2, RZ ;  /* 0x000000021a0e7210 */ /* 0x004fc60007f9e0ff */
[----:B-1----:R-:W2:Y:S02]  /*38e00*/  LDL.LU.64 R20, [R1+0x788] ;  /* 0x0007880001147983 */ /* 0x002ea40000300a00 */
[----:B------:R-:W-:Y:S01]  /*38e10*/  IMAD.X R15, R27, 0x1, R0, P4 ;  /* 0x000000011b0f7824 */ /* 0x000fe200020e0600 */
[----:B------:R-:W-:Y:S01]  /*38e20*/  IADD3 R6, P3, PT, R10, R2, RZ ;  /* 0x000000020a067210 */ /* 0x000fe20007f7e0ff */
[----:B------:R-:W3:Y:S04]  /*38e30*/  LDL.LU.64 R40, [R1+0x780] ;  /* 0x0007800001287983 */ /* 0x000ee80000300a00 */
[----:B------:R-:W4:Y:S01]  /*38e40*/  LDL.LU.64 R36, [R1+0x770] ;  /* 0x0007700001247983 */ /* 0x000f220000300a00 */
[----:B------:R-:W-:-:S03]  /*38e50*/  IADD3.X R7, PT, PT, R11, R0, RZ, P3, !PT ;  /* 0x000000000b077210 */ /* 0x000fc60001ffe4ff */
[----:B------:R1:W-:Y:S04]  /*38e60*/  STL.64 [R1+0x5e8], R14 ;  /* 0x0005e80e01007387 */ /* 0x0003e80000100a00 */
[----:B------:R-:W4:Y:S04]  /*38e70*/  LDL.LU.64 R10, [R1+0x768] ;  /* 0x00076800010a7983 */ /* 0x000f280000300a00 */
[----:B------:R-:W-:Y:S04]  /*38e80*/  STL.64 [R1+0x5f0], R6 ;  /* 0x0005f00601007387 */ /* 0x000fe80000100a00 */
[----:B------:R-:W4:Y:S01]  /*38e90*/  LDL.LU.64 R34, [R1+0x750] ;  /* 0x0007500001227983 */ /* 0x000f220000300a00 */
[----:B-1----:R-:W-:-:S05]  /*38ea0*/  IADD3 R14, P1, PT, R16, R2, RZ ;  /* 0x00000002100e7210 */ /* 0x002fca0007f3e0ff */
[----:B------:R-:W-:-:S05]  /*38eb0*/  IMAD.X R15, R17, 0x1, R0, P1 ;  /* 0x00000001110f7824 */ /* 0x000fca00008e0600 */
[----:B------:R1:W-:Y:S04]  /*38ec0*/  STL.64 [R1+0x608], R14 ;  /* 0x0006080e01007387 */ /* 0x0003e80000100a00 */
[----:B-1----:R-:W4:Y:S01]  /*38ed0*/  LDL.LU.64 R14, [R1+0x738] ;  /* 0x00073800010e7983 */ /* 0x002f220000300a00 */
[-C--:B------:R-:W-:Y:S02]  /*38ee0*/  IADD3 R26, P3, PT, R32, R2.reuse, RZ ;  /* 0x00000002201a7210 */ /* 0x080fe40007f7e0ff */
[----:B------:R-:W-:Y:S01]  /*38ef0*/  IADD3 R6, P4, PT, R22, R2, RZ ;  /* 0x0000000216067210 */ /* 0x000fe20007f9e0ff */
[----:B------:R-:W4:Y:S01]  /*38f00*/  LDL.LU.64 R16, [R1+0x720] ;  /* 0x0007200001107983 */ /* 0x000f220000300a00 */
[----:B------:R-:W-:-:S03]  /*38f10*/  IADD3.X R27, PT, PT, R33, R0, RZ, P3, !PT ;  /* 0x00000000211b7210 */ /* 0x000fc60001ffe4ff */
[----:B------:R-:W-:Y:S01]  /*38f20*/  IMAD.X R7, R23, 0x1, R0, P4 ;  /* 0x0000000117077824 */ /* 0x000fe200020e0600 */
[----:B------:R-:W-:Y:S01]  /*38f30*/  MOV R30, R8 ;  /* 0x00000008001e7202 */ /* 0x000fe20000000f00 */
[----:B------:R-:W4:Y:S01]  /*38f40*/  LDL.LU.64 R22, [R1+0x708] ;  /* 0x0007080001167983 */ /* 0x000f220000300a00 */
[----:B------:R-:W-:-:S03]  /*38f50*/  IADD3 R8, P1, PT, R24, R2, RZ ;  /* 0x0000000218087210 */ /* 0x000fc60007f3e0ff */
[----:B------:R-:W-:Y:S01]  /*38f60*/  STL.64 [R1+0x618], R26 ;  /* 0x0006181a01007387 */ /* 0x000fe20000100a00 */
[----:B------:R-:W-:-:S03]  /*38f70*/  IMAD.MOV.U32 R31, RZ, RZ, R9 ;  /* 0x000000ffff1f7224 */ /* 0x000fc600078e0009 */
[----:B------:R1:W-:Y:S01]  /*38f80*/  STL.64 [R1+0x630], R6 ;  /* 0x0006300601007387 */ /* 0x0003e20000100a00 */
[----:B------:R-:W-:-:S05]  /*38f90*/  IADD3.X R9, PT, PT, R25, R0, RZ, P1, !PT ;  /* 0x0000000019097210 */ /* 0x000fca0000ffe4ff */
[----:B------:R1:W-:Y:S02]  /*38fa0*/  STL.64 [R1+0x638], R8 ;  /* 0x0006380801007387 */ /* 0x0003e40000100a00 */
[----:B-1----:R-:W-:-:S05]  /*38fb0*/  IADD3 R6, P3, PT, R12, R2, RZ ;  /* 0x000000020c067210 */ /* 0x002fca0007f7e0ff */
[--C-:B------:R-:W-:Y:S02]  /*38fc0*/  IMAD.X R7, R13, 0x1, R0.reuse, P3 ;  /* 0x000000010d077824 */ /* 0x100fe400018e0600 */
[----:B------:R-:W4:Y:S01]  /*38fd0*/  LDL.LU.64 R12, [R1+0x6f8] ;  /* 0x0006f800010c7983 */ /* 0x000f220000300a00 */
[-C--:B------:R-:W-:Y:S02]  /*38fe0*/  IADD3 R8, P4, PT, R18, R2.reuse, RZ ;  /* 0x0000000212087210 */ /* 0x080fe40007f9e0ff */
[-C--:B------:R-:W-:Y:S01]  /*38ff0*/  IADD3 R32, P1, PT, R38, R2.reuse, RZ ;  /* 0x0000000226207210 */ /* 0x080fe20007f3e0ff */
[----:B------:R1:W-:Y:S02]  /*39000*/  STL.64 [R1+0x650], R6 ;  /* 0x0006500601007387 */ /* 0x0003e40000100a00 */
[----:B------:R-:W-:Y:S01]  /*39010*/  IMAD.X R9, R19, 0x1, R0, P4 ;  /* 0x0000000113097824 */ /* 0x000fe200020e0600 */
[----:B------:R-:W-:Y:S02]  /*39020*/  IADD3 R24, P3, PT, R28, R2, RZ ;  /* 0x000000021c187210 */ /* 0x000fe40007f7e0ff */
[-C--:B------:R-:W-:Y:S01]  /*39030*/  IADD3.X R33, PT, PT, R39, R0.reuse, RZ, P1, !PT ;  /* 0x0000000027217210 */ /* 0x080fe20000ffe4ff */
[----:B-1----:R-:W4:Y:S01]  /*39040*/  LDL.LU.64 R6, [R1+0x6d8] ;  /* 0x0006d80001067983 */ /* 0x002f220000300a00 */
[----:B------:R-:W-:-:S03]  /*39050*/  IADD3.X R25, PT, PT, R29, R0, RZ, P3, !PT ;  /* 0x000000001d197210 */ /* 0x000fc60001ffe4ff */
[----:B------:R-:W4:Y:S04]  /*39060*/  LDL.LU.64 R26, [R1+0x6b0] ;  /* 0x0006b000011a7983 */ /* 0x000f280000300a00 */
[----:B------:R-:W4:Y:S04]  /*39070*/  LDL.LU.64 R18, [R1+0x690] ;  /* 0x0006900001127983 */ /* 0x000f280000300a00 */
[----:B------:R-:W-:Y:S04]  /*39080*/  STL.64 [R1+0x678], R8 ;  /* 0x0006780801007387 */ /* 0x000fe80000100a00 */
[----:B------:R-:W-:Y:S04]  /*39090*/  STL.64 [R1+0x658], R32 ;  /* 0x0006582001007387 */ /* 0x000fe80000100a00 */
[----:B------:R1:W-:Y:S04]  /*390a0*/  STL.64 [R1+0x680], R24 ;  /* 0x0006801801007387 */ /* 0x0003e80000100a00 */
[----:B------:R-:W4:Y:S04]  /*390b0*/  LDL.LU.64 R28, [R1+0x670] ;  /* 0x00067000011c7983 */ /* 0x000f280000300a00 */
[----:B-1----:R-:W4:Y:S01]  /*390c0*/  LDL.LU.64 R24, [R1+0x648] ;  /* 0x0006480001187983 */ /* 0x002f220000300a00 */
[----:B--2---:R-:W-:-:S05]  /*390d0*/  IADD3 R8, P1, PT, R20, R2, RZ ;  /* 0x0000000214087210 */ /* 0x004fca0007f3e0ff */
[----:B------:R-:W-:Y:S01]  /*390e0*/  IMAD.X R9, R21, 0x1, R0, P1 ;  /* 0x0000000115097824 */ /* 0x000fe200008e0600 */
[-C--:B---3--:R-:W-:Y:S01]  /*390f0*/  IADD3 R38, P3, PT, R40, R2.reuse, RZ ;  /* 0x0000000228267210 */ /* 0x088fe20007f7e0ff */
[----:B------:R-:W2:Y:S01]  /*39100*/  LDL.LU.64 R20, [R1+0x628] ;  /* 0x0006280001147983 */ /* 0x000ea20000300a00 */
[----:B----4-:R-:W-:-:S03]  /*39110*/  IADD3 R32, P4, PT, R36, R2, RZ ;  /* 0x0000000224207210 */ /* 0x010fc60007f9e0ff */
[----:B------:R1:W-:Y:S02]  /*39120*/  STL.64 [R1+0x698], R8 ;  /* 0x0006980801007387 */ /* 0x0003e40000100a00 */
[----:B------:R-:W-:Y:S01]  /*39130*/  IMAD.X R33, R37, 0x1, R0, P4 ;  /* 0x0000000125217824 */ /* 0x000fe200020e0600 */
[----:B------:R-:W-:-:S04]  /*39140*/  IADD3.X R39, PT, PT, R41, R0, RZ, P3, !PT ;  /* 0x0000000029277210 */ /* 0x000fc80001ffe4ff */
[----:B------:R3:W-:Y:S01]  /*39150*/  STL.64 [R1+0x6b8], R32 ;  /* 0x0006b82001007387 */ /* 0x0007e20000100a00 */
[----:B-1----:R-:W-:-:S04]  /*39160*/  IADD3 R8, P1, PT, R10, R2, RZ ;  /* 0x000000020a087210 */ /* 0x002fc80007f3e0ff */
[----:B------:R-:W-:Y:S01]  /*39170*/  IADD3.X R9, PT, PT, R11, R0, RZ, P1, !PT ;  /* 0x000000000b097210 */ /* 0x000fe20000ffe4ff */
[----:B------:R-:W-:Y:S01]  /*39180*/  STL.64 [R1+0x6a0], R38 ;  /* 0x0006a02601007387 */ /* 0x000fe20000100a00 */
[----:B---3--:R-:W-:Y:S02]  /*39190*/  MOV R32, R30 ;  /* 0x0000001e00207202 */ /* 0x008fe40000000f00 */
[----:B------:R-:W-:Y:S01]  /*391a0*/  IADD3 R30, P3, PT, R34, R2, RZ ;  /* 0x00000002221e7210 */ /* 0x000fe20007f7e0ff */
[----:B------:R1:W-:Y:S01]  /*391b0*/  STL.64 [R1+0x6c0], R8 ;  /* 0x0006c00801007387 */ /* 0x0003e20000100a00 */
[----:B------:R-:W-:-:S03]  /*391c0*/  IMAD.MOV.U32 R33, RZ, RZ, R31 ;  /* 0x000000ffff217224 */ /* 0x000fc600078e001f */
[----:B------:R-:W-:-:S05]  /*391d0*/  IMAD.X R31, R35, 0x1, R0, P3 ;  /* 0x00000001231f7824 */ /* 0x000fca00018e0600 */
[----:B------:R-:W-:Y:S01]  /*391e0*/  STL.64 [R1+0x6d0], R30 ;  /* 0x0006d01e01007387 */ /* 0x000fe20000100a00 */
[----:B-1----:R-:W-:-:S04]  /*391f0*/  IADD3 R8, P1, PT, R14, R2, RZ ;  /* 0x000000020e087210 */ /* 0x002fc80007f3e0ff */
[----:B------:R-:W-:Y:S02]  /*39200*/  IADD3.X R9, PT, PT, R15, R0, RZ, P1, !PT ;  /* 0x000000000f097210 */ /* 0x000fe40000ffe4ff */
[----:B------:R-:W3:Y:S04]  /*39210*/  LDL.LU.64 R14, [R1+0x1000] ;  /* 0x00100000010e7983 */ /* 0x000ee80000300a00 */
[----:B------:R1:W-:Y:S04]  /*39220*/  STL.64 [R1+0x6e0], R8 ;  /* 0x0006e00801007387 */ /* 0x0003e80000100a00 */
[----:B-1----:R-:W4:Y:S01]  /*39230*/  LDL.LU.64 R8, [R1+0xff8] ;  /* 0x000ff80001087983 */ /* 0x002f220000300a00 */
[----:B------:R-:W-:-:S02]  /*39240*/  IADD3 R10, P4, PT, R16, R2, RZ ;  /* 0x00000002100a7210 */ /* 0x000fc40007f9e0ff */
[----:B------:R-:W-:Y:S02]  /*39250*/  MOV R30, R4 ;  /* 0x00000004001e7202 */ /* 0x000fe40000000f00 */
[----:B------:R-:W-:Y:S01]  /*39260*/  IADD3 R4, P3, PT, R22, R2, RZ ;  /* 0x0000000216047210 */ /* 0x000fe20007f7e0ff */
[----:B------:R-:W-:Y:S02]  /*39270*/  IMAD.X R11, R17, 0x1, R0, P4 ;  /* 0x00000001110b7824 */ /* 0x000fe400020e0600 */
[----:B------:R-:W-:Y:S01]  /*39280*/  IMAD.MOV.U32 R31, RZ, RZ, R5 ;  /* 0x000000ffff1f7224 */ /* 0x000fe200078e0005 */
[----:B------:R-:W-:Y:S01]  /*39290*/  IADD3.X R5, PT, PT, R23, R0, RZ, P3, !PT ;  /* 0x0000000017057210 */ /* 0x000fe20001ffe4ff */
[----:B------:R-:W4:Y:S04]  /*392a0*/  LDL.LU.64 R16, [R1+0xff0] ;  /* 0x000ff00001107983 */ /* 0x000f280000300a00 */
[----:B------:R1:W-:Y:S04]  /*392b0*/  STL.64 [R1+0x6f0], R10 ;  /* 0x0006f00a01007387 */ /* 0x0003e80000100a00 */
[----:B------:R1:W-:Y:S02]  /*392c0*/  STL.64 [R1+0x700], R4 ;  /* 0x0007000401007387 */ /* 0x0003e40000100a00 */
[----:B-1----:R-:W-:-:S05]  /*392d0*/  IADD3 R10, P1, PT, R12, R2, RZ ;  /* 0x000000020c0a7210 */ /* 0x002fca0007f3e0ff */
[----:B------:R-:W-:Y:S02]  /*392e0*/  IMAD.X R11, R13, 0x1, R0, P1 ;  /* 0x000000010d0b7824 */ /* 0x000fe400008e0600 */
[----:B------:R-:W4:Y:S01]  /*392f0*/  LDL.LU.64 R12, [R1+0xfe8] ;  /* 0x000fe800010c7983 */ /* 0x000f220000300a00 */
[----:B------:R-:W-:-:S03]  /*39300*/  IADD3 R4, P3, PT, R6, R2, RZ ;  /* 0x0000000206047210 */ /* 0x000fc60007f7e0ff */
[----:B------:R1:W-:Y:S01]  /*39310*/  STL.64 [R1+0x708], R10 ;  /* 0x0007080a01007387 */ /* 0x0003e20000100a00 */
[----:B------:R-:W-:Y:S02]  /*39320*/  IADD3.X R5, PT, PT, R7, R0, RZ, P3, !PT ;  /* 0x0000000007057210 */ /* 0x000fe40001ffe4ff */
[----:B------:R-:W-:-:S03]  /*39330*/  IADD3 R22, P4, PT, R26, R2, RZ ;  /* 0x000000021a167210 */ /* 0x000fc60007f9e0ff */
[----:B------:R1:W-:Y:S02]  /*39340*/  STL.64 [R1+0x718], R4 ;  /* 0x0007180401007387 */ /* 0x0003e40000100a00 */
[----:B------:R-:W-:Y:S01]  /*39350*/  IMAD.X R23, R27, 0x1, R0, P4 ;  /* 0x000000011b177824 */ /* 0x000fe200020e0600 */
[----:B-1----:R-:W-:-:S04]  /*39360*/  IADD3 R10, P1, PT, R18, R2, RZ ;  /* 0x00000002120a7210 */ /* 0x002fc80007f3e0ff */
[----:B------:R-:W-:Y:S01]  /*39370*/  IADD3.X R11, PT, PT, R19, R0, RZ, P1, !PT ;  /* 0x00000000130b7210 */ /* 0x000fe20000ffe4ff */
[----:B------:R-:W4:Y:S01]  /*39380*/  LDL.LU.64 R4, [R1+0xfd0] ;  /* 0x000fd00001047983 */ /* 0x000f220000300a00 */
[----:B------:R-:W-:-:S03]  /*39390*/  IADD3 R26, P3, PT, R28, R2, RZ ;  /* 0x000000021c1a7210 */ /* 0x000fc60007f7e0ff */
[----:B------:R-:W4:Y:S04]  /*393a0*/  LDL.LU.64 R6, [R1+0xfb0] ;  /* 0x000fb00001067983 */ /* 0x000f280000300a00 */
[----:B------:R1:W-:Y:S01]  /*393b0*/  STL.64 [R1+0x728], R22 ;  /* 0x0007281601007387 */ /* 0x0003e20000100a00 */
[----:B------:R-:W-:Y:S01]  /*393c0*/  IADD3 R18, P1, PT, R24, R2, RZ ;  /* 0x0000000218127210 */ /* 0x000fe20007f3e0ff */
[----:B------:R-:W-:-:S03]  /*393d0*/  IMAD.X R27, R29, 0x1, R0, P3 ;  /* 0x000000011d1b7824 */ /* 0x000fc600018e0600 */
[----:B------:R-:W-:Y:S01]  /*393e0*/  IADD3.X R19, PT, PT, R25, R0, RZ, P1, !PT ;  /* 0x0000000019137210 */ /* 0x000fe20000ffe4ff */
[----:B-1----:R-:W4:Y:S04]  /*393f0*/  LDL.LU.64 R22, [R1+0xfa0] ;  /* 0x000fa00001167983 */ /* 0x002f280000300a00 */
[----:B------:R-:W-:Y:S04]  /*39400*/  STL.64 [R1+0x730], R10 ;  /* 0x0007300a01007387 */ /* 0x000fe80000100a00 */
[----:B------:R-:W4:Y:S04]  /*39410*/  LDL.LU.64 R28, [R1+0xf88] ;  /* 0x000f8800011c7983 */ /* 0x000f280000300a00 */
[----:B------:R-:W-:Y:S04]  /*39420*/  STL.64 [R1+0x740], R26 ;  /* 0x0007401a01007387 */ /* 0x000fe80000100a00 */
[----:B------:R1:W-:Y:S04]  /*39430*/  STL.64 [R1+0x750], R18 ;  /* 0x0007501201007387 */ /* 0x0003e80000100a00 */
[----:B-1----:R-:W4:Y:S01]  /*39440*/  LDL.LU.64 R18, [R1+0xf80] ;  /* 0x000f800001127983 */ /* 0x002f220000300a00 */
[----:B------:R-:W-:-:S03]  /*39450*/  IADD3 R26, P3, PT, R32, R2, RZ ;  /* 0x00000002201a7210 */ /* 0x000fc60007f7e0ff */
[----:B------:R-:W4:Y:S01]  /*39460*/  LDL.LU.64 R24, [R1+0xf78] ;  /* 0x000f780001187983 */ /* 0x000f220000300a00 */
[----:B------:R-:W-:Y:S02]  /*39470*/  IADD3.X R27, PT, PT, R33, R0, RZ, P3, !PT ;  /* 0x00000000211b7210 */ /* 0x000fe40001ffe4ff */
[----:B--2---:R-:W-:-:S05]  /*39480*/  IADD3 R10, P4, PT, R20, R2, RZ ;  /* 0x00000002140a7210 */ /* 0x004fca0007f9e0ff */
[----:B------:R-:W-:Y:S01]  /*39490*/  IMAD.X R11, R21, 0x1, R0, P4 ;  /* 0x00000001150b7824 */ /* 0x000fe200020e0600 */
[----:B------:R-:W-:-:S04]  /*394a0*/  IADD3 R20, P4, PT, R30, R2, RZ ;  /* 0x000000021e147210 */ /* 0x000fc80007f9e0ff */
[----:B------:R1:W-:Y:S01]  /*394b0*/  STL.64 [R1+0x760], R10 ;  /* 0x0007600a01007387 */ /* 0x0003e20000100a00 */
[----:B------:R-:W-:-:S03]  /*394c0*/  IMAD.X R21, R31, 0x1, R0, P4 ;  /* 0x000000011f157824 */ /* 0x000fc600020e0600 */
[----:B-1----:R-:W2:Y:S04]  /*394d0*/  LDL.LU.64 R10, [R1+0xf70] ;  /* 0x000f7000010a7983 */ /* 0x002ea80000300a00 */
[----:B------:R1:W-:Y:S04]  /*394e0*/  STL.64 [R1+0x768], R26 ;  /* 0x0007681a01007387 */ /* 0x0003e80000100a00 */
[----:B-1----:R-:W2:Y:S04]  /*394f0*/  LDL.LU.64 R26, [R1+0xf68] ;  /* 0x000f6800011a7983 */ /* 0x002ea80000300a00 */
        /* <DEDUP_REMOVED lines=8> */
[----:B------:R-:W-:-:S04]  /*39580*/  IADD3 R120, P4, PT, R16, R2, RZ ;  /* 0x0000000210787210 */ /* 0x000fc80007f9e0ff */
[----:B------:R-:W-:Y:S02]  /*39590*/  IADD3.X R121, PT, PT, R17, R0, RZ, P4, !PT ;  /* 0x0000000011797210 */ /* 0x000fe400027fe4ff */
[----:B------:R-:W3:Y:S01]  /*395a0*/  LDL.LU.64 R16, [R1+0xf10] ;  /* 0x000f100001107983 */ /* 0x000ee20000300a00 */
[----:B------:R-:W-:-:S05]  /*395b0*/  IADD3 R122, P1, PT, R12, R2, RZ ;  /* 0x000000020c7a7210 */ /* 0x000fca0007f3e0ff */
[--C-:B------:R-:W-:Y:S01]  /*395c0*/  IMAD.X R123, R13, 0x1, R0.reuse, P1 ;  /* 0x000000010d7b7824 */ /* 0x100fe200008e0600 */
[-C--:B------:R-:W-:Y:S02]  /*395d0*/  IADD3 R124, P3, PT, R4, R2.reuse, RZ ;  /* 0x00000002047c7210 */ /* 0x080fe40007f7e0ff */
[----:B------:R-:W-:Y:S02]  /*395e0*/  IADD3 R126, P4, PT, R6, R2, RZ ;  /* 0x00000002067e7210 */ /* 0x000fe40007f9e0ff */
[----:B------:R-:W-:Y:S02]  /*395f0*/  IADD3.X R125, PT, PT, R5, R0, RZ, P3, !PT ;  /* 0x00000000057d7210 */ /* 0x000fe40001ffe4ff */
[----:B------:R-:W3:Y:S01]  /*39600*/  LDL.LU.64 R4, [R1+0xf00] ;  /* 0x000f000001047983 */ /* 0x000ee20000300a00 */
[----:B------:R-:W-:-:S03]  /*39610*/  IMAD.X R127, R7, 0x1, R0, P4 ;  /* 0x00000001077f7824 */ /* 0x000fc600020e0600 */
[----:B------:R-:W3:Y:S04]  /*39620*/  LDL.LU.64 R12, [R1+0xef8] ;  /* 0x000ef800010c7983 */ /* 0x000ee80000300a00 */
[----:B------:R-:W3:Y:S01]  /*39630*/  LDL.LU.64 R6, [R1+0xef0] ;  /* 0x000ef00001067983 */ /* 0x000ee20000300a00 */
[----:B------:R-:W-:-:S04]  /*39640*/  IADD3 R128, P1, PT, R22, R2, RZ ;  /* 0x0000000216807210 */ /* 0x000fc80007f3e0ff */
[----:B------:R-:W-:Y:S02]  /*39650*/  IADD3.X R129, PT, PT, R23, R0, RZ, P1, !PT ;  /* 0x0000000017817210 */ /* 0x000fe40000ffe4ff */
[----:B------:R-:W3:Y:S01]  /*39660*/  LDL.LU.64 R22, [R1+0xee8] ;  /* 0x000ee80001167983 */ /* 0x000ee20000300a00 */
[----:B------:R-:W-:-:S05]  /*39670*/  IADD3 R130, P3, PT, R28, R2, RZ ;  /* 0x000000021c827210 */ /* 0x000fca0007f7e0ff */
[----:B------:R-:W-:Y:S02]  /*39680*/  IMAD.X R131, R29, 0x1, R0, P3 ;  /* 0x000000011d837824 */ /* 0x000fe400018e0600 */
[----:B------:R-:W3:Y:S01]  /*39690*/  LDL.LU.64 R28, [R1+0xee0] ;  /* 0x000ee000011c7983 */ /* 0x000ee20000300a00 */
[----:B------:R-:W-:-:S04]  /*396a0*/  IADD3 R132, P1, PT, R18, R2, RZ ;  /* 0x0000000212847210 */ /* 0x000fc80007f3e0ff */
[----:B------:R-:W-:Y:S02]  /*396b0*/  IADD3.X R133, PT, PT, R19, R0, RZ, P1, !PT ;  /* 0x0000000013857210 */ /* 0x000fe40000ffe4ff */
[----:B------:R-:W3:Y:S01]  /*396c0*/  LDL.LU.64 R18, [R1+0xec8] ;  /* 0x000ec80001127983 */ /* 0x000ee20000300a00 */
[----:B------:R-:W-:-:S05]  /*396d0*/  IADD3 R134, P4, PT, R24, R2, RZ ;  /* 0x0000000218867210 */ /* 0x000fca0007f9e0ff */
[----:B------:R-:W-:Y:S01]  /*396e0*/  IMAD.X R135, R25, 0x1, R0, P4 ;  /* 0x0000000119877824 */ /* 0x000fe200020e0600 */
[----:B--2---:R-:W-:-:S04]  /*396f0*/  IADD3 R136, P3, PT, R10, R2, RZ ;  /* 0x000000020a887210 */ /* 0x004fc80007f7e0ff */
[----:B------:R-:W-:Y:S02]  /*39700*/  IADD3.X R137, PT, PT, R11, R0, RZ, P3, !PT ;  /* 0x000000000b897210 */ /* 0x000fe40001ffe4ff */
[----:B------:R-:W2:Y:S04]  /*39710*/  LDL.LU.64 R10, [R1+0xeb0] ;  /* 0x000eb000010a7983 */ /* 0x000ea80000300a00 */
[----:B------:R-:W2:Y:S01]  /*39720*/  LDL.LU.64 R24, [R1+0xe98] ;  /* 0x000e980001187983 */ /* 0x000ea20000300a00 */
[----:B------:R-:W-:-:S05]  /*39730*/  IADD3 R138, P1, PT, R26, R2, RZ ;  /* 0x000000021a8a7210 */ /* 0x000fca0007f3e0ff */
[----:B------:R-:W-:Y:S02]  /*39740*/  IMAD.X R139, R27, 0x1, R0, P1 ;  /* 0x000000011b8b7824 */ /* 0x000fe400008e0600 */
[----:B------:R-:W2:Y:S01]  /*39750*/  LDL.LU.64 R26, [R1+0xe80] ;  /* 0x000e8000011a7983 */ /* 0x000ea20000300a00 */
[----:B------:R-:W-:-:S04]  /*39760*/  IADD3 R140, P3, PT, R20, R2, RZ ;  /* 0x00000002148c7210 */ /* 0x000fc80007f7e0ff */
[----:B------:R-:W-:Y:S02]  /*39770*/  IADD3.X R141, PT, PT, R21, R0, RZ, P3, !PT ;  /* 0x00000000158d7210 */ /* 0x000fe40001ffe4ff */
[----:B------:R-:W2:Y:S01]  /*39780*/  LDL.LU.64 R20, [R1+0xe78] ;  /* 0x000e780001147983 */ /* 0x000ea20000300a00 */
[----:B----4-:R-:W-:-:S04]  /*39790*/  IADD3 R144, P1, PT, R8, R2, RZ ;  /* 0x0000000208907210 */ /* 0x010fc80007f3e0ff */
[----:B------:R-:W-:Y:S02]  /*397a0*/  IADD3.X R145, PT, PT, R9, R0, RZ, P1, !PT ;  /* 0x0000000009917210 */ /* 0x000fe40000ffe4ff */
[----:B------:R-:W4:Y:S01]  /*397b0*/  LDL.LU.64 R8, [R1+0xe70] ;  /* 0x000e700001087983 */ /* 0x000f220000300a00 */
[-C--:B---3--:R-:W-:Y:S02]  /*397c0*/  IADD3 R142, P4, PT, R14, R2.reuse, RZ ;  /* 0x000000020e8e7210 */ /* 0x088fe40007f9e0ff */
[----:B------:R-:W-:-:S03]  /*397d0*/  IADD3 R148, P3, PT, R16, R2, RZ ;  /* 0x0000000210947210 */ /* 0x000fc60007f7e0ff */
[--C-:B------:R-:W-:Y:S02]  /*397e0*/  IMAD.X R143, R15, 0x1, R0.reuse, P4 ;  /* 0x000000010f8f7824 */ /* 0x100fe400020e0600 */
[----:B------:R-:W3:Y:S01]  /*397f0*/  LDL.LU.64 R14, [R1+0xe68] ;  /* 0x000e6800010e7983 */ /* 0x000ee20000300a00 */
[----:B------:R-:W-:-:S03]  /*39800*/  IMAD.X R149, R17, 0x1, R0, P3 ;  /* 0x0000000111957824 */ /* 0x000fc600018e0600 */
[----:B------:R-:W3:Y:S01]  /*39810*/  LDL.LU.64 R16, [R1+0xe60] ;  /* 0x000e600001107983 */ /* 0x000ee20000300a00 */
[-C--:B------:R-:W-:Y:S02]  /*39820*/  IADD3 R152, P1, PT, R4, R2.reuse, RZ ;  /* 0x0000000204987210 */ /* 0x080fe40007f3e0ff */
[-C--:B------:R-:W-:Y:S02]  /*39830*/  IADD3 R156, P4, PT, R12, R2.reuse, RZ ;  /* 0x000000020c9c7210 */ /* 0x080fe40007f9e0ff */
[----:B------:R-:W-:Y:S02]  /*39840*/  IADD3 R160, P3, PT, R6, R2, RZ ;  /* 0x0000000206a07210 */ /* 0x000fe40007f7e0ff */
[-C--:B------:R-:W-:Y:S01]  /*39850*/  IADD3.X R153, PT, PT, R5, R0.reuse, RZ, P1, !PT ;  /* 0x0000000005997210 */ /* 0x080fe20000ffe4ff */
[----:B------:R-:W-:Y:S01]  /*39860*/  IMAD.X R157, R13, 0x1, R0, P4 ;  /* 0x000000010d9d7824 */ /* 0x000fe200020e0600 */
[----:B------:R-:W3:Y:S01]  /*39870*/  LDL.LU.64 R4, [R1+0xe58] ;  /* 0x000e580001047983 */ /* 0x000ee20000300a00 */
[----:B------:R-:W-:-:S03]  /*39880*/  IADD3.X R161, PT, PT, R7, R0, RZ, P3, !PT ;  /* 0x0000000007a17210 */ /* 0x000fc60001ffe4ff */
[----:B------:R-:W3:Y:S01]  /*39890*/  LDL.LU.64 R6, [R1+0xe38] ;  /* 0x000e380001067983 */ /* 0x000ee20000300a00 */
[----:B------:R-:W-:-:S03]  /*398a0*/  IADD3 R164, P1, PT, R22, R2, RZ ;  /* 0x0000000216a47210 */ /* 0x000fc60007f3e0ff */
[----:B------:R-:W3:Y:S02]  /*398b0*/  LDL.LU.64 R12, [R1+0xe28] ;  /* 0x000e2800010c7983 */ /* 0x000ee40000300a00 */
[----:B------:R-:W-:Y:S02]  /*398c0*/  IMAD.X R165, R23, 0x1, R0, P1 ;  /* 0x0000000117a57824 */ /* 0x000fe400008e0600 */
[----:B------:R-:W3:Y:S04]  /*398d0*/  LDL.LU.64 R36, [R1+0xe08] ;  /* 0x000e080001247983 */ /* 0x000ee80000300a00 */
[----:B------:R-:W3:Y:S01]  /*398e0*/  LDL.LU.64 R22, [R1+0xdf8] ;  /* 0x000df80001167983 */ /* 0x000ee20000300a00 */
[----:B------:R-:W-:-:S05]  /*398f0*/  IADD3 R172, P4, PT, R18, R2, RZ ;  /* 0x0000000212ac7210 */ /* 0x000fca0007f9e0ff */
[----:B------:R-:W-:Y:S02]  /*39900*/  IMAD.X R173, R19, 0x1, R0, P4 ;  /* 0x0000000113ad7824 */ /* 0x000fe400020e0600 */
[----:B------:R-:W3:Y:S01]  /*39910*/  LDL.LU.64 R18, [R1+0xdf0] ;  /* 0x000df00001127983 */ /* 0x000ee20000300a00 */
[----:B------:R-:W-:-:S04]  /*39920*/  IADD3 R168, P3, PT, R28, R2, RZ ;  /* 0x000000021ca87210 */ /* 0x000fc80007f7e0ff */
[----:B------:R-:W-:Y:S02]  /*39930*/  IADD3.X R169, PT, PT, R29, R0, RZ, P3, !PT ;  /* 0x000000001da97210 */ /* 0x000fe40001ffe4ff */
[-C--:B--2---:R-:W-:Y:S02]  /*39940*/  IADD3 R176, P1, PT, R10, R2.reuse, RZ ;  /* 0x000000020ab07210 */ /* 0x084fe40007f3e0ff */
[----:B------:R-:W-:Y:S02]  /*39950*/  IADD3 R180, P3, PT, R24, R2, RZ ;  /* 0x0000000218b47210 */ /* 0x000fe40007f7e0ff */
[----:B------:R-:W-:Y:S02]  /*39960*/  IADD3.X R177, PT, PT, R11, R0, RZ, P1, !PT ;  /* 0x000000000bb17210 */ /* 0x000fe40000ffe4ff */
[----:B------:R-:W2:Y:S01]  /*39970*/  LDL.LU.64 R10, [R1+0xde8] ;  /* 0x000de800010a7983 */ /* 0x000ea20000300a00 */
[----:B------:R-:W-:-:S03]  /*39980*/  IMAD.X R181, R25, 0x1, R0, P3 ;  /* 0x0000000119b57824 */ /* 0x000fc600018e0600 */
[----:B------:R-:W2:Y:S04]  /*39990*/  LDL.LU.64 R32, [R1+0xde0] ;  /* 0x000de00001207983 */ /* 0x000ea80000300a00 */
[----:B------:R-:W2:Y:S01]  /*399a0*/  LDL.LU.64 R24, [R1+0xdd8] ;  /* 0x000dd80001187983 */ /* 0x000ea20000300a00 */
[----:B----4-:R-:W-:-:S04]  /*399b0*/  IADD3 R192, P3, PT, R8, R2, RZ ;  /* 0x0000000208c07210 */ /* 0x010fc80007f7e0ff */
[----:B------:R-:W-:Y:S02]  /*399c0*/  IADD3.X R193, PT, PT, R9, R0, RZ, P3, !PT ;  /* 0x0000000009c17210 */ /* 0x000fe40001ffe4ff */
[----:B------:R-:W4:Y:S01]  /*399d0*/  LDL.LU.64 R8, [R1+0xdc8] ;  /* 0x000dc80001087983 */ /* 0x000f220000300a00 */
[-C--:B------:R-:W-:Y:S02]  /*399e0*/  IADD3 R188, P4, PT, R20, R2.reuse, RZ ;  /* 0x0000000214bc7210 */ /* 0x080fe40007f9e0ff */
[----:B------:R-:W-:-:S03]  /*399f0*/  IADD3 R184, P1, PT, R26, R2, RZ ;  /* 0x000000021ab87210 */ /* 0x000fc60007f3e0ff */
[----:B------:R-:W-:Y:S01]  /*39a00*/  IMAD.X R189, R21, 0x1, R0, P4 ;  /* 0x0000000115bd7824 */ /* 0x000fe200020e0600 */
[----:B------:R-:W-:Y:S01]  /*39a10*/  IADD3.X R185, PT, PT, R27, R0, RZ, P1, !PT ;  /* 0x000000001bb97210 */ /* 0x000fe20000ffe4ff */
[----:B------:R-:W4:Y:S01]  /*39a20*/  LDL.LU.64 R20, [R1+0xda8] ;  /* 0x000da80001147983 */ /* 0x000f220000300a00 */
[----:B---3--:R-:W-:-:S03]  /*39a30*/  IADD3 R204, P1, PT, R14, R2, RZ ;  /* 0x000000020ecc7210 */ /* 0x008fc60007f3e0ff */
[----:B------:R-:W3:Y:S02]  /*39a40*/  LDL.LU.64 R30, [R1+0xd98] ;  /* 0x000d9800011e7983 */ /* 0x000ee40000300a00 */
[----:B------:R-:W-:Y:S01]  /*39a50*/  IMAD.X R205, R15, 0x1, R0, P1 ;  /* 0x000000010fcd7824 */ /* 0x000fe200008e0600 */
[----:B------:R-:W-:Y:S01]  /*39a60*/  IADD3 R208, P3, PT, R16, R2, RZ ;  /* 0x0000000210d07210 */ /* 0x000fe20007f7e0ff */
[----:B------:R-:W3:Y:S03]  /*39a70*/  LDL.LU.64 R14, [R1+0xd78] ;  /* 0x000d7800010e7983 */ /* 0x000ee60000300a00 */
[----:B------:R-:W-:Y:S01]  /*39a80*/  IADD3.X R209, PT, PT, R17, R0, RZ, P3, !PT ;  /* 0x0000000011d17210 */ /* 0x000fe20001ffe4ff */
[----:B------:R-:W3:Y:S04]  /*39a90*/  LDL.LU.64 R26, [R1+0xd70] ;  /* 0x000d7000011a7983 */ /* 0x000ee80000300a00 */
[----:B------:R-:W3:Y:S04]  /*39aa0*/  LDL.LU.64 R16, [R1+0xd68] ;  /* 0x000d680001107983 */ /* 0x000ee80000300a00 */
[----:B------:R-:W3:Y:S01]  /*39ab0*/  LDL.LU.64 R34, [R1+0xd60] ;  /* 0x000d600001227983 */ /* 0x000ee20000300a00 */
[----:B------:R-:W-:-:S02]  /*39ac0*/  IADD3 R212, P4, PT, R4, R2, RZ ;  /* 0x0000000204d47210 */ /* 0x000fc40007f9e0ff */
[----:B------:R-:W-:-:S03]  /*39ad0*/  IADD3 R216, P1, PT, R6, R2, RZ ;  /* 0x0000000206d87210 */ /* 0x000fc60007f3e0ff */
[--C-:B------:R-:W-:Y:S01]  /*39ae0*/  IMAD.X R213, R5, 0x1, R0.reuse, P4 ;  /* 0x0000000105d57824 */ /* 0x100fe200020e0600 */
[----:B------:R-:W-:Y:S02]  /*39af0*/  IADD3 R4, P3, PT, R12, R2, RZ ;  /* 0x000000020c047210 */ /* 0x000fe40007f7e0ff */
[----:B------:R-:W-:Y:S02]  /*39b00*/  IADD3.X R217, PT, PT, R7, R0, RZ, P1, !PT ;  /* 0x0000000007d97210 */ /* 0x000fe40000ffe4ff */
[-C--:B------:R-:W-:Y:S01]  /*39b10*/  IADD3 R28, P1, PT, R36, R2.reuse, RZ ;  /* 0x00000002241c7210 */ /* 0x080fe20007f3e0ff */
[--C-:B------:R-:W-:Y:S02]  /*39b20*/  IMAD.X R5, R13, 0x1, R0.reuse, P3 ;  /* 0x000000010d057824 */ /* 0x100fe400018e0600 */
[----:B------:R-:W3:Y:S01]  /*39b30*/  LDL.LU.64 R12, [R1+0xd58] ;  /* 0x000d5800010c7983 */ /* 0x000ee20000300a00 */
[----:B------:R-:W-:Y:S02]  /*39b40*/  IADD3 R6, P4, PT, R22, R2, RZ ;  /* 0x0000000216067210 */ /* 0x000fe40007f9e0ff */
[----:B------:R-:W-:Y:S01]  /*39b50*/  IADD3.X R29, PT, PT, R37, R0, RZ, P1, !PT ;  /* 0x00000000251d7210 */ /* 0x000fe20000ffe4ff */
[----:B------:R1:W-:Y:S02]  /*39b60*/  STL.64 [R1+0x180], R4 ;  /* 0x0001800401007387 */ /* 0x0003e40000100a00 */
[----:B------:R-:W-:-:S05]  /*39b70*/  IMAD.X R7, R23, 0x1, R0, P4 ;  /* 0x0000000117077824 */ /* 0x000fca00020e0600 */
[----:B------:R2:W-:Y:S04]  /*39b80*/  STL.64 [R1+0x1a0], R6 ;  /* 0x0001a00601007387 */ /* 0x0005e80000100a00 */
[----:B------:R2:W-:Y:S01]  /*39b90*/  STL.64 [R1+0x190], R28 ;  /* 0x0001901c01007387 */ /* 0x0005e20000100a00 */
[----:B-1----:R-:W-:-:S04]  /*39ba0*/  IADD3 R4, P3, PT, R18, R2, RZ ;  /* 0x0000000212047210 */ /* 0x002fc80007f7e0ff */
[----:B------:R-:W-:Y:S02]  /*39bb0*/  IADD3.X R5, PT, PT, R19, R0, RZ, P3, !PT ;  /* 0x0000000013057210 */ /* 0x000fe40001ffe4ff */
[----:B------:R-:W3:Y:S04]  /*39bc0*/  LDL.LU.64 R18, [R1+0xd50] ;  /* 0x000d500001127983 */ /* 0x000ee80000300a00 */
[----:B------:R1:W-:Y:S01]  /*39bd0*/  STL.64 [R1+0x1b0], R4 ;  /* 0x0001b00401007387 */ /* 0x0003e20000100a00 */
[----:B--2---:R-:W-:-:S05]  /*39be0*/  IADD3 R6, P1, PT, R10, R2, RZ ;  /* 0x000000020a067210 */ /* 0x004fca0007f3e0ff */
[----:B------:R-:W-:Y:S01]  /*39bf0*/  IMAD.X R7, R11, 0x1, R0, P1 ;  /* 0x000000010b077824 */ /* 0x000fe200008e0600 */
[-C--:B------:R-:W-:Y:S01]  /*39c00*/  IADD3 R28, P3, PT, R32, R2.reuse, RZ ;  /* 0x00000002201c7210 */ /* 0x080fe20007f7e0ff */
[----:B------:R-:W2:Y:S01]  /*39c10*/  LDL.LU.64 R10, [R1+0xd38] ;  /* 0x000d3800010a7983 */ /* 0x000ea20000300a00 */
[----:B-1----:R-:W-:-:S03]  /*39c20*/  IADD3 R4, P4, PT, R24, R2, RZ ;  /* 0x0000000218047210 */ /* 0x002fc60007f9e0ff */
[----:B------:R-:W2:Y:S01]  /*39c30*/  LDL.LU.64 R36, [R1+0xd20] ;  /* 0x000d200001247983 */ /* 0x000ea20000300a00 */
[----:B------:R-:W-:Y:S01]  /*39c40*/  IADD3.X R29, PT, PT, R33, R0, RZ, P3, !PT ;  /* 0x00000000211d7210 */ /* 0x000fe20001ffe4ff */
[----:B------:R-:W-:Y:S02]  /*39c50*/  IMAD.X R5, R25, 0x1, R0, P4 ;  /* 0x0000000119057824 */ /* 0x000fe400020e0600 */
[----:B------:R-:W2:Y:S04]  /*39c60*/  LDL.LU.64 R22, [R1+0xd08] ;  /* 0x000d080001167983 */ /* 0x000ea80000300a00 */
[----:B------:R4:W-:Y:S04]  /*39c70*/  STL.64 [R1+0x1c0], R6 ;  /* 0x0001c00601007387 */ /* 0x0009e80000100a00 */
[----:B------:R1:W-:Y:S04]  /*39c80*/  STL.64 [R1+0x1e0], R4 ;  /* 0x0001e00401007387 */ /* 0x0003e80000100a00 */
[----:B------:R-:W-:Y:S01]  /*39c90*/  STL.64 [R1+0x1d0], R28 ;  /* 0x0001d01c01007387 */ /* 0x000fe20000100a00 */
[----:B----4-:R-:W-:-:S04]  /*39ca0*/  IADD3 R6, P1, PT, R8, R2, RZ ;  /* 0x0000000208067210 */ /* 0x010fc80007f3e0ff */
[----:B------:R-:W-:Y:S02]  /*39cb0*/  IADD3.X R7, PT, PT, R9, R0, RZ, P1, !PT ;  /* 0x0000000009077210 */ /* 0x000fe40000ffe4ff */
[----:B------:R-:W4:Y:S04]  /*39cc0*/  LDL.LU.64 R8, [R1+0xcf0] ;  /* 0x000cf00001087983 */ /* 0x000f280000300a00 */
[----:B------:R3:W-:Y:S04]  /*39cd0*/  STL.64 [R1+0x1f0], R6 ;  /* 0x0001f00601007387 */ /* 0x0007e80000100a00 */
[----:B------:R-:W4:Y:S04]  /*39ce0*/  LDL.LU.64 R32, [R1+0xce8] ;  /* 0x000ce80001207983 */ /* 0x000f280000300a00 */
[----:B------:R-:W4:Y:S01]  /*39cf0*/  LDL.LU.64 R24, [R1+0xce0] ;  /* 0x000ce00001187983 */ /* 0x000f220000300a00 */
[----:B-1----:R-:W-:-:S02]  /*39d00*/  IADD3 R4, P3, PT, R20, R2, RZ ;  /* 0x0000000214047210 */ /* 0x002fc40007f7e0ff */
[----:B---3--:R-:W-:-:S03]  /*39d10*/  IADD3 R6, P4, PT, R14, R2, RZ ;  /* 0x000000020e067210 */ /* 0x008fc60007f9e0ff */
[--C-:B------:R-:W-:Y:S01]  /*39d20*/  IMAD.X R5, R21, 0x1, R0.reuse, P3 ;  /* 0x0000000115057824 */ /* 0x100fe200018e0600 */
[----:B------:R-:W-:Y:S01]  /*39d30*/  IADD3 R28, P1, PT, R30, R2, RZ ;  /* 0x000000021e1c7210 */ /* 0x000fe20007f3e0ff */
[----:B------:R-:W3:Y:S01]  /*39d40*/  LDL.LU.64 R20, [R1+0xcd8] ;  /* 0x000cd80001147983 */ /* 0x000ee20000300a00 */
[----:B------:R-:W-:-:S03]  /*39d50*/  IMAD.X R7, R15, 0x1, R0, P4 ;  /* 0x000000010f077824 */ /* 0x000fc600020e0600 */
[----:B------:R1:W-:Y:S01]  /*39d60*/  STL.64 [R1+0x200], R4 ;  /* 0x0002000401007387 */ /* 0x0003e20000100a00 */
[----:B------:R-:W-:-:S03]  /*39d70*/  IADD3.X R29, PT, PT, R31, R0, RZ, P1, !PT ;  /* 0x000000001f1d7210 */ /* 0x000fc60000ffe4ff */
[----:B------:R-:W3:Y:S01]  /*39d80*/  LDL.LU.64 R14, [R1+0xcd0] ;  /* 0x000cd000010e7983 */ /* 0x000ee20000300a00 */
[----:B-1----:R-:W-:-:S03]  /*39d90*/  IADD3 R4, P3, PT, R26, R2, RZ ;  /* 0x000000021a047210 */ /* 0x002fc60007f7e0ff */
[----:B------:R1:W-:Y:S01]  /*39da0*/  STL.64 [R1+0x220], R6 ;  /* 0x0002200601007387 */ /* 0x0003e20000100a00 */
[----:B------:R-:W-:-:S03]  /*39db0*/  IADD3.X R5, PT, PT, R27, R0, RZ, P3, !PT ;  /* 0x000000001b057210 */ /* 0x000fc60001ffe4ff */
[----:B------:R1:W-:Y:S04]  /*39dc0*/  STL.64 [R1+0x210], R28 ;  /* 0x0002101c01007387 */ /* 0x0003e80000100a00 */
[----:B------:R1:W-:Y:S02]  /*39dd0*/  STL.64 [R1+0x230], R4 ;  /* 0x0002300401007387 */ /* 0x0003e40000100a00 */
[-C--:B-1----:R-:W-:Y:S02]  /*39de0*/  IADD3 R6, P1, PT, R16, R2.reuse, RZ ;  /* 0x0000000210067210 */ /* 0x082fe40007f3e0ff */
[----:B------:R-:W3:Y:S03]  /*39df0*/  LDL.LU.64 R28, [R1+0xcc0] ;  /* 0x000cc000011c7983 */ /* 0x000ee60000300a00 */
[----:B------:R-:W-:Y:S01]  /*39e00*/  IMAD.X R7, R17, 0x1, R0, P1 ;  /* 0x0000000111077824 */ /* 0x000fe200008e0600 */
[----:B------:R-:W-:Y:S01]  /*39e10*/  IADD3 R30, P3, PT, R34, R2, RZ ;  /* 0x00000002221e7210 */ /* 0x000fe20007f7e0ff */
[----:B------:R-:W3:Y:S04]  /*39e20*/  LDL.LU.64 R26, [R1+0xcb0] ;  /* 0x000cb000011a7983 */ /* 0x000ee80000300a00 */
[----:B------:R-:W3:Y:S04]  /*39e30*/  LDL.LU.64 R16, [R1+0xc90] ;  /* 0x000c900001107983 */ /* 0x000ee80000300a00 */
[----:B------:R1:W-:Y:S01]  /*39e40*/  STL.64 [R1+0x240], R6 ;  /* 0x0002400601007387 */ /* 0x0003e20000100a00 */
[----:B------:R-:W-:-:S02]  /*39e50*/  IADD3.X R31, PT, PT, R35, R0, RZ, P3, !PT ;  /* 0x00000000231f7210 */ /* 0x000fc40001ffe4ff */
[----:B------:R-:W-:-:S05]  /*39e60*/  IADD3 R4, P4, PT, R12, R2, RZ ;  /* 0x000000020c047210 */ /* 0x000fca0007f9e0ff */
[----:B------:R-:W-:Y:S02]  /*39e70*/  IMAD.X R5, R13, 0x1, R0, P4 ;  /* 0x000000010d057824 */ /* 0x000fe400020e0600 */
[----:B------:R-:W3:Y:S04]  /*39e80*/  LDL.LU.64 R12, [R1+0xc80] ;  /* 0x000c8000010c7983 */ /* 0x000ee80000300a00 */
[----:B------:R-:W-:Y:S04]  /*39e90*/  STL.64 [R1+0x260], R4 ;  /* 0x0002600401007387 */ /* 0x000fe80000100a00 */
[----:B------:R1:W-:Y:S02]  /*39ea0*/  STL.64 [R1+0x250], R30 ;  /* 0x0002501e01007387 */ /* 0x0003e40000100a00 */
[----:B-1----:R-:W-:-:S04]  /*39eb0*/  IADD3 R6, P1, PT, R18, R2, RZ ;  /* 0x0000000212067210 */ /* 0x002fc80007f3e0ff */
[----:B------:R-:W-:-:S05]  /*39ec0*/  IADD3.X R7, PT, PT, R19, R0, RZ, P1, !PT ;  /* 0x0000000013077210 */ /* 0x000fca0000ffe4ff */
[----:B------:R1:W-:Y:S04]  /*39ed0*/  STL.64 [R1+0x270], R6 ;  /* 0x0002700601007387 */ /* 0x0003e80000100a00 */
[----:B------:R-:W3:Y:S04]  /*39ee0*/  LDL.LU.64 R30, [R1+0xc68] ;  /* 0x000c6800011e7983 */ /* 0x000ee80000300a00 */
[----:B------:R-:W3:Y:S01]  /*39ef0*/  LDL.LU.64 R18, [R1+0xc60] ;  /* 0x000c600001127983 */ /* 0x000ee20000300a00 */
[----:B--2---:R-:W-:-:S05]  /*39f00*/  IADD3 R4, P3, PT, R10, R2, RZ ;  /* 0x000000020a047210 */ /* 0x004fca0007f7e0ff */
[----:B------:R-:W-:Y:S01]  /*39f10*/  IMAD.X R5, R11, 0x1, R0, P3 ;  /* 0x000000010b057824 */ /* 0x000fe200018e0600 */
[-C--:B------:R-:W-:Y:S01]  /*39f20*/  IADD3 R34, P1, PT, R36, R2.reuse, RZ ;  /* 0x0000000224227210 */ /* 0x080fe20007f3e0ff */
[----:B------:R-:W2:Y:S01]  /*39f30*/  LDL.LU.64 R10, [R1+0xc58] ;  /* 0x000c5800010a7983 */ /* 0x000ea20000300a00 */
[----:B-1----:R-:W-:-:S03]  /*39f40*/  IADD3 R6, P4, PT, R22, R2, RZ ;  /* 0x0000000216067210 */ /* 0x002fc60007f9e0ff */
[----:B------:R4:W-:Y:S02]  /*39f50*/  STL.64 [R1+0x280], R4 ;  /* 0x0002800401007387 */ /* 0x0009e40000100a00 */
[----:B------:R-:W-:Y:S01]  /*39f60*/  IMAD.X R7, R23, 0x1, R0, P4 ;  /* 0x0000000117077824 */ /* 0x000fe200020e0600 */
[----:B------:R-:W-:Y:S01]  /*39f70*/  IADD3.X R35, PT, PT, R37, R0, RZ, P1, !PT ;  /* 0x0000000025237210 */ /* 0x000fe20000ffe4ff */
[----:B------:R-:W2:Y:S04]  /*39f80*/  LDL.LU.64 R22, [R1+0xc50] ;  /* 0x000c500001167983 */ /* 0x000ea80000300a00 */
[----:B------:R1:W-:Y:S04]  /*39f90*/  STL.64 [R1+0x2a0], R6 ;  /* 0x0002a00601007387 */ /* 0x0003e80000100a00 */
[----:B------:R1:W-:Y:S01]  /*39fa0*/  STL.64 [R1+0x290], R34 ;  /* 0x0002902201007387 */ /* 0x0003e20000100a00 */
[----:B----4-:R-:W-:-:S04]  /*39fb0*/  IADD3 R4, P3, PT, R8, R2, RZ ;  /* 0x0000000208047210 */ /* 0x010fc80007f7e0ff */
[----:B------:R-:W-:Y:S02]  /*39fc0*/  IADD3.X R5, PT, PT, R9, R0, RZ, P3, !PT ;  /* 0x0000000009057210 */ /* 0x000fe40001ffe4ff */
[----:B-1----:R-:W-:-:S03]  /*39fd0*/  IADD3 R6, P1, PT, R32, R2, RZ ;  /* 0x0000000220067210 */ /* 0x002fc60007f3e0ff */
[----:B------:R-:W-:Y:S01]  /*39fe0*/  STL.64 [R1+0x2b0], R4 ;  /* 0x0002b00401007387 */ /* 0x000fe20000100a00 */
[----:B------:R-:W-:Y:S01]  /*39ff0*/  IADD3 R8, P3, PT, R24, R2, RZ ;  /* 0x0000000218087210 */ /* 0x000fe20007f7e0ff */
[----:B------:R-:W-:Y:S02]  /*3a000*/  IMAD.X R7, R33, 0x1, R0, P1 ;  /* 0x0000000121077824 */ /* 0x000fe400008e0600 */
[----:B------:R-:W4:Y:S01]  /*3a010*/  LDL.LU.64 R34, [R1+0xc48] ;  /* 0x000c480001227983 */ /* 0x000f220000300a00 */
[----:B------:R-:W-:-:S03]  /*3a020*/  IADD3.X R9, PT, PT, R25, R0, RZ, P3, !PT ;  /* 0x0000000019097210 */ /* 0x000fc60001ffe4ff */
[----:B------:R-:W-:Y:S04]  /*3a030*/  STL.64 [R1+0x2c0], R6 ;  /* 0x0002c00601007387 */ /* 0x000fe80000100a00 */
[----:B------:R-:W4:Y:S04]  /*3a040*/  LDL.LU.64 R24, [R1+0xc30] ;  /* 0x000c300001187983 */ /* 0x000f280000300a00 */
[----:B------:R1:W-:Y:S04]  /*3a050*/  STL.64 [R1+0x2d0], R8 ;  /* 0x0002d00801007387 */ /* 0x0003e80000100a00 */
[----:B-1----:R-:W4:Y:S01]  /*3a060*/  LDL.LU.64 R8, [R1+0xc20] ;  /* 0x000c200001087983 */ /* 0x002f220000300a00 */
[----:B---3--:R-:W-:-:S02]  /*3a070*/  IADD3 R4, P4, PT, R20, R2, RZ ;  /* 0x0000000214047210 */ /* 0x008fc40007f9e0ff */
[----:B------:R-:W-:-:S03]  /*3a080*/  IADD3 R6, P1, PT, R14, R2, RZ ;  /* 0x000000020e067210 */ /* 0x000fc60007f3e0ff */
[----:B------:R-:W-:Y:S02]  /*3a090*/  IMAD.X R5, R21, 0x1, R0, P4 ;  /* 0x0000000115057824 */ /* 0x000fe400020e0600 */
[----:B------:R-:W3:Y:S01]  /*3a0a0*/  LDL.LU.64 R20, [R1+0xc00] ;  /* 0x000c000001147983 */ /* 0x000ee20000300a00 */
[----:B------:R-:W-:-:S03]  /*3a0b0*/  IADD3.X R7, PT, PT, R15, R0, RZ, P1, !PT ;  /* 0x000000000f077210 */ /* 0x000fc60000ffe4ff */
[----:B------:R1:W-:Y:S04]  /*3a0c0*/  STL.64 [R1+0x2e0], R4 ;  /* 0x0002e00401007387 */ /* 0x0003e80000100a00 */
[----:B------:R1:W-:Y:S01]  /*3a0d0*/  STL.64 [R1+0x2f0], R6 ;  /* 0x0002f00601007387 */ /* 0x0003e20000100a00 */
[-C--:B------:R-:W-:Y:S02]  /*3a0e0*/  IADD3 R14, P1, PT, R26, R2.reuse, RZ ;  /* 0x000000021a0e7210 */ /* 0x080fe40007f3e0ff */
[----:B-1----:R-:W-:Y:S02]  /*3a0f0*/  IADD3 R4, P3, PT, R28, R2, RZ ;  /* 0x000000021c047210 */ /* 0x002fe40007f7e0ff */
[----:B------:R-:W-:Y:S02]  /*3a100*/  IADD3.X R15, PT, PT, R27, R0, RZ, P1, !PT ;  /* 0x000000001b0f7210 */ /* 0x000fe40000ffe4ff */
[----:B------:R-:W-:Y:S01]  /*3a110*/  IADD3 R6, P4, PT, R16, R2, RZ ;  /* 0x0000000210067210 */ /* 0x000fe20007f9e0ff */
[----:B------:R-:W-:-:S02]  /*3a120*/  IMAD.X R5, R29, 0x1, R0, P3 ;  /* 0x000000011d057824 */ /* 0x000fc400018e0600 */
[----:B------:R-:W3:Y:S02]  /*3a130*/  LDL.LU.64 R28, [R1+0xbf0] ;  /* 0x000bf000011c7983 */ /* 0x000ee40000300a00 */
[----:B------:R-:W-:Y:S02]  /*3a140*/  IMAD.X R7, R17, 0x1, R0, P4 ;  /* 0x0000000111077824 */ /* 0x000fe400020e0600 */
[----:B------:R1:W-:Y:S04]  /*3a150*/  STL.64 [R1+0x300], R4 ;  /* 0x0003000401007387 */ /* 0x0003e80000100a00 */
[----:B------:R-:W3:Y:S04]  /*3a160*/  LDL.LU.64 R26, [R1+0xb90] ;  /* 0x000b9000011a7983 */ /* 0x000ee80000300a00 */
[----:B------:R1:W-:Y:S02]  /*3a170*/  STL.64 [R1+0x310], R14 ;  /* 0x0003100e01007387 */ /* 0x0003e40000100a00 */
[----:B-1----:R-:W-:-:S02]  /*3a180*/  IADD3 R4, P3, PT, R12, R2, RZ ;  /* 0x000000020c047210 */ /* 0x002fc40007f7e0ff */
[----:B------:R-:W3:Y:S04]  /*3a190*/  LDL.LU.64 R14, [R1+0xb68] ;  /* 0x000b6800010e7983 */ /* 0x000ee80000300a00 */
[----:B------:R-:W3:Y:S01]  /*3a1a0*/  LDL.LU.64 R16, [R1+0xb60] ;  /* 0x000b600001107983 */ /* 0x000ee20000300a00 */
[----:B------:R-:W-:-:S03]  /*3a1b0*/  IADD3.X R5, PT, PT, R13, R0, RZ, P3, !PT ;  /* 0x000000000d057210 */ /* 0x000fc60001ffe4ff */
[----:B------:R1:W-:Y:S04]  /*3a1c0*/  STL.64 [R1+0x320], R6 ;  /* 0x0003200601007387 */ /* 0x0003e80000100a00 */
[----:B------:R-:W-:Y:S01]  /*3a1d0*/  STL.64 [R1+0x330], R4 ;  /* 0x0003300401007387 */ /* 0x000fe20000100a00 */
[-C--:B-1----:R-:W-:Y:S02]  /*3a1e0*/  IADD3 R6, P1, PT, R30, R2.reuse, RZ ;  /* 0x000000021e067210 */ /* 0x082fe40007f3e0ff */
[----:B------:R-:W-:-:S03]  /*3a1f0*/  IADD3 R12, P3, PT, R18, R2, RZ ;  /* 0x00000002120c7210 */ /* 0x000fc60007f7e0ff */
[----:B------:R-:W-:Y:S02]  /*3a200*/  IMAD.X R7, R31, 0x1, R0, P1 ;  /* 0x000000011f077824 */ /* 0x000fe400008e0600 */
[----:B------:R-:W3:Y:S01]  /*3a210*/  LDL.LU.64 R30, [R1+0xb58] ;  /* 0x000b5800011e7983 */ /* 0x000ee20000300a00 */
[----:B------:R-:W-:-:S03]  /*3a220*/  IADD3.X R13, PT, PT, R19, R0, RZ, P3, !PT ;  /* 0x00000000130d7210 */ /* 0x000fc60001ffe4ff */
[----:B------:R-:W-:Y:S04]  /*3a230*/  STL.64 [R1+0x340], R6 ;  /* 0x0003400601007387 */ /* 0x000fe80000100a00 */
[----:B------:R-:W3:Y:S04]  /*3a240*/  LDL.LU.64 R18, [R1+0xb50] ;  /* 0x000b500001127983 */ /* 0x000ee80000300a00 */
[----:B------:R1:W-:Y:S04]  /*3a250*/  STL.64 [R1+0x350], R12 ;  /* 0x0003500c01007387 */ /* 0x0003e80000100a00 */
[----:B-1----:R-:W3:Y:S01]  /*3a260*/  LDL.LU.64 R12, [R1+0xb48] ;  /* 0x000b4800010c7983 */ /* 0x002ee20000300a00 */
[----:B--2---:R-:W-:-:S05]  /*3a270*/  IADD3 R4, P4, PT, R10, R2, RZ ;  /* 0x000000020a047210 */ /* 0x004fca0007f9e0ff */
[----:B------:R-:W-:Y:S02]  /*3a280*/  IMAD.X R5, R11, 0x1, R0, P4 ;  /* 0x000000010b057824 */ /* 0x000fe400020e0600 */
[----:B------:R-:W2:Y:S01]  /*3a290*/  LDL.LU.64 R10, [R1+0xb40] ;  /* 0x000b4000010a7983 */ /* 0x000ea20000300a00 */
[----:B------:R-:W-:-:S03]  /*3a2a0*/  IADD3 R6, P1, PT, R22, R2, RZ ;  /* 0x0000000216067210 */ /* 0x000fc60007f3e0ff */
[----:B------:R4:W-:Y:S01]  /*3a2b0*/  STL.64 [R1+0x360], R4 ;  /* 0x0003600401007387 */ /* 0x0009e20000100a00 */
[----:B------:R-:W-:-:S03]  /*3a2c0*/  IADD3.X R7, PT, PT, R23, R0, RZ, P1, !PT ;  /* 0x0000000017077210 */ /* 0x000fc60000ffe4ff */
[----:B------:R-:W2:Y:S04]  /*3a2d0*/  LDL.LU.64 R32, [R1+0xb38] ;  /* 0x000b380001207983 */ /* 0x000ea80000300a00 */
[----:B------:R1:W-:Y:S01]  /*3a2e0*/  STL.64 [R1+0x370], R6 ;  /* 0x0003700601007387 */ /* 0x0003e20000100a00 */
[----:B----4-:R-:W-:-:S05]  /*3a2f0*/  IADD3 R4, P3, PT, R34, R2, RZ ;  /* 0x0000000222047210 */ /* 0x010fca0007f7e0ff */
[----:B------:R-:W-:Y:S01]  /*3a300*/  IMAD.X R5, R35, 0x1, R0, P3 ;  /* 0x0000000123057824 */ /* 0x000fe200018e0600 */
[----:B------:R-:W-:-:S04]  /*3a310*/  IADD3 R22, P1, PT, R24, R2, RZ ;  /* 0x0000000218167210 */ /* 0x000fc80007f3e0ff */
[----:B------:R-:W-:Y:S01]  /*3a320*/  STL.64 [R1+0x380], R4 ;  /* 0x0003800401007387 */ /* 0x000fe20000100a00 */
[----:B------:R-:W-:-:S03]  /*3a330*/  IADD3.X R23, PT, PT, R25, R0, RZ, P1, !PT ;  /* 0x0000000019177210 */ /* 0x000fc60000ffe4ff */
[----:B------:R-:W4:Y:S04]  /*3a340*/  LDL.LU.64 R24, [R1+0xb30] ;  /* 0x000b300001187983 */ /* 0x000f280000300a00 */
[----:B------:R3:W-:Y:S01]  /*3a350*/  STL.64 [R1+0x390], R22 ;  /* 0x0003901601007387 */ /* 0x0007e20000100a00 */
[----:B-1----:R-:W-:-:S03]  /*3a360*/  IADD3 R6, P4, PT, R8, R2, RZ ;  /* 0x0000000208067210 */ /* 0x002fc60007f9e0ff */
[----:B---3--:R-:W3:Y:S02]  /*3a370*/  LDL.LU.64 R22, [R1+0xb28] ;  /* 0x000b280001167983 */ /* 0x008ee40000300a00 */
[----:B------:R-:W-:Y:S02]  /*3a380*/  IMAD.X R7, R9, 0x1, R0, P4 ;  /* 0x0000000109077824 */ /* 0x000fe400020e0600 */
[----:B------:R-:W3:Y:S01]  /*3a390*/  LDL.LU.64 R8, [R1+0xb20] ;  /* 0x000b200001087983 */ /* 0x000ee20000300a00 */
[----:B------:R-:W-:-:S03]  /*3a3a0*/  IADD3 R4, P3, PT, R20, R2, RZ ;  /* 0x0000000214047210 */ /* 0x000fc60007f7e0ff */
[----:B------:R1:W-:Y:S01]  /*3a3b0*/  STL.64 [R1+0x3a0], R6 ;  /* 0x0003a00601007387 */ /* 0x0003e20000100a00 */
[----:B------:R-:W-:-:S03]  /*3a3c0*/  IADD3.X R5, PT, PT, R21, R0, RZ, P3, !PT ;  /* 0x0000000015057210 */ /* 0x000fc60001ffe4ff */
[----:B------:R-:W3:Y:S04]  /*3a3d0*/  LDL.LU.64 R34, [R1+0xb18] ;  /* 0x000b180001227983 */ /* 0x000ee80000300a00 */
[----:B------:R1:W-:Y:S02]  /*3a3e0*/  STL.64 [R1+0x3b0], R4 ;  /* 0x0003b00401007387 */ /* 0x0003e40000100a00 */
[----:B-1----:R-:W-:-:S05]  /*3a3f0*/  IADD3 R6, P1, PT, R28, R2, RZ ;  /* 0x000000021c067210 */ /* 0x002fca0007f3e0ff */
[----:B------:R-:W-:Y:S01]  /*3a400*/  IMAD.X R7, R29, 0x1, R0, P1 ;  /* 0x000000011d077824 */ /* 0x000fe200008e0600 */
[----:B------:R-:W-:-:S04]  /*3a410*/  IADD3 R20, P3, PT, R26, R2, RZ ;  /* 0x000000021a147210 */ /* 0x000fc80007f7e0ff */
[----:B------:R1:W-:Y:S01]  /*3a420*/  STL.64 [R1+0x3c0], R6 ;  /* 0x0003c00601007387 */ /* 0x0003e20000100a00 */
[----:B------:R-:W-:-:S03]  /*3a430*/  IADD3.X R21, PT, PT, R27, R0, RZ, P3, !PT ;  /* 0x000000001b157210 */ /* 0x000fc60001ffe4ff */
[----:B------:R-:W3:Y:S01]  /*3a440*/  LDL.LU.64 R28, [R1+0xb10] ;  /* 0x000b1000011c7983 */ /* 0x000ee20000300a00 */
[----:B------:R-:W-:-:S03]  /*3a450*/  IADD3 R4, P4, PT, R14, R2, RZ ;  /* 0x000000020e047210 */ /* 0x000fc60007f9e0ff */
[----:B------:R1:W-:Y:S02]  /*3a460*/  STL.64 [R1+0x3d0], R20 ;  /* 0x0003d01401007387 */ /* 0x0003e40000100a00 */
[----:B------:R-:W-:Y:S01]  /*3a470*/  IMAD.X R5, R15, 0x1, R0, P4 ;  /* 0x000000010f057824 */ /* 0x000fe200020e0600 */
[----:B-1----:R-:W-:Y:S01]  /*3a480*/  IADD3 R6, P1, PT, R16, R2, RZ ;  /* 0x0000000210067210 */ /* 0x002fe20007f3e0ff */
[----:B------:R-:W3:Y:S04]  /*3a490*/  LDL.LU.64 R20, [R1+0xb08] ;  /* 0x000b080001147983 */ /* 0x000ee80000300a00 */
[----:B------:R-:W3:Y:S01]  /*3a4a0*/  LDL.LU.64 R14, [R1+0xb00] ;  /* 0x000b0000010e7983 */ /* 0x000ee20000300a00 */
[----:B------:R-:W-:-:S03]  /*3a4b0*/  IADD3.X R7, PT, PT, R17, R0, RZ, P1, !PT ;  /* 0x0000000011077210 */ /* 0x000fc60000ffe4ff */
[----:B------:R1:W-:Y:S04]  /*3a4c0*/  STL.64 [R1+0x3e0], R4 ;  /* 0x0003e00401007387 */ /* 0x0003e80000100a00 */
[----:B------:R-:W3:Y:S04]  /*3a4d0*/  LDL.LU.64 R26, [R1+0xaf8] ;  /* 0x000af800011a7983 */ /* 0x000ee80000300a00 */
[----:B------:R1:W-:Y:S02]  /*3a4e0*/  STL.64 [R1+0x3f0], R6 ;  /* 0x0003f00601007387 */ /* 0x0003e40000100a00 */
[----:B-1----:R-:W-:-:S05]  /*3a4f0*/  IADD3 R4, P3, PT, R30, R2, RZ ;  /* 0x000000021e047210 */ /* 0x002fca0007f7e0ff */
[----:B------:R-:W-:Y:S01]  /*3a500*/  IMAD.X R5, R31, 0x1, R0, P3 ;  /* 0x000000011f057824 */ /* 0x000fe200018e0600 */
[----:B------:R-:W-:-:S04]  /*3a510*/  IADD3 R16, P1, PT, R18, R2, RZ ;  /* 0x0000000212107210 */ /* 0x000fc80007f3e0ff */
[----:B------:R-:W-:Y:S01]  /*3a520*/  IADD3.X R17, PT, PT, R19, R0, RZ, P1, !PT ;  /* 0x0000000013117210 */ /* 0x000fe20000ffe4ff */
[----:B------:R-:W-:Y:S04]  /*3a530*/  STL.64 [R1+0x400], R4 ;  /* 0x0004000401007387 */ /* 0x000fe80000100a00 */
[----:B------:R-:W3:Y:S04]  /*3a540*/  LDL.LU.64 R30, [R1+0xaf0] ;  /* 0x000af000011e7983 */ /* 0x000ee80000300a00 */
[----:B------:R1:W-:Y:S01]  /*3a550*/  STL.64 [R1+0x410], R16 ;  /* 0x0004101001007387 */ /* 0x0003e20000100a00 */
[----:B------:R-:W-:-:S03]  /*3a560*/  IADD3 R6, P4, PT, R12, R2, RZ ;  /* 0x000000020c067210 */ /* 0x000fc60007f9e0ff */
[----:B-1----:R-:W3:Y:S02]  /*3a570*/  LDL.LU.64 R16, [R1+0xae8] ;  /* 0x000ae80001107983 */ /* 0x002ee40000300a00 */
[----:B------:R-:W-:-:S05]  /*3a580*/  IMAD.X R7, R13, 0x1, R0, P4 ;  /* 0x000000010d077824 */ /* 0x000fca00020e0600 */
[----:B------:R1:W-:Y:S04]  /*3a590*/  STL.64 [R1+0x420], R6 ;  /* 0x0004200601007387 */ /* 0x0003e80000100a00 */
[----:B------:R-:W3:Y:S01]  /*3a5a0*/  LDL.LU.64 R12, [R1+0xae0] ;  /* 0x000ae000010c7983 */ /* 0x000ee20000300a00 */
[----:B--2---:R-:W-:-:S04]  /*3a5b0*/  IADD3 R4, P3, PT, R10, R2, RZ ;  /* 0x000000020a047210 */ /* 0x004fc80007f7e0ff */
[----:B------:R-:W-:Y:S02]  /*3a5c0*/  IADD3.X R5, PT, PT, R11, R0, RZ, P3, !PT ;  /* 0x000000000b057210 */ /* 0x000fe40001ffe4ff */
[----:B------:R-:W2:Y:S01]  /*3a5d0*/  LDL.LU.64 R10, [R1+0xad8] ;  /* 0x000ad800010a7983 */ /* 0x000ea20000300a00 */
[----:B-1----:R-:W-:-:S03]  /*3a5e0*/  IADD3 R6, P1, PT, R32, R2, RZ ;  /* 0x0000000220067210 */ /* 0x002fc60007f3e0ff */
[----:B------:R3:W-:Y:S02]  /*3a5f0*/  STL.64 [R1+0x430], R4 ;  /* 0x0004300401007387 */ /* 0x0007e40000100a00 */
[----:B------:R-:W-:-:S05]  /*3a600*/  IMAD.X R7, R33, 0x1, R0, P1 ;  /* 0x0000000121077824 */ /* 0x000fca00008e0600 */
[----:B------:R-:W-:Y:S04]  /*3a610*/  STL.64 [R1+0x440], R6 ;  /* 0x0004400601007387 */ /* 0x000fe80000100a00 */
[----:B------:R-:W2:Y:S01]  /*3a620*/  LDL.LU.64 R32, [R1+0xad0] ;  /* 0x000ad00001207983 */ /* 0x000ea20000300a00 */
[----:B----4-:R-:W-:-:S04]  /*3a630*/  IADD3 R18, P3, PT, R24, R2, RZ ;  /* 0x0000000218127210 */ /* 0x010fc80007f7e0ff */
[----:B------:R-:W-:-:S05]  /*3a640*/  IADD3.X R19, PT, PT, R25, R0, RZ, P3, !PT ;  /* 0x0000000019137210 */ /* 0x000fca0001ffe4ff */
[----:B------:R1:W-:Y:S01]  /*3a650*/  STL.64 [R1+0x450], R18 ;  /* 0x0004501201007387 */ /* 0x0003e20000100a00 */
[----:B---3--:R-:W-:-:S03]  /*3a660*/  IADD3 R4, P4, PT, R22, R2, RZ ;  /* 0x0000000216047210 */ /* 0x008fc60007f9e0ff */
[----:B-1----:R-:W3:Y:S02]  /*3a670*/  LDL.LU.64 R18, [R1+0xac8] ;  /* 0x000ac80001127983 */ /* 0x002ee40000300a00 */
[----:B------:R-:W-:Y:S01]  /*3a680*/  IMAD.X R5, R23, 0x1, R0, P4 ;  /* 0x0000000117057824 */ /* 0x000fe200020e0600 */
[----:B------:R-:W-:-:S04]  /*3a690*/  IADD3 R6, P1, PT, R8, R2, RZ ;  /* 0x0000000208067210 */ /* 0x000fc80007f3e0ff */
[----:B------:R1:W-:Y:S01]  /*3a6a0*/  STL.64 [R1+0x460], R4 ;  /* 0x0004600401007387 */ /* 0x0003e20000100a00 */
[----:B------:R-:W-:-:S03]  /*3a6b0*/  IADD3.X R7, PT, PT, R9, R0, RZ, P1, !PT ;  /* 0x0000000009077210 */ /* 0x000fc60000ffe4ff */
[----:B------:R-:W4:Y:S04]  /*3a6c0*/  LDL.LU.64 R8, [R1+0xac0] ;  /* 0x000ac00001087983 */ /* 0x000f280000300a00 */
[----:B------:R-:W4:Y:S01]  /*3a6d0*/  LDL.LU.64 R24, [R1+0xab8] ;  /* 0x000ab80001187983 */ /* 0x000f220000300a00 */
[----:B-1----:R-:W-:-:S03]  /*3a6e0*/  IADD3 R4, P3, PT, R34, R2, RZ ;  /* 0x0000000222047210 */ /* 0x002fc60007f7e0ff */
[----:B------:R-:W-:Y:S02]  /*3a6f0*/  STL.64 [R1+0x470], R6 ;  /* 0x0004700601007387 */ /* 0x000fe40000100a00 */
[----:B------:R-:W-:Y:S01]  /*3a700*/  IMAD.X R5, R35, 0x1, R0, P3 ;  /* 0x0000000123057824 */ /* 0x000fe200018e0600 */
[----:B------:R-:W-:-:S04]  /*3a710*/  IADD3 R22, P1, PT, R28, R2, RZ ;  /* 0x000000021c167210 */ /* 0x000fc80007f3e0ff */
[----:B------:R-:W-:Y:S01]  /*3a720*/  STL.64 [R1+0x480], R4 ;  /* 0x0004800401007387 */ /* 0x000fe20000100a00 */
[----:B------:R-:W-:-:S03]  /*3a730*/  IADD3.X R23, PT, PT, R29, R0, RZ, P1, !PT ;  /* 0x000000001d177210 */ /* 0x000fc60000ffe4ff */
[----:B------:R-:W4:Y:S04]  /*3a740*/  LDL.LU.64 R36, [R1+0xab0] ;  /* 0x000ab00001247983 */ /* 0x000f280000300a00 */
[----:B------:R1:W-:Y:S04]  /*3a750*/  STL.64 [R1+0x490], R22 ;  /* 0x0004901601007387 */ /* 0x0003e80000100a00 */
[----:B-1----:R-:W4:Y:S01]  /*3a760*/  LDL.LU.64 R22, [R1+0xaa8] ;  /* 0x000aa80001167983 */ /* 0x002f220000300a00 */
[-C--:B------:R-:W-:Y:S02]  /*3a770*/  IADD3 R6, P4, PT, R20, R2.reuse, RZ ;  /* 0x0000000214067210 */ /* 0x080fe40007f9e0ff */
[----:B------:R-:W-:-:S03]  /*3a780*/  IADD3 R4, P3, PT, R14, R2, RZ ;  /* 0x000000020e047210 */ /* 0x000fc60007f7e0ff */
[----:B------:R-:W-:Y:S01]  /*3a790*/  IMAD.X R7, R21, 0x1, R0, P4 ;  /* 0x0000000115077824 */ /* 0x000fe200020e0600 */
[----:B------:R-:W-:-:S04]  /*3a7a0*/  IADD3.X R5, PT, PT, R15, R0, RZ, P3, !PT ;  /* 0x000000000f057210 */ /* 0x000fc80001ffe4ff */
[----:B------:R1:W-:Y:S04]  /*3a7b0*/  STL.64 [R1+0x4a0], R6 ;  /* 0x0004a00601007387 */ /* 0x0003e80000100a00 */
[----:B------:R-:W4:Y:S04]  /*3a7c0*/  LDL.LU.64 R20, [R1+0xaa0] ;  /* 0x000aa00001147983 */ /* 0x000f280000300a00 */
[----:B------:R-:W4:Y:S01]  /*3a7d0*/  LDL.LU.64 R14, [R1+0xa98] ;  /* 0x000a9800010e7983 */ /* 0x000f220000300a00 */
[----:B-1----:R-:W-:-:S03]  /*3a7e0*/  IADD3 R6, P1, PT, R26, R2, RZ ;  /* 0x000000021a067210 */ /* 0x002fc60007f3e0ff */
[----:B------:R1:W-:Y:S02]  /*3a7f0*/  STL.64 [R1+0x4b0], R4 ;  /* 0x0004b00401007387 */ /* 0x0003e40000100a00 */
[----:B------:R-:W-:Y:S02]  /*3a800*/  IMAD.X R7, R27, 0x1, R0, P1 ;  /* 0x000000011b077824 */ /* 0x000fe400008e0600 */
[----:B------:R-:W4:Y:S04]  /*3a810*/  LDL.LU.64 R34, [R1+0xa90] ;  /* 0x000a900001227983 */ /* 0x000f280000300a00 */
[----:B------:R-:W4:Y:S04]  /*3a820*/  LDL.LU.64 R26, [R1+0xa88] ;  /* 0x000a8800011a7983 */ /* 0x000f280000300a00 */
[----:B------:R1:W-:Y:S01]  /*3a830*/  STL.64 [R1+0x4c0], R6 ;  /* 0x0004c00601007387 */ /* 0x0003e20000100a00 */
[----:B------:R-:W-:-:S04]  /*3a840*/  IADD3 R28, P3, PT, R30, R2, RZ ;  /* 0x000000021e1c7210 */ /* 0x000fc80007f7e0ff */
[----:B------:R-:W-:Y:S02]  /*3a850*/  IADD3.X R29, PT, PT, R31, R0, RZ, P3, !PT ;  /* 0x000000001f1d7210 */ /* 0x000fe40001ffe4ff */
[----:B-1----:R-:W-:-:S05]  /*3a860*/  IADD3 R4, P4, PT, R16, R2, RZ ;  /* 0x0000000210047210 */ /* 0x002fca0007f9e0ff */
[----:B------:R-:W-:-:S05]  /*3a870*/  IMAD.X R5, R17, 0x1, R0, P4 ;  /* 0x0000000111057824 */ /* 0x000fca00020e0600 */
[----:B------:R2:W-:Y:S01]  /*3a880*/  STL.64 [R1+0x4e0], R4 ;  /* 0x0004e00401007387 */ /* 0x0005e20000100a00 */
[----:B------:R-:W-:-:S03]  /*3a890*/  IADD3 R6, P1, PT, R12, R2, RZ ;  /* 0x000000020c067210 */ /* 0x000fc60007f3e0ff */
[----:B------:R1:W-:Y:S01]  /*3a8a0*/  STL.64 [R1+0x4d0], R28 ;  /* 0x0004d01c01007387 */ /* 0x0003e20000100a00 */
[----:B------:R-:W-:-:S03]  /*3a8b0*/  IADD3.X R7, PT, PT, R13, R0, RZ, P1, !PT ;  /* 0x000000000d077210 */ /* 0x000fc60000ffe4ff */
[----:B------:R-:W4:Y:S04]  /*3a8c0*/  LDL.LU.64 R16, [R1+0xa80] ;  /* 0x000a800001107983 */ /* 0x000f280000300a00 */
[----:B------:R-:W4:Y:S04]  /*3a8d0*/  LDL.LU.64 R12, [R1+0xa78] ;  /* 0x000a7800010c7983 */ /* 0x000f280000300a00 */
[----:B------:R3:W-:Y:S04]  /*3a8e0*/  STL.64 [R1+0x4f0], R6 ;  /* 0x0004f00601007387 */ /* 0x0007e80000100a00 */
[----:B------:R-:W4:Y:S01]  /*3a8f0*/  LDL.LU.64 R30, [R1+0xa70] ;  /* 0x000a7000011e7983 */ /* 0x000f220000300a00 */
[----:B--2---:R-:W-:-:S05]  /*3a900*/  IADD3 R4, P3, PT, R10, R2, RZ ;  /* 0x000000020a047210 */ /* 0x004fca0007f7e0ff */
[----:B------:R-:W-:Y:S02]  /*3a910*/  IMAD.X R5, R11, 0x1, R0, P3 ;  /* 0x000000010b057824 */ /* 0x000fe400018e0600 */
[----:B------:R-:W2:Y:S04]  /*3a920*/  LDL.LU.64 R10, [R1+0xa68] ;  /* 0x000a6800010a7983 */ /* 0x000ea80000300a00 */
[----:B------:R4:W-:Y:S01]  /*3a930*/  STL.64 [R1+0x500], R4 ;  /* 0x0005000401007387 */ /* 0x0009e20000100a00 */
[----:B-1----:R-:W-:-:S04]  /*3a940*/  IADD3 R28, P1, PT, R32, R2, RZ ;  /* 0x00000002201c7210 */ /* 0x002fc80007f3e0ff */
[----:B------:R-:W-:Y:S02]  /*3a950*/  IADD3.X R29, PT, PT, R33, R0, RZ, P1, !PT ;  /* 0x00000000211d7210 */ /* 0x000fe40000ffe4ff */
[----:B---3--:R-:W-:-:S05]  /*3a960*/  IADD3 R6, P4, PT, R18, R2, RZ ;  /* 0x0000000212067210 */ /* 0x008fca0007f9e0ff */
[----:B------:R-:W-:Y:S01]  /*3a970*/  IMAD.X R7, R19, 0x1, R0, P4 ;  /* 0x0000000113077824 */ /* 0x000fe200020e0600 */
[----:B----4-:R-:W-:-:S04]  /*3a980*/  IADD3 R4, P3, PT, R8, R2, RZ ;  /* 0x0000000208047210 */ /* 0x010fc80007f7e0ff */
[----:B------:R-:W-:Y:S01]  /*3a990*/  STL.64 [R1+0x520], R6 ;  /* 0x0005200601007387 */ /* 0x000fe20000100a00 */
[----:B------:R-:W-:-:S03]  /*3a9a0*/  IADD3.X R5, PT, PT, R9, R0, RZ, P3, !PT ;  /* 0x0000000009057210 */ /* 0x000fc60001ffe4ff */
[----:B------:R1:W-:Y:S04]  /*3a9b0*/  STL.64 [R1+0x510], R28 ;  /* 0x0005101c01007387 */ /* 0x0003e80000100a00 */
[----:B------:R-:W3:Y:S04]  /*3a9c0*/  LDL.LU.64 R8, [R1+0xa50] ;  /* 0x000a500001087983 */ /* 0x000ee80000300a00 */
[----:B------:R-:W4:Y:S04]  /*3a9d0*/  LDL.LU.64 R18, [R1+0xa40] ;  /* 0x000a400001127983 */ /* 0x000f280000300a00 */
[----:B------:R1:W-:Y:S04]  /*3a9e0*/  STL.64 [R1+0x530], R4 ;  /* 0x0005300401007387 */ /* 0x0003e80000100a00 */
[----:B-1----:R-:W4:Y:S01]  /*3a9f0*/  LDL.LU.64 R28, [R1+0xa38] ;  /* 0x000a3800011c7983 */ /* 0x002f220000300a00 */
[----:B------:R-:W-:-:S05]  /*3aa00*/  IADD3 R6, P1, PT, R24, R2, RZ ;  /* 0x0000000218067210 */ /* 0x000fca0007f3e0ff */
[----:B------:R-:W-:Y:S01]  /*3aa10*/  IMAD.X R7, R25, 0x1, R0, P1 ;  /* 0x0000000119077824 */ /* 0x000fe200008e0600 */
[----:B------:R-:W-:Y:S01]  /*3aa20*/  IADD3 R32, P3, PT, R36, R2, RZ ;  /* 0x0000000224207210 */ /* 0x000fe20007f7e0ff */
[----:B------:R-:W4:Y:S03]  /*3aa30*/  LDL.LU.64 R24, [R1+0xa30] ;  /* 0x000a300001187983 */ /* 0x000f260000300a00 */
[----:B------:R-:W-:Y:S01]  /*3aa40*/  IADD3.X R33, PT, PT, R37, R0, RZ, P3, !PT ;  /* 0x0000000025217210 */ /* 0x000fe20001ffe4ff */
[----:B------:R1:W-:Y:S01]  /*3aa50*/  STL.64 [R1+0x540], R6 ;  /* 0x0005400601007387 */ /* 0x0003e20000100a00 */
[----:B------:R-:W-:-:S05]  /*3aa60*/  IADD3 R4, P4, PT, R22, R2, RZ ;  /* 0x0000000216047210 */ /* 0x000fca0007f9e0ff */
[----:B------:R-:W-:-:S05]  /*3aa70*/  IMAD.X R5, R23, 0x1, R0, P4 ;  /* 0x0000000117057824 */ /* 0x000fca00020e0600 */
[----:B------:R1:W-:Y:S02]  /*3aa80*/  STL.64 [R1+0x570], R4 ;  /* 0x0005700401007387 */ /* 0x0003e40000100a00 */
[----:B-1----:R-:W-:Y:S02]  /*3aa90*/  IADD3 R6, P1, PT, R20, R2, RZ ;  /* 0x0000000214067210 */ /* 0x002fe40007f3e0ff */
[----:B------:R1:W-:Y:S02]  /*3aaa0*/  STL.64 [R1+0x550], R32 ;  /* 0x0005502001007387 */ /* 0x0003e40000100a00 */
[----:B------:R-:W-:Y:S02]  /*3aab0*/  IADD3.X R7, PT, PT, R21, R0, RZ, P1, !PT ;  /* 0x0000000015077210 */ /* 0x000fe40000ffe4ff */
[----:B------:R-:W4:Y:S01]  /*3aac0*/  LDL.LU.64 R22, [R1+0xa28] ;  /* 0x000a280001167983 */ /* 0x000f220000300a00 */
[----:B------:R-:W-:-:S03]  /*3aad0*/  IADD3 R4, P3, PT, R14, R2, RZ ;  /* 0x000000020e047210 */ /* 0x000fc60007f7e0ff */
[----:B------:R1:W-:Y:S02]  /*3aae0*/  STL.64 [R1+0x580], R6 ;  /* 0x0005800601007387 */ /* 0x0003e40000100a00 */
[----:B------:R-:W-:Y:S02]  /*3aaf0*/  IMAD.X R5, R15, 0x1, R0, P3 ;  /* 0x000000010f057824 */ /* 0x000fe400018e0600 */
[----:B------:R-:W4:Y:S01]  /*3ab00*/  LDL.LU.64 R14, [R1+0xa20] ;  /* 0x000a2000010e7983 */ /* 0x000f220000300a00 */
[----:B-1----:R-:W-:-:S03]  /*3ab10*/  IADD3 R32, P1, PT, R34, R2, RZ ;  /* 0x0000000222207210 */ /* 0x002fc60007f3e0ff */
[----:B------:R-:W4:Y:S01]  /*3ab20*/  LDL.LU.64 R36, [R1+0xa18] ;  /* 0x000a180001247983 */ /* 0x000f220000300a00 */
[----:B------:R-:W-:-:S03]  /*3ab30*/  IADD3 R6, P4, PT, R26, R2, RZ ;  /* 0x000000021a067210 */ /* 0x000fc60007f9e0ff */
[----:B------:R-:W4:Y:S01]  /*3ab40*/  LDL.LU.64 R20, [R1+0xa10] ;  /* 0x000a100001147983 */ /* 0x000f220000300a00 */
[----:B------:R-:W-:Y:S01]  /*3ab50*/  IADD3.X R33, PT, PT, R35, R0, RZ, P1, !PT ;  /* 0x0000000023217210 */ /* 0x000fe20000ffe4ff */
[----:B------:R-:W-:Y:S02]  /*3ab60*/  IMAD.X R7, R27, 0x1, R0, P4 ;  /* 0x000000011b077824 */ /* 0x000fe400020e0600 */
[----:B------:R1:W-:Y:S04]  /*3ab70*/  STL.64 [R1+0x590], R4 ;  /* 0x0005900401007387 */ /* 0x0003e80000100a00 */
[----:B------:R1:W-:Y:S04]  /*3ab80*/  STL.64 [R1+0x5a8], R6 ;  /* 0x0005a80601007387 */ /* 0x0003e80000100a00 */
[----:B------:R-:W-:Y:S01]  /*3ab90*/  STL.64 [R1+0x5a0], R32 ;  /* 0x0005a02001007387 */ /* 0x000fe20000100a00 */
[----:B-1----:R-:W-:-:S02]  /*3aba0*/  IADD3 R4, P3, PT, R16, R2, RZ ;  /* 0x0000000210047210 */ /* 0x002fc40007f7e0ff */
[----:B------:R-:W-:Y:S02]  /*3abb0*/  IADD3 R6, P1, PT, R12, R2, RZ ;  /* 0x000000020c067210 */ /* 0x000fe40007f3e0ff */
[----:B------:R-:W-:Y:S02]  /*3abc0*/  IADD3.X R5, PT, PT, R17, R0, RZ, P3, !PT ;  /* 0x0000000011057210 */ /* 0x000fe40001ffe4ff */
[----:B------:R-:W4:Y:S01]  /*3abd0*/  LDL.LU.64 R16, [R1+0xa08] ;  /* 0x000a080001107983 */ /* 0x000f220000300a00 */
[----:B------:R-:W-:-:S03]  /*3abe0*/  IMAD.X R7, R13, 0x1, R0, P1 ;  /* 0x000000010d077824 */ /* 0x000fc600008e0600 */
[----:B------:R2:W-:Y:S04]  /*3abf0*/  STL.64 [R1+0x5b8], R4 ;  /* 0x0005b80401007387 */ /* 0x0005e80000100a00 */
[----:B------:R-:W4:Y:S01]  /*3ac00*/  LDL.LU.64 R12, [R1+0x9f8] ;  /* 0x0009f800010c7983 */ /* 0x000f220000300a00 */
[----:B------:R-:W-:-:S03]  /*3ac10*/  IADD3 R26, P3, PT, R30, R2, RZ ;  /* 0x000000021e1a7210 */ /* 0x000fc60007f7e0ff */
[----:B------:R-:W4:Y:S04]  /*3ac20*/  LDL.LU.64 R38, [R1+0x9e8] ;  /* 0x0009e80001267983 */ /* 0x000f280000300a00 */
[----:B------:R-:W4:Y:S01]  /*3ac30*/  LDL.LU.64 R34, [R1+0x9e0] ;  /* 0x0009e00001227983 */ /* 0x000f220000300a00 */
[----:B------:R-:W-:-:S03]  /*3ac40*/  IADD3.X R27, PT, PT, R31, R0, RZ, P3, !PT ;  /* 0x000000001f1b7210 */ /* 0x000fc60001ffe4ff */
[----:B------:R3:W-:Y:S01]  /*3ac50*/  STL.64 [R1+0x5c8], R6 ;  /* 0x0005c80601007387 */ /* 0x0007e20000100a00 */
[----:B--2---:R-:W-:-:S05]  /*3ac60*/  IADD3 R4, P4, PT, R10, R2, RZ ;  /* 0x000000020a047210 */ /* 0x004fca0007f9e0ff */
[----:B------:R-:W-:-:S05]  /*3ac70*/  IMAD.X R5, R11, 0x1, R0, P4 ;  /* 0x000000010b057824 */ /* 0x000fca00020e0600 */
[----:B------:R4:W-:Y:S04]  /*3ac80*/  STL.64 [R1+0x5e0], R4 ;  /* 0x0005e00401007387 */ /* 0x0009e80000100a00 */
[----:B------:R1:W-:Y:S04]  /*3ac90*/  STL.64 [R1+0x5d8], R26 ;  /* 0x0005d81a01007387 */ /* 0x0003e80000100a00 */
[----:B------:R-:W2:Y:S01]  /*3aca0*/  LDL.LU.64 R10, [R1+0x9d8] ;  /* 0x0009d800010a7983 */ /* 0x000ea20000300a00 */
[----:B---3--:R-:W-:-:S04]  /*3acb0*/  IADD3 R6, P1, PT, R8, R2, RZ ;  /* 0x0000000208067210 */ /* 0x008fc80007f3e0ff */
[----:B------:R-:W-:Y:S02]  /*3acc0*/  IADD3.X R7, PT, PT, R9, R0, RZ, P1, !PT ;  /* 0x0000000009077210 */ /* 0x000fe40000ffe4ff */
[----:B----4-:R-:W-:-:S03]  /*3acd0*/  IADD3 R4, P3, PT, R18, R2, RZ ;  /* 0x0000000212047210 */ /* 0x010fc60007f7e0ff */
[----:B------:R-:W-:Y:S01]  /*3ace0*/  STL.64 [R1+0x5f8], R6 ;  /* 0x0005f80601007387 */ /* 0x000fe20000100a00 */
[----:B------:R-:W-:-:S03]  /*3acf0*/  IADD3 R8, P1, PT, R28, R2, RZ ;  /* 0x000000021c087210 */ /* 0x000fc60007f3e0ff */
[----:B------:R-:W3:Y:S01]  /*3ad00*/  LDL.LU.64 R30, [R1+0x9d0] ;  /* 0x0009d000011e7983 */ /* 0x000ee20000300a00 */
[----:B------:R-:W-:Y:S01]  /*3ad10*/  IMAD.X R5, R19, 0x1, R0, P3 ;  /* 0x0000000113057824 */ /* 0x000fe200018e0600 */
[----:B------:R-:W-:Y:S02]  /*3ad20*/  IADD3.X R9, PT, PT, R29, R0, RZ, P1, !PT ;  /* 0x000000001d097210 */ /* 0x000fe40000ffe4ff */
[----:B-1----:R-:W4:Y:S04]  /*3ad30*/  LDL.LU.64 R26, [R1+0x9c8] ;  /* 0x0009c800011a7983 */ /* 0x002f280000300a00 */
[----:B------:R-:W4:Y:S04]  /*3ad40*/  LDL.LU.64 R18, [R1+0x9c0] ;  /* 0x0009c00001127983 */ /* 0x000f280000300a00 */
[----:B------:R-:W-:Y:S04]  /*3ad50*/  STL.64 [R1+0x600], R4 ;  /* 0x0006000401007387 */ /* 0x000fe80000100a00 */
[----:B------:R1:W-:Y:S04]  /*3ad60*/  STL.64 [R1+0x610], R8 ;  /* 0x0006100801007387 */ /* 0x0003e80000100a00 */
[----:B-1----:R-:W4:Y:S01]  /*3ad70*/  LDL.LU.64 R8, [R1+0x9b8] ;  /* 0x0009b80001087983 */ /* 0x002f220000300a00 */
[----:B------:R-:W-:-:S05]  /*3ad80*/  IADD3 R6, P4, PT, R24, R2, RZ ;  /* 0x0000000218067210 */ /* 0x000fca0007f9e0ff */
[----:B------:R-:W-:Y:S01]  /*3ad90*/  IMAD.X R7, R25, 0x1, R0, P4 ;  /* 0x0000000119077824 */ /* 0x000fe200020e0600 */
[----:B------:R-:W-:-:S04]  /*3ada0*/  IADD3 R4, P3, PT, R22, R2, RZ ;  /* 0x0000000216047210 */ /* 0x000fc80007f7e0ff */
[----:B------:R1:W-:Y:S01]  /*3adb0*/  STL.64 [R1+0x620], R6 ;  /* 0x0006200601007387 */ /* 0x0003e20000100a00 */
[----:B------:R-:W-:-:S05]  /*3adc0*/  IADD3.X R5, PT, PT, R23, R0, RZ, P3, !PT ;  /* 0x0000000017057210 */ /* 0x000fca0001ffe4ff */
[----:B------:R1:W-:Y:S02]  /*3add0*/  STL.64 [R1+0x628], R4 ;  /* 0x0006280401007387 */ /* 0x0003e40000100a00 */
[-C--:B-1----:R-:W-:Y:S02]  /*3ade0*/  IADD3 R6, P1, PT, R14, R2.reuse, RZ ;  /* 0x000000020e067210 */ /* 0x082fe40007f3e0ff */
[----:B------:R-:W4:Y:S03]  /*3adf0*/  LDL.LU.64 R32, [R1+0x9b0] ;  /* 0x0009b00001207983 */ /* 0x000f260000300a00 */
[--C-:B------:R-:W-:Y:S01]  /*3ae00*/  IMAD.X R7, R15, 0x1, R0.reuse, P1 ;  /* 0x000000010f077824 */ /* 0x100fe200008e0600 */
[----:B------:R-:W4:Y:S01]  /*3ae10*/  LDL.LU.64 R28, [R1+0x9a8] ;  /* 0x0009a800011c7983 */ /* 0x000f220000300a00 */
[-C--:B------:R-:W-:Y:S02]  /*3ae20*/  IADD3 R4, P4, PT, R20, R2.reuse, RZ ;  /* 0x0000000214047210 */ /* 0x080fe40007f9e0ff */
[----:B------:R-:W-:Y:S01]  /*3ae30*/  IADD3 R24, P3, PT, R36, R2, RZ ;  /* 0x0000000224187210 */ /* 0x000fe20007f7e0ff */
[----:B------:R-:W4:Y:S02]  /*3ae40*/  LDL.LU.64 R22, [R1+0x998] ;  /* 0x0009980001167983 */ /* 0x000f240000300a00 */
[----:B------:R-:W-:-:S02]  /*3ae50*/  IMAD.X R5, R21, 0x1, R0, P4 ;  /* 0x0000000115057824 */ /* 0x000fc400020e0600 */
[----:B------:R1:W-:Y:S01]  /*3ae60*/  STL.64 [R1+0x640], R6 ;  /* 0x0006400601007387 */ /* 0x0003e20000100a00 */
[----:B------:R-:W-:-:S03]  /*3ae70*/  IADD3.X R25, PT, PT, R37, R0, RZ, P3, !PT ;  /* 0x0000000025197210 */ /* 0x000fc60001ffe4ff */
[----:B------:R-:W4:Y:S04]  /*3ae80*/  LDL.LU.64 R14, [R1+0x990] ;  /* 0x00099000010e7983 */ /* 0x000f280000300a00 */
[----:B------:R1:W-:Y:S04]  /*3ae90*/  STL.64 [R1+0x660], R4 ;  /* 0x0006600401007387 */ /* 0x0003e80000100a00 */
[----:B------:R1:W-:Y:S02]  /*3aea0*/  STL.64 [R1+0x648], R24 ;  /* 0x0006481801007387 */ /* 0x0003e40000100a00 */
[----:B-1----:R-:W-:-:S04]  /*3aeb0*/  IADD3 R6, P1, PT, R16, R2, RZ ;  /* 0x0000000210067210 */ /* 0x002fc80007f3e0ff */
[----:B------:R-:W-:Y:S02]  /*3aec0*/  IADD3.X R7, PT, PT, R17, R0, RZ, P1, !PT ;  /* 0x0000000011077210 */ /* 0x000fe40000ffe4ff */
[----:B------:R-:W-:-:S03]  /*3aed0*/  IADD3 R4, P3, PT, R12, R2, RZ ;  /* 0x000000020c047210 */ /* 0x000fc60007f7e0ff */
[----:B------:R1:W-:Y:S02]  /*3aee0*/  STL.64 [R1+0x668], R6 ;  /* 0x0006680601007387 */ /* 0x0003e40000100a00 */
[----:B------:R-:W-:Y:S02]  /*3aef0*/  IMAD.X R5, R13, 0x1, R0, P3 ;  /* 0x000000010d057824 */ /* 0x000fe400018e0600 */
[----:B------:R-:W4:Y:S04]  /*3af00*/  LDL.LU.64 R24, [R1+0x988] ;  /* 0x0009880001187983 */ /* 0x000f280000300a00 */
[----:B------:R-:W4:Y:S04]  /*3af10*/  LDL.LU.64 R20, [R1+0x980] ;  /* 0x0009800001147983 */ /* 0x000f280000300a00 */
[----:B------:R-:W4:Y:S04]  /*3af20*/  LDL.LU.64 R16, [R1+0x978] ;  /* 0x0009780001107983 */ /* 0x000f280000300a00 */
[----:B------:R2:W-:Y:S04]  /*3af30*/  STL.64 [R1+0x670], R4 ;  /* 0x0006700401007387 */ /* 0x0005e80000100a00 */
[----:B------:R-:W4:Y:S01]  /*3af40*/  LDL.LU.64 R12, [R1+0x970] ;  /* 0x00097000010c7983 */ /* 0x000f220000300a00 */
[----:B-1----:R-:W-:-:S02]  /*3af50*/  IADD3 R6, P4, PT, R34, R2, RZ ;  /* 0x0000000222067210 */ /* 0x002fc40007f9e0ff */
[----:B------:R-:W-:-:S03]  /*3af60*/  IADD3 R36, P1, PT, R38, R2, RZ ;  /* 0x0000000226247210 */ /* 0x000fc60007f3e0ff */
[----:B------:R-:W-:Y:S01]  /*3af70*/  IMAD.X R7, R35, 0x1, R0, P4 ;  /* 0x0000000123077824 */ /* 0x000fe200020e0600 */
[----:B------:R-:W-:-:S04]  /*3af80*/  IADD3.X R37, PT, PT, R39, R0, RZ, P1, !PT ;  /* 0x0000000027257210 */ /* 0x000fc80000ffe4ff */
[----:B------:R3:W-:Y:S04]  /*3af90*/  STL.64 [R1+0x690], R6 ;  /* 0x0006900601007387 */ /* 0x0007e80000100a00 */
[----:B------:R-:W-:Y:S01]  /*3afa0*/  STL.64 [R1+0x688], R36 ;  /* 0x0006882401007387 */ /* 0x000fe20000100a00 */
[----:B--2---:R-:W-:-:S04]  /*3afb0*/  IADD3 R4, P3, PT, R10, R2, RZ ;  /* 0x000000020a047210 */ /* 0x004fc80007f7e0ff */
[----:B------:R-:W-:-:S05]  /*3afc0*/  IADD3.X R5, PT, PT, R11, R0, RZ, P3, !PT ;  /* 0x000000000b057210 */ /* 0x000fca0001ffe4ff */
[----:B------:R1:W-:Y:S01]  /*3afd0*/  STL.64 [R1+0x6a8], R4 ;  /* 0x0006a80401007387 */ /* 0x0003e20000100a00 */
[-C--:B---3--:R-:W-:Y:S02]  /*3afe0*/  IADD3 R6, P1, PT, R30, R2.reuse, RZ ;  /* 0x000000021e067210 */ /* 0x088fe40007f3e0ff */
[----:B----4-:R-:W-:-:S03]  /*3aff0*/  IADD3 R10, P3, PT, R26, R2, RZ ;  /* 0x000000021a0a7210 */ /* 0x010fc60007f7e0ff */
[----:B------:R-:W-:Y:S01]  /*3b000*/  IMAD.X R7, R31, 0x1, R0, P1 ;  /* 0x000000011f077824 */ /* 0x000fe200008e0600 */
[----:B-1----:R-:W-:-:S04]  /*3b010*/  IADD3 R4, P4, PT, R18, R2, RZ ;  /* 0x0000000212047210 */ /* 0x002fc80007f9e0ff */
[----:B------:R1:W-:Y:S01]  /*3b020*/  STL.64 [R1+0x6b0], R6 ;  /* 0x0006b00601007387 */ /* 0x0003e20000100a00 */
[----:B------:R-:W-:Y:S01]  /*3b030*/  IADD3.X R11, PT, PT, R27, R0, RZ, P3, !PT ;  /* 0x000000001b0b7210 */ /* 0x000fe20001ffe4ff */
[----:B------:R-:W-:-:S04]  /*3b040*/  IMAD.X R5, R19, 0x1, R0, P4 ;  /* 0x0000000113057824 */ /* 0x000fc800020e0600 */
[----:B------:R2:W-:Y:S01]  /*3b050*/  STL.64 [R1+0x6c8], R10 ;  /* 0x0006c80a01007387 */ /* 0x0005e20000100a00 */
[----:B-1----:R-:W-:-:S03]  /*3b060*/  IADD3 R6, P1, PT, R8, R2, RZ ;  /* 0x0000000208067210 */ /* 0x002fc60007f3e0ff */
[----:B--2---:R-:W2:Y:S01]  /*3b070*/  LDL.LU.64 R10, [R1+0x560] ;  /* 0x00056000010a7983 */ /* 0x004ea20000300a00 */
[----:B------:R-:W-:-:S03]  /*3b080*/  IADD3.X R7, PT, PT, R9, R0, RZ, P1, !PT ;  /* 0x0000000009077210 */ /* 0x000fc60000ffe4ff */
[----:B------:R1:W-:Y:S04]  /*3b090*/  STL.64 [R1+0x6d8], R4 ;  /* 0x0006d80401007387 */ /* 0x0003e80000100a00 */
[----:B------:R3:W-:Y:S01]  /*3b0a0*/  STL.64 [R1+0x6e8], R6 ;  /* 0x0006e80601007387 */ /* 0x0007e20000100a00 */
[----:B-1----:R-:W1:Y:S03]  /*3b0b0*/  LDC R4, c[0x0][0x3a0] ;  /* 0x0000e800ff047b82 */ /* 0x002e660000000800 */
[----:B---3--:R-:W3:Y:S01]  /*3b0c0*/  LDL.LU.64 R6, [R1+0x558] ;  /* 0x0005580001067983 */ /* 0x008ee20000300a00 */
[-C--:B------:R-:W-:Y:S02]  /*3b0d0*/  IADD3 R30, P1, PT, R32, R2.reuse, RZ ;  /* 0x00000002201e7210 */ /* 0x080fe40007f3e0ff */
[----:B------:R-:W-:-:S03]  /*3b0e0*/  IADD3 R26, P3, PT, R28, R2, RZ ;  /* 0x000000021c1a7210 */ /* 0x000fc60007f7e0ff */
[----:B------:R-:W-:Y:S01]  /*3b0f0*/  IMAD.X R31, R33, 0x1, R0, P1 ;  /* 0x00000001211f7824 */ /* 0x000fe200008e0600 */
[----:B------:R-:W-:Y:S02]  /*3b100*/  IADD3 R18, P4, PT, R22, R2, RZ ;  /* 0x0000000216127210 */ /* 0x000fe40007f9e0ff */
[----:B------:R-:W-:-:S03]  /*3b110*/  IADD3.X R27, PT, PT, R29, R0, RZ, P3, !PT ;  /* 0x000000001d1b7210 */ /* 0x000fc60001ffe4ff */
[----:B------:R-:W-:Y:S01]  /*3b120*/  IMAD.X R19, R23, 0x1, R0, P4 ;  /* 0x0000000117137824 */ /* 0x000fe200020e0600 */
[----:B------:R-:W-:Y:S01]  /*3b130*/  IADD3 R8, P5, PT, R14, R2, RZ ;  /* 0x000000020e087210 */ /* 0x000fe20007fbe0ff */
[----:B------:R-:W-:Y:S03]  /*3b140*/  STL.64 [R1+0x6f8], R30 ;  /* 0x0006f81e01007387 */ /* 0x000fe60000100a00 */
[----:B------:R-:W-:Y:S01]  /*3b150*/  IADD3.X R9, PT, PT, R15, R0, RZ, P5, !PT ;  /* 0x000000000f097210 */ /* 0x000fe20002ffe4ff */
[----:B------:R-:W-:Y:S04]  /*3b160*/  STL.64 [R1+0x710], R26 ;  /* 0x0007101a01007387 */ /* 0x000fe80000100a00 */
[----:B------:R-:W-:Y:S04]  /*3b170*/  STL.64 [R1+0x720], R18 ;  /* 0x0007201201007387 */ /* 0x000fe80000100a00 */
[----:B------:R4:W-:Y:S01]  /*3b180*/  STL.64 [R1+0x738], R8 ;  /* 0x0007380801007387 */ /* 0x0009e20000100a00 */
[----:B------:R-:W-:-:S05]  /*3b190*/  IADD3 R22, P1, PT, R24, R2, RZ ;  /* 0x0000000218167210 */ /* 0x000fca0007f3e0ff */
[----:B------:R-:W-:Y:S01]  /*3b1a0*/  IMAD.X R23, R25, 0x1, R0, P1 ;  /* 0x0000000119177824 */ /* 0x000fe200008e0600 */
[----:B----4-:R-:W-:-:S04]  /*3b1b0*/  IADD3 R8, P5, PT, R12, R2, RZ ;  /* 0x000000020c087210 */ /* 0x010fc80007fbe0ff */
[----:B------:R-:W-:Y:S01]  /*3b1c0*/  IADD3.X R9, PT, PT, R13, R0, RZ, P5, !PT ;  /* 0x000000000d097210 */ /* 0x000fe20002ffe4ff */
[----:B------:R-:W-:Y:S04]  /*3b1d0*/  STL.64 [R1+0x748], R22 ;  /* 0x0007481601007387 */ /* 0x000fe80000100a00 */
[----:B------:R4:W-:Y:S02]  /*3b1e0*/  STL.64 [R1+0x780], R8 ;  /* 0x0007800801007387 */ /* 0x0009e40000100a00 */
[----:B----4-:R-:W4:Y:S01]  /*3b1f0*/  LDC R8, c[0x0][0x3a0] ;  /* 0x0000e800ff087b82 */ /* 0x010f220000000800 */
[-C--:B------:R-:W-:Y:S02]  /*3b200*/  IADD3 R18, P3, PT, R20, R2.reuse, RZ ;  /* 0x0000000214127210 */ /* 0x080fe40007f7e0ff */
[----:B-1----:R-:W-:Y:S01]  /*3b210*/  IADD3 R4, PT, PT, R4, -0x302, RZ ;  /* 0xfffffcfe04047810 */ /* 0x002fe20007ffe0ff */
[----:B------:R-:W-:Y:S01]  /*3b220*/  VIADD R5, R203, 0xfffffcff ;  /* 0xfffffcffcb057836 */ /* 0x000fe20000000000 */
[----:B------:R-:W-:-:S02]  /*3b230*/  IADD3 R14, P4, PT, R16, R2, RZ ;  /* 0x00000002100e7210 */ /* 0x000fc40007f9e0ff */
[----:B------:R-:W-:Y:S02]  /*3b240*/  IADD3.X R19, PT, PT, R21, R0, RZ, P3, !PT ;  /* 0x0000000015137210 */ /* 0x000fe40001ffe4ff */
[----:B------:R-:W-:Y:S01]  /*3b250*/  ISETP.GE.U32.AND P3, PT, R4, 0x7ffffc7f, PT ;  /* 0x7ffffc7f0400780c */ /* 0x000fe20003f66070 */
[----:B------:R-:W-:Y:S01]  /*3b260*/  IMAD.X R15, R17, 0x1, R0, P4 ;  /* 0x00000001110f7824 */ /* 0x000fe200020e0600 */
[----:B------:R-:W-:Y:S01]  /*3b270*/  ISETP.GE.U32.AND P4, PT, R5, 0x7ffffc80, PT ;  /* 0x7ffffc800500780c */ /* 0x000fe20003f86070 */
[----:B----4-:R-:W-:Y:S01]  /*3b280*/  VIADD R252, R8, 0x7f ;  /* 0x0000007f08fc7836 */ /* 0x010fe20000000000 */
[----:B------:R1:W-:Y:S04]  /*3b290*/  STL.64 [R1+0x758], R18 ;  /* 0x0007581201007387 */ /* 0x0003e80000100a00 */
[----:B------:R1:W-:Y:S01]  /*3b2a0*/  STL.64 [R1+0x770], R14 ;  /* 0x0007700e01007387 */ /* 0x0003e20000100a00 */
[----:B------:R-:W-:-:S04]  /*3b2b0*/  ISETP.NE.U32.AND P1, PT, RZ, UR4, PT ;  /* 0x00000004ff007c0c */ /* 0x000fc8000bf25070 */
[----:B------:R-:W-:Y:S02]  /*3b2c0*/  ISETP.LT.OR P5, PT, R252, 0x80, P1 ;  /* 0x00000080fc00780c */ /* 0x000fe40000fa1670 */
[----:B--2---:R-:W-:-:S04]  /*3b2d0*/  IADD3 R8, P6, PT, R10, R80, RZ ;  /* 0x000000500a087210 */ /* 0x004fc80007fde0ff */
[----:B------:R-:W-:Y:S02]  /*3b2e0*/  IADD3.X R9, PT, PT, R11, R3, RZ, P6, !PT ;  /* 0x000000030b097210 */ /* 0x000fe400037fe4ff */
[----:B---3--:R-:W-:-:S05]  /*3b2f0*/  IADD3 R4, P6, PT, R6, R80, RZ ;  /* 0x0000005006047210 */ /* 0x008fca0007fde0ff */
[----:B------:R-:W-:-:S05]  /*3b300*/  IMAD.X R5, R7, 0x1, R3, P6 ;  /* 0x0000000107057824 */ /* 0x000fca00030e0603 */
[----:B------:R1:W-:Y:S04]  /*3b310*/  STL.64 [R1+0xb90], R4 ;  /* 0x000b900401007387 */ /* 0x0003e80000100a00 */
[----:B------:R1:W-:Y:S01]  /*3b320*/  STL.64 [R1+0xa38], R8 ;  /* 0x000a380801007387 */ /* 0x0003e20000100a00 */
[----:B------:R-:W-:Y:S05]  /*3b330*/  @!P0 BRA `(.L_x_7) ;  /* 0x00000008000c8947 */ /* 0x000fea0003800000 */
[----:B-1----:R-:W2:Y:S01]  /*3b340*/  LDL.LU R18, [R1] ;  /* 0x0000000001127983 */ /* 0x002ea20000300800 */
[----:B------:R-:W-:Y:S01]  /*3b350*/  MOV R4, R220 ;  /* 0x000000dc00047202 */ /* 0x000fe20000000f00 */
[----:B------:R-:W-:Y:S01]  /*3b360*/  IMAD.MOV.U32 R5, RZ, RZ, R222 ;  /* 0x000000ffff057224 */ /* 0x000fe200078e00de */
[----:B------:R-:W-:Y:S01]  /*3b370*/  MOV R6, R228 ;  /* 0x000000e400067202 */ /* 0x000fe20000000f00 */
[----:B------:R-:W2:Y:S01]  /*3b380*/  LDL.LU R19, [R1+0x8] ;  /* 0x0000080001137983 */ /* 0x000ea20000300800 */
[----:B------:R-:W-:Y:S01]  /*3b390*/  IMAD.MOV.U32 R7, RZ, RZ, R230 ;  /* 0x000000ffff077224 */ /* 0x000fe200078e00e6 */
[----:B------:R-:W-:Y:S01]  /*3b3a0*/  MOV R8, R224 ;  /* 0x000000e000087202 */ /* 0x000fe20000000f00 */
[----:B------:R-:W-:Y:S01]  /*3b3b0*/  IMAD.MOV.U32 R9, RZ, RZ, R226 ;  /* 0x000000ffff097224 */ /* 0x000fe200078e00e2 */
[----:B------:R-:W2:Y:S01]  /*3b3c0*/  LDL.LU R22, [R1+0x20] ;  /* 0x0000200001167983 */ /* 0x000ea20000300800 */
        /* <DEDUP_REMOVED lines=9> */
[----:B------:R-:W-:-:S02]  /*3b460*/  IMAD.MOV.U32 R17, RZ, RZ, R242 ;  /* 0x000000ffff117224 */ /* 0x000fc400078e00f2 */
[----:B------:R-:W2:Y:S04]  /*3b470*/  LDL.LU R25, [R1+0x18] ;  /* 0x0000180001197983 */ /* 0x000ea80000300800 */
        /* <DEDUP_REMOVED lines=41> */
[----:B------:R-:W2:Y:S01]  /*3b710*/  LDL.LU R67, [R1+0x178] ;  /* 0x0001780001437983 */ /* 0x000ea20000300800 */
[----:B------:R-:W-:Y:S01]  /*3b720*/  MOV R20, R248 ;  /* 0x000000f800147202 */ /* 0x000fe20000000f00 */
[----:B------:R-:W-:-:S04]  /*3b730*/  IMAD.MOV.U32 R21, RZ, RZ, R250 ;  /* 0x000000ffff157224 */ /* 0x000fc800078e00fa */
[----:B--2---:R2:W-:Y:S01]  /*3b740*/  STTM.x64 tmem[UR11+0x140], R4 ;  /* 0x00014004000079ed */ /* 0x0045e2000834000b */
[----:B------:R-:W-:Y:S05]  /*3b750*/  @!P0 BRA `(.L_x_7) ;  /* 0x0000000400048947 */ /* 0x000fea0003800000 */
[----:B--2---:R-:W2:Y:S01]  /*3b760*/  LDL.LU R18, [R1+0x4] ;  /* 0x0000040001127983 */ /* 0x004ea20000300800 */
        /* <DEDUP_REMOVED lines=63> */
[----:B--2---:R3:W-:Y:S03]  /*3bb60*/  STTM.x64 tmem[UR11+0x1c0], R4 ;  /* 0x0001c004000079ed */ /* 0x0047e6000834000b */
.L_x_7:
[----:B------:R-:W4:Y:S01]  /*3bb70*/  FENCE.VIEW.ASYNC.T ;  /* 0x00000000000073c6 */ /* 0x000f220000000200 */
[----:B------:R-:W-:Y:S01]  /*3bb80*/  UIADD3 UR12, UPT, UPT, UR10, 0x100, URZ ;  /* 0x000001000a0c7890 */ /* 0x000fe2000fffe0ff */
[----:B--23--:R-:W-:Y:S01]  /*3bb90*/  IADD3 R6, PT, PT, R93, -0x303, RZ ;  /* 0xfffffcfd5d067810 */ /* 0x00cfe20007ffe0ff */
[----:B----4-:R-:W-:Y:S06]  /*3bba0*/  BAR.SYNC.DEFER_BLOCKING 0x0 ;  /* 0x0000000000007b1d */ /* 0x010fec0000010000 */
[----:B------:R-:W-:Y:S05]  /*3bbb0*/  @P5 BRA `(.L_x_8) ;  /* 0x00000008005c5947 */ /* 0x000fea0003800000 */
[----:B------:R-:W-:Y:S01]  /*3bbc0*/  UIADD3 UR5, UPT, UPT, UR7, 0xc0000, URZ ;  /* 0x000c000007057890 */ /* 0x000fe2000fffe0ff */
[----:B-1----:R-:W-:Y:S01]  /*3bbd0*/  MOV.SPILL R5, UR17 ;  /* 0x0000001100057c02 */ /* 0x002fe20009000f00 */
[----:B------:R-:W-:Y:S01]  /*3bbe0*/  UMOV UR4, URZ ;  /* 0x000000ff00047c82 */ /* 0x000fe20008000000 */
[----:B------:R-:W-:Y:S01]  /*3bbf0*/  UIADD3 UR69, UPT, UPT, UR10, 0x108, URZ ;  /* 0x000001080a457890 */ /* 0x000fe2000fffe0ff */
[----:B------:R-:W-:Y:S01]  /*3bc00*/  MOV.SPILL R4, UR16 ;  /* 0x0000001000047c02 */ /* 0x000fe20009000f00 */
[----:B------:R-:W-:Y:S02]  /*3bc10*/  USHF.R.U32.HI UR5, URZ, 0x4, UR5 ;  /* 0x00000004ff057899 */ /* 0x000fe40008011605 */
[----:B------:R-:W-:Y:S02]  /*3bc20*/  UIADD3 UR35, UPT, UPT, UR10, 0x110, URZ ;  /* 0x000001100a237890 */ /* 0x000fe4000fffe0ff */
[----:B------:R-:W-:Y:S02]  /*3bc30*/  USGXT.U32 UR52, UR5, 0xe ;  /* 0x0000000e0534789a */ /* 0x000fe40008000000 */
[----:B------:R-:W-:-:S02]  /*3bc40*/  UIADD3 UR34, UPT, UPT, UR10, 0x118, URZ ;  /* 0x000001180a227890 */ /* 0x000fc4000fffe0ff */
[----:B------:R-:W-:Y:S01]  /*3bc50*/  UIADD3 UR56, UP1, UPT, UR52, 0x2, URZ ;  /* 0x0000000234387890 */ /* 0x000fe2000ff3e0ff */
[----:B------:R-:W-:Y:S01]  /*3bc60*/  UMOV UR26, 0x0 ;  /* 0x00000000001a7882 */ /* 0x000fe20000000000 */
[----:B------:R-:W-:Y:S02]  /*3bc70*/  UMOV UR27, 0x8200910 ;  /* 0x08200910001b7882 */ /* 0x000fe40000000000 */
[----:B------:R-:W-:Y:S02]  /*3bc80*/  UIADD3.X UR57, UPT, UPT, UR4, 0x40004040, URZ, UP1, !UPT ;  /* 0x4000404004397890 */ /* 0x000fe40008ffe4ff */
[----:B------:R-:W-:Y:S02]  /*3bc90*/  UIADD3 UR68, UPT, UPT, UR10, 0x120, URZ ;  /* 0x000001200a447890 */ /* 0x000fe4000fffe0ff */
[----:B------:R-:W-:Y:S02]  /*3bca0*/  UIADD3.64 UR58, UPT, UPT, UR56, 0x2, URZ ;  /* 0x00000002383a7897 */ /* 0x000fe4000fffe0ff */
[----:B------:R-:W-:Y:S01]  /*3bcb0*/  UIADD3.64 UR64, UPT, UPT, UR56, 0x4, URZ ;  /* 0x0000000438407897 */ /* 0x000fe2000fffe0ff */
[----:B------:R-:W-:Y:S01]  /*3bcc0*/  UMOV UR53, 0x40004040 ;  /* 0x4000404000357882 */ /* 0x000fe20000000000 */
[----:B------:R-:W-:Y:S01]  /*3bcd0*/  UIADD3.64 UR62, UPT, UPT, UR56, 0x3fe, URZ ;  /* 0x000003fe383e7897 */ /* 0x000fe2000fffe0ff */
[----:B------:R1:W-:Y:S01]  /*3bce0*/  UTCHMMA tmem[UR12], gdesc[UR52], tmem[UR10], tmem[UR26], idesc[UR27], !UPT ;  /* 0x00ff1a340c0079ea */ /* 0x0003e2000f80000a */
[----:B------:R-:W-:Y:S01]  /*3bcf0*/  UMOV UR28, 0x0 ;  /* 0x00000000001c7882 */ /* 0x000fe20000000000 */
[----:B------:R-:W-:Y:S01]  /*3bd00*/  UMOV UR29, 0x8200910 ;  /* 0x08200910001d7882 */ /* 0x000fe20000000000 */
[----:B------:R-:W-:-:S02]  /*3bd10*/  UIADD3 UR67, UPT, UPT, UR10, 0x128, URZ ;  /* 0x000001280a437890 */ /* 0x000fc4000fffe0ff */
[----:B------:R2:W-:Y:S01]  /*3bd20*/  UTCHMMA tmem[UR69], gdesc[UR56], tmem[UR10], tmem[UR28], idesc[UR29], UPT ;  /* 0x00ff1c38450079ea */ /* 0x0005e2000b80000a */
[----:B------:R-:W-:Y:S02]  /*3bd30*/  UIADD3.64 UR4, UPT, UPT, UR56, 0x400, URZ ;  /* 0x0000040038047897 */ /* 0x000fe4000fffe0ff */
[----:B------:R-:W-:Y:S02]  /*3bd40*/  UIADD3 UR66, UPT, UPT, UR10, 0x130, URZ ;  /* 0x000001300a427890 */ /* 0x000fe4000fffe0ff */
[----:B------:R-:W-:Y:S02]  /*3bd50*/  UIADD3.64 UR24, UPT, UPT, UR56, 0x402, URZ ;  /* 0x0000040238187897 */ /* 0x000fe4000fffe0ff */
[----:B------:R-:W-:Y:S02]  /*3bd60*/  UIADD3 UR49, UPT, UPT, UR10, 0x138, URZ ;  /* 0x000001380a317890 */ /* 0x000fe4000fffe0ff */
[----:B-1----:R-:W-:Y:S02]  /*3bd70*/  UIADD3.64 UR26, UPT, UPT, UR56, 0x404, URZ ;  /* 0x00000404381a7897 */ /* 0x002fe4000fffe0ff */
[----:B------:R-:W-:-:S02]  /*3bd80*/  UIADD3 UR6, UPT, UPT, UR10, 0x140, URZ ;  /* 0x000001400a067890 */ /* 0x000fc4000fffe0ff */
[----:B--2---:R-:W-:Y:S01]  /*3bd90*/  UIADD3.64 UR28, UPT, UPT, UR56, 0x7fe, URZ ;  /* 0x000007fe381c7897 */ /* 0x004fe2000fffe0ff */
[----:B------:R-:W-:Y:S01]  /*3bda0*/  UMOV UR30, 0x0 ;  /* 0x00000000001e7882 */ /* 0x000fe20000000000 */
[----:B------:R-:W-:Y:S01]  /*3bdb0*/  UMOV UR31, 0x8200910 ;  /* 0x08200910001f7882 */ /* 0x000fe20000000000 */
[----:B------:R-:W-:Y:S01]  /*3bdc0*/  UMOV UR32, 0x0 ;  /* 0x0000000000207882 */ /* 0x000fe20000000000 */
[----:B------:R-:W-:Y:S01]  /*3bdd0*/  UMOV UR33, 0x8200910 ;  /* 0x0820091000217882 */ /* 0x000fe20000000000 */
[----:B------:R-:W-:Y:S01]  /*3bde0*/  UMOV UR50, 0x0 ;  /* 0x0000000000327882 */ /* 0x000fe20000000000 */
[----:B------:R-:W-:Y:S01]  /*3bdf0*/  UMOV UR51, 0x8200910 ;  /* 0x0820091000337882 */ /* 0x000fe20000000000 */
[----:B------:R1:W-:Y:S01]  /*3be00*/  UTCHMMA tmem[UR35], gdesc[UR58], tmem[UR10], tmem[UR30], idesc[UR31], UPT ;  /* 0x00ff1e3a230079ea */ /* 0x0003e2000b80000a */
[----:B------:R-:W-:Y:S01]  /*3be10*/  UMOV UR36, 0x0 ;  /* 0x0000000000247882 */ /* 0x000fe20000000000 */
[----:B------:R-:W-:Y:S01]  /*3be20*/  UMOV UR37, 0x8200910 ;  /* 0x0820091000257882 */ /* 0x000fe20000000000 */
[----:B------:R-:W-:-:S02]  /*3be30*/  UIADD3 UR9, UPT, UPT, UR10, 0x148, URZ ;  /* 0x000001480a097890 */ /* 0x000fc4000fffe0ff */
[----:B------:R2:W-:Y:S01]  /*3be40*/  UTCHMMA tmem[UR34], gdesc[UR64], tmem[UR10], tmem[UR32], idesc[UR33], UPT ;  /* 0x00ff2040220079ea */ /* 0x0005e2000b80000a */
[----:B------:R-:W-:Y:S01]  /*3be50*/  UMOV UR38, 0x0 ;  /* 0x0000000000267882 */ /* 0x000fe20000000000 */
[----:B------:R-:W-:Y:S01]  /*3be60*/  UMOV UR39, 0x8200910 ;  /* 0x0820091000277882 */ /* 0x000fe20000000000 */
[----:B------:R-:W-:Y:S02]  /*3be70*/  UIADD3 UR13, UPT, UPT, UR10, 0x150, URZ ;  /* 0x000001500a0d7890 */ /* 0x000fe4000fffe0ff */
[----:B------:R-:W-:Y:S01]  /*3be80*/  UTCHMMA tmem[UR68], gdesc[UR62], tmem[UR10], tmem[UR50], idesc[UR51], UPT ;  /* 0x00ff323e440079ea */ /* 0x000fe2000b80000a */
[----:B------:R-:W-:Y:S01]  /*3be90*/  UMOV UR40, 0x0 ;  /* 0x0000000000287882 */ /* 0x000fe20000000000 */
[----:B-1----:R-:W-:Y:S01]  /*3bea0*/  UIADD3.64 UR30, UPT, UPT, UR56, 0x800, URZ ;  /* 0x00000800381e7897 */ /* 0x002fe2000fffe0ff */
[----:B------:R1:W-:Y:S01]  /*3beb0*/  UTCHMMA tmem[UR67], gdesc[UR4], tmem[UR10], tmem[UR36], idesc[UR37], UPT ;  /* 0x00ff2404430079ea */ /* 0x0003e2000b80000a */
[----:B------:R-:W-:Y:S01]  /*3bec0*/  UMOV UR41, 0x8200910 ;  /* 0x0820091000297882 */ /* 0x000fe20000000000 */
[----:B------:R-:W-:-:S02]  /*3bed0*/  UIADD3 UR48, UPT, UPT, UR10, 0x158, URZ ;  /* 0x000001580a307890 */ /* 0x000fc4000fffe0ff */
[----:B------:R3:W-:Y:S01]  /*3bee0*/  UTCHMMA tmem[UR66], gdesc[UR24], tmem[UR10], tmem[UR38], idesc[UR39], UPT ;  /* 0x00ff2618420079ea */ /* 0x0007e2000b80000a */
[----:B--2---:R-:W-:Y:S01]  /*3bef0*/  UIADD3.64 UR32, UPT, UPT, UR56, 0x802, URZ ;  /* 0x0000080238207897 */ /* 0x004fe2000fffe0ff */
[----:B------:R2:W-:Y:S01]  /*3bf00*/  UTCHMMA tmem[UR49], gdesc[UR26], tmem[UR10], tmem[UR40], idesc[UR41], UPT ;  /* 0x00ff281a310079ea */ /* 0x0005e2000b80000a */
[----:B------:R-:W-:Y:S01]  /*3bf10*/  UIADD3.64 UR34, UPT, UPT, UR56, 0x804, URZ ;  /* 0x0000080438227897 */ /* 0x000fe2000fffe0ff */
[----:B------:R-:W-:Y:S01]  /*3bf20*/  UMOV UR42, 0x0 ;  /* 0x00000000002a7882 */ /* 0x000fe20000000000 */
[----:B------:R-:W-:Y:S01]  /*3bf30*/  UMOV UR43, 0x8200910 ;  /* 0x08200910002b7882 */ /* 0x000fe20000000000 */
[----:B------:R-:W-:Y:S02]  /*3bf40*/  UIADD3 UR23, UPT, UPT, UR10, 0x160, URZ ;  /* 0x000001600a177890 */ /* 0x000fe4000fffe0ff */
[----:B------:R4:W-:Y:S01]  /*3bf50*/  UTCHMMA tmem[UR6], gdesc[UR28], tmem[UR10], tmem[UR42], idesc[UR43], UPT ;  /* 0x00ff2a1c060079ea */ /* 0x0009e2000b80000a */
[----:B-1----:R-:W-:Y:S02]  /*3bf60*/  UIADD3.64 UR36, UPT, UPT, UR56, 0xbfe, URZ ;  /* 0x00000bfe38247897 */ /* 0x002fe4000fffe0ff */
[----:B------:R-:W-:-:S02]  /*3bf70*/  UIADD3 UR20, UPT, UPT, UR10, 0x168, URZ ;  /* 0x000001680a147890 */ /* 0x000fc4000fffe0ff */
[----:B---3--:R-:W-:Y:S02]  /*3bf80*/  UIADD3.64 UR38, UPT, UPT, UR56, 0xc00, URZ ;  /* 0x00000c0038267897 */ /* 0x008fe4000fffe0ff */
[----:B------:R-:W-:Y:S02]  /*3bf90*/  UIADD3 UR21, UPT, UPT, UR10, 0x170, URZ ;  /* 0x000001700a157890 */ /* 0x000fe4000fffe0ff */
[----:B--2---:R-:W-:Y:S02]  /*3bfa0*/  UIADD3.64 UR40, UPT, UPT, UR56, 0xc02, URZ ;  /* 0x00000c0238287897 */ /* 0x004fe4000fffe0ff */
[----:B------:R-:W-:Y:S02]  /*3bfb0*/  UIADD3 UR22, UPT, UPT, UR10, 0x178, URZ ;  /* 0x000001780a167890 */ /* 0x000fe4000fffe0ff */
[----:B----4-:R-:W-:Y:S01]  /*3bfc0*/  UIADD3.64 UR42, UPT, UPT, UR56, 0xc04, URZ ;  /* 0x00000c04382a7897 */ /* 0x010fe2000fffe0ff */
[----:B------:R-:W-:Y:S01]  /*3bfd0*/  UMOV UR46, 0x0 ;  /* 0x00000000002e7882 */ /* 0x000fe20000000000 */
[----:B------:R-:W-:Y:S01]  /*3bfe0*/  UMOV UR47, 0x8200910 ;  /* 0x08200910002f7882 */ /* 0x000fe20000000000 */
[----:B------:R-:W-:-:S02]  /*3bff0*/  UIADD3 UR54, UPT, UPT, UR10, 0x80, URZ ;  /* 0x000000800a367890 */ /* 0x000fc4000fffe0ff */
[----:B------:R1:W-:Y:S01]  /*3c000*/  UTCHMMA tmem[UR9], gdesc[UR30], tmem[UR10], tmem[UR46], idesc[UR47], UPT ;  /* 0x00ff2e1e090079ea */ /* 0x0003e2000b80000a */
[----:B------:R-:W-:Y:S01]  /*3c010*/  UIADD3 UR55, UPT, UPT, UR10, 0x180, URZ ;  /* 0x000001800a377890 */ /* 0x000fe2000fffe0ff */
[----:B------:R-:W-:Y:S01]  /*3c020*/  UMOV UR44, 0x0 ;  /* 0x00000000002c7882 */ /* 0x000fe20000000000 */
[----:B------:R-:W-:Y:S01]  /*3c030*/  UMOV UR45, 0x8200910 ;  /* 0x08200910002d7882 */ /* 0x000fe20000000000 */
[----:B------:R-:W-:Y:S02]  /*3c040*/  UIADD3 UR73, UPT, UPT, UR10, 0x80, URZ ;  /* 0x000000800a497890 */ /* 0x000fe4000fffe0ff */
[----:B------:R2:W-:Y:S01]  /*3c050*/  UTCHMMA tmem[UR13], gdesc[UR32], tmem[UR10], tmem[UR44], idesc[UR45], UPT ;  /* 0x00ff2c200d0079ea */ /* 0x0005e2000b80000a */
[----:B------:R-:W-:Y:S01]  /*3c060*/  UIADD3 UR74, UPT, UPT, UR10, 0x188, URZ ;  /* 0x000001880a4a7890 */ /* 0x000fe2000fffe0ff */
[----:B------:R-:W-:Y:S01]  /*3c070*/  UMOV UR14, 0x0 ;  /* 0x00000000000e7882 */ /* 0x000fe20000000000 */
[----:B------:R-:W-:Y:S01]  /*3c080*/  UMOV UR15, 0x8200910 ;  /* 0x08200910000f7882 */ /* 0x000fe20000000000 */
[----:B------:R-:W-:-:S02]  /*3c090*/  UIADD3 UR60, UPT, UPT, UR10, 0x80, URZ ;  /* 0x000000800a3c7890 */ /* 0x000fc4000fffe0ff */
[----:B------:R3:W-:Y:S01]  /*3c0a0*/  UTCHMMA tmem[UR48], gdesc[UR34], tmem[UR10], tmem[UR14], idesc[UR15], UPT ;  /* 0x00ff0e22300079ea */ /* 0x0007e2000b80000a */
[----:B------:R-:W-:Y:S01]  /*3c0b0*/  UIADD3 UR61, UPT, UPT, UR10, 0x190, URZ ;  /* 0x000001900a3d7890 */ /* 0x000fe2000fffe0ff */
[----:B------:R-:W-:Y:S01]  /*3c0c0*/  UMOV UR18, 0x0 ;  /* 0x0000000000127882 */ /* 0x000fe20000000000 */
[----:B------:R-:W-:Y:S01]  /*3c0d0*/  UMOV UR19, 0x8200910 ;  /* 0x0820091000137882 */ /* 0x000fe20000000000 */
[----:B------:R-:W-:Y:S01]  /*3c0e0*/  UMOV UR76, 0x0 ;  /* 0x00000000004c7882 */ /* 0x000fe20000000000 */
[----:B------:R-:W-:Y:S01]  /*3c0f0*/  UMOV UR77, 0x8200910 ;  /* 0x08200910004d7882 */ /* 0x000fe20000000000 */
[----:B------:R-:W-:Y:S02]  /*3c100*/  UIADD3 UR71, UPT, UPT, UR10, 0x80, URZ ;  /* 0x000000800a477890 */ /* 0x000fe4000fffe0ff */
[----:B------:R4:W-:Y:S01]  /*3c110*/  UTCHMMA tmem[UR23], gdesc[UR36], tmem[UR10], tmem[UR18], idesc[UR19], UPT ;  /* 0x00ff1224170079ea */ /* 0x0009e2000b80000a */
[----:B------:R-:W-:Y:S02]  /*3c120*/  UIADD3 UR72, UPT, UPT, UR10, 0x198, URZ ;  /* 0x000001980a487890 */ /* 0x000fe4000fffe0ff */
[----:B------:R1:W-:Y:S01]  /*3c130*/  UTCHMMA tmem[UR20], gdesc[UR38], tmem[UR10], tmem[UR76], idesc[UR77], UPT ;  /* 0x00ff4c26140079ea */ /* 0x0003e2000b80000a */
[----:B------:R-:W-:-:S02]  /*3c140*/  UIADD3 UR69, UPT, UPT, UR10, 0x80, URZ ;  /* 0x000000800a457890 */ /* 0x000fc4000fffe0ff */
[----:B------:R-:W-:Y:S01]  /*3c150*/  UTCHMMA tmem[UR21], gdesc[UR40], tmem[UR10], tmem[UR46], idesc[UR47], UPT ;  /* 0x00ff2e28150079ea */ /* 0x000fe2000b80000a */
[----:B------:R-:W-:Y:S02]  /*3c160*/  UIADD3 UR70, UPT, UPT, UR10, 0x1a0, URZ ;  /* 0x000001a00a467890 */ /* 0x000fe4000fffe0ff */
[----:B------:R-:W-:Y:S01]  /*3c170*/  UTCHMMA tmem[UR22], gdesc[UR42], tmem[UR10], tmem[UR50], idesc[UR51], UPT ;  /* 0x00ff322a160079ea */ /* 0x000fe2000b80000a */
[----:B------:R-:W-:Y:S01]  /*3c180*/  UIADD3 UR67, UPT, UPT, UR10, 0x80, URZ ;  /* 0x000000800a437890 */ /* 0x000fe2000fffe0ff */
[----:B------:R-:W-:Y:S01]  /*3c190*/  UTCHMMA tmem[UR55], gdesc[UR52], tmem[UR54], tmem[UR50], idesc[UR51], !UPT ;  /* 0x00ff3234370079ea */ /* 0x000fe2000f800036 */
[----:B------:R-:W-:Y:S01]  /*3c1a0*/  UIADD3 UR68, UPT, UPT, UR10, 0x1a8, URZ ;  /* 0x000001a80a447890 */ /* 0x000fe2000fffe0ff */
[----:B------:R4:W-:Y:S01]  /*3c1b0*/  UTCHMMA tmem[UR74], gdesc[UR56], tmem[UR73], tmem[UR50], idesc[UR51], UPT ;  /* 0x00ff32384a0079ea */ /* 0x0009e2000b800049 */
[----:B------:R-:W-:Y:S01]  /*3c1c0*/  UIADD3 UR6, UPT, UPT, UR10, 0x80, URZ ;  /* 0x000000800a067890 */ /* 0x000fe2000fffe0ff */
[----:B------:R4:W-:Y:S01]  /*3c1d0*/  UTCHMMA tmem[UR61], gdesc[UR58], tmem[UR60], tmem[UR76], idesc[UR77], UPT ;  /* 0x00ff4c3a3d0079ea */ /* 0x0009e2000b80003c */
[----:B-1----:R-:W-:-:S02]  /*3c1e0*/  UIADD3 UR9, UPT, UPT, UR10, 0x1b0, URZ ;  /* 0x000001b00a097890 */ /* 0x002fc4000fffe0ff */
[----:B--2---:R-:W-:Y:S02]  /*3c1f0*/  UIADD3 UR13, UPT, UPT, UR10, 0x80, URZ ;  /* 0x000000800a0d7890 */ /* 0x004fe4000fffe0ff */
[----:B---3--:R-:W-:Y:S02]  /*3c200*/  UIADD3 UR14, UPT, UPT, UR10, 0x1b8, URZ ;  /* 0x000001b80a0e7890 */ /* 0x008fe4000fffe0ff */
[----:B------:R-:W-:Y:S02]  /*3c210*/  UIADD3 UR15, UPT, UPT, UR10, 0x80, URZ ;  /* 0x000000800a0f7890 */ /* 0x000fe4000fffe0ff */
[----:B----4-:R-:W-:Y:S02]  /*3c220*/  UIADD3 UR18, UPT, UPT, UR10, 0x1c0, URZ ;  /* 0x000001c00a127890 */ /* 0x010fe4000fffe0ff */
[----:B------:R-:W-:Y:S02]  /*3c230*/  UIADD3 UR19, UPT, UPT, UR10, 0x80, URZ ;  /* 0x000000800a137890 */ /* 0x000fe4000fffe0ff */
[----:B------:R-:W-:Y:S01]  /*3c240*/  UIADD3 UR20, UPT, UPT, UR10, 0x1c8, URZ ;  /* 0x000001c80a147890 */ /* 0x000fe2000fffe0ff */
[----:B------:R-:W-:Y:S01]  /*3c250*/  UMOV UR56, 0x0 ;  /* 0x0000000000387882 */ /* 0x000fe20000000000 */
[----:B------:R-:W-:Y:S01]  /*3c260*/  UMOV UR57, 0x8200910 ;  /* 0x0820091000397882 */ /* 0x000fe20000000000 */
[----:B------:R-:W-:Y:S01]  /*3c270*/  UIADD3 UR21, UPT, UPT, UR10, 0x80, URZ ;  /* 0x000000800a157890 */ /* 0x000fe2000fffe0ff */
[----:B------:R-:W-:Y:S01]  /*3c280*/  UTCHMMA tmem[UR72], gdesc[UR64], tmem[UR71], tmem[UR56], idesc[UR57], UPT ;  /* 0x00ff3840480079ea */ /* 0x000fe2000b800047 */
[----:B------:R-:W-:Y:S01]  /*3c290*/  UIADD3 UR22, UPT, UPT, UR10, 0x1d0, URZ ;  /* 0x000001d00a167890 */ /* 0x000fe2000fffe0ff */
[----:B------:R-:W-:Y:S01]  /*3c2a0*/  UMOV UR58, 0x0 ;  /* 0x00000000003a7882 */ /* 0x000fe20000000000 */
[----:B------:R-:W-:Y:S01]  /*3c2b0*/  UMOV UR59, 0x8200910 ;  /* 0x08200910003b7882 */ /* 0x000fe20000000000 */
[----:B------:R-:W-:Y:S01]  /*3c2c0*/  UIADD3 UR23, UPT, UPT, UR10, 0x80, URZ ;  /* 0x000000800a177890 */ /* 0x000fe2000fffe0ff */
[----:B------:R1:W-:Y:S01]  /*3c2d0*/  UTCHMMA tmem[UR70], gdesc[UR62], tmem[UR69], tmem[UR58], idesc[UR59], UPT ;  /* 0x00ff3a3e460079ea */ /* 0x0003e2000b800045 */
[----:B------:R-:W-:Y:S01]  /*3c2e0*/  UIADD3 UR66, UPT, UPT, UR10, 0x1d8, URZ ;  /* 0x000001d80a427890 */ /* 0x000fe2000fffe0ff */
[----:B------:R-:W-:Y:S01]  /*3c2f0*/  UMOV UR16, 0x0 ;  /* 0x0000000000107882 */ /* 0x000fe20000000000 */
[----:B------:R-:W-:Y:S01]  /*3c300*/  UMOV UR17, 0x8200910 ;  /* 0x0820091000117882 */ /* 0x000fe20000000000 */
[----:B------:R-:W-:Y:S01]  /*3c310*/  UIADD3 UR76, UPT, UPT, UR10, 0x80, URZ ;  /* 0x000000800a4c7890 */ /* 0x000fe2000fffe0ff */
[----:B------:R2:W-:Y:S01]  /*3c320*/  UTCHMMA tmem[UR68], gdesc[UR4], tmem[UR67], tmem[UR16], idesc[UR17], UPT ;  /* 0x00ff1004440079ea */ /* 0x0005e2000b800043 */
[----:B------:R-:W-:-:S02]  /*3c330*/  UIADD3 UR75, UPT, UPT, UR10, 0x1e0, URZ ;  /* 0x000001e00a4b7890 */ /* 0x000fc4000fffe0ff */
[----:B------:R-:W-:Y:S01]  /*3c340*/  UIADD3 UR74, UPT, UPT, UR10, 0x1e8, URZ ;  /* 0x000001e80a4a7890 */ /* 0x000fe2000fffe0ff */
[----:B-1----:R-:W-:Y:S01]  /*3c350*/  UMOV UR70, 0x0 ;  /* 0x0000000000467882 */ /* 0x002fe20000000000 */
[----:B------:R-:W-:Y:S01]  /*3c360*/  UMOV UR71, 0x8200910 ;  /* 0x0820091000477882 */ /* 0x000fe20000000000 */
[----:B------:R-:W-:Y:S01]  /*3c370*/  UIADD3 UR77, UPT, UPT, UR10, 0x80, URZ ;  /* 0x000000800a4d7890 */ /* 0x000fe2000fffe0ff */
[----:B------:R3:W-:Y:S01]  /*3c380*/  UTCHMMA tmem[UR9], gdesc[UR24], tmem[UR6], tmem[UR70], idesc[UR71], UPT ;  /* 0x00ff4618090079ea */ /* 0x0007e2000b800006 */
[----:B------:R-:W-:Y:S01]  /*3c390*/  UIADD3 UR64, UPT, UPT, UR10, 0x1f0, URZ ;  /* 0x000001f00a407890 */ /* 0x000fe2000fffe0ff */
[----:B------:R3:W-:Y:S01]  /*3c3a0*/  UTCHMMA tmem[UR14], gdesc[UR26], tmem[UR13], tmem[UR44], idesc[UR45], UPT ;  /* 0x00ff2c1a0e0079ea */ /* 0x0007e2000b80000d */
[----:B------:R-:W-:Y:S01]  /*3c3b0*/  UIADD3 UR62, UPT, UPT, UR10, 0x80, URZ ;  /* 0x000000800a3e7890 */ /* 0x000fe2000fffe0ff */
[----:B------:R3:W-:Y:S01]  /*3c3c0*/  UTCHMMA tmem[UR18], gdesc[UR28], tmem[UR15], tmem[UR46], idesc[UR47], UPT ;  /* 0x00ff2e1c120079ea */ /* 0x0007e2000b80000f */
[----:B------:R-:W-:Y:S01]  /*3c3d0*/  UIADD3 UR63, UPT, UPT, UR10, 0x1f8, URZ ;  /* 0x000001f80a3f7890 */ /* 0x000fe2000fffe0ff */
[----:B--2---:R-:W-:Y:S01]  /*3c3e0*/  R2UR.FILL UR17, R5 ;  /* 0x00000000051172ca */ /* 0x004fe200004e0000 */
[----:B------:R-:W-:Y:S01]  /*3c3f0*/  UMOV UR48, 0x0 ;  /* 0x0000000000307882 */ /* 0x000fe20000000000 */
[----:B------:R-:W-:Y:S01]  /*3c400*/  UMOV UR49, 0x8200910 ;  /* 0x0820091000317882 */ /* 0x000fe20000000000 */
[----:B------:R-:W-:Y:S01]  /*3c410*/  UMOV UR52, 0x0 ;  /* 0x0000000000347882 */ /* 0x000fe20000000000 */
[----:B------:R-:W-:Y:S01]  /*3c420*/  UMOV UR53, 0x8200910 ;  /* 0x0820091000357882 */ /* 0x000fe20000000000 */
[----:B------:R3:W-:Y:S01]  /*3c430*/  UTCHMMA tmem[UR20], gdesc[UR30], tmem[UR19], tmem[UR48], idesc[UR49], UPT ;  /* 0x00ff301e140079ea */ /* 0x0007e2000b800013 */
[----:B------:R-:W-:Y:S01]  /*3c440*/  UMOV UR54, 0x0 ;  /* 0x0000000000367882 */ /* 0x000fe20000000000 */
[----:B------:R-:W-:Y:S01]  /*3c450*/  UMOV UR55, 0x8200910 ;  /* 0x0820091000377882 */ /* 0x000fe20000000000 */
[----:B------:R3:W-:Y:S01]  /*3c460*/  UTCHMMA tmem[UR22], gdesc[UR32], tmem[UR21], tmem[UR50], idesc[UR51], UPT ;  /* 0x00ff3220160079ea */ /* 0x0007e2000b800015 */
[----:B------:R3:W-:Y:S01]  /*3c470*/  UTCHMMA tmem[UR66], gdesc[UR34], tmem[UR23], tmem[UR52], idesc[UR53], UPT ;  /* 0x00ff3422420079ea */ /* 0x0007e2000b800017 */
[----:B------:R-:W-:Y:S01]  /*3c480*/  UMOV UR4, UR8 ;  /* 0x0000000800047c82 */ /* 0x000fe20008000000 */
[----:B------:R-:W-:Y:S01]  /*3c490*/  UMOV UR5, URZ ;  /* 0x000000ff00057c82 */ /* 0x000fe20008000000 */
[----:B------:R3:W-:Y:S01]  /*3c4a0*/  UTCHMMA tmem[UR75], gdesc[UR36], tmem[UR76], tmem[UR54], idesc[UR55], UPT ;  /* 0x00ff36244b0079ea */ /* 0x0007e2000b80004c */
[----:B------:R-:W-:Y:S01]  /*3c4b0*/  UMOV UR60, 0x0 ;  /* 0x00000000003c7882 */ /* 0x000fe20000000000 */
[----:B------:R-:W-:Y:S01]  /*3c4c0*/  UMOV UR61, 0x8200910 ;  /* 0x08200910003d7882 */ /* 0x000fe20000000000 */
[----:B------:R3:W-:Y:S01]  /*3c4d0*/  UTCHMMA tmem[UR74], gdesc[UR38], tmem[UR73], tmem[UR56], idesc[UR57], UPT ;  /* 0x00ff38264a0079ea */ /* 0x0007e2000b800049 */
[----:B------:R-:W-:Y:S01]  /*3c4e0*/  UMOV UR65, UR4 ;  /* 0x0000000400417c82 */ /* 0x000fe20008000000 */
[----:B------:R3:W-:Y:S01]  /*3c4f0*/  UTCHMMA tmem[UR64], gdesc[UR40], tmem[UR77], tmem[UR58], idesc[UR59], UPT ;  /* 0x00ff3a28400079ea */ /* 0x0007e2000b80004d */
[----:B------:R3:W-:Y:S01]  /*3c500*/  UTCHMMA tmem[UR63], gdesc[UR42], tmem[UR62], tmem[UR60], idesc[UR61], UPT ;  /* 0x00ff3c2a3f0079ea */ /* 0x0007e2000b80003e */
[----:B------:R3:W-:Y:S01]  /*3c510*/  UTCBAR [UR65], URZ ;  /* 0x000000ff410073e9 */ /* 0x0007e200080000ff */
[----:B------:R-:W-:-:S15]  /*3c520*/  R2UR.FILL UR16, R4 ;  /* 0x00000000041072ca */ /* 0x000fde00004e0000 */
.L_x_8:
[----:B-1----:R-:W2:Y:S04]  /*3c530*/  LDL.64 R18, [R1+0x180] ;  /* 0x0001800001127983 */ /* 0x002ea80000100a00 */
[----:B------:R-:W4:Y:S01]  /*3c540*/  LDL.64 R16, [R1+0x188] ;  /* 0x0001880001107983 */ /* 0x000f220000100a00 */
[----:B------:R-:W-:Y:S01]  /*3c550*/  BAR.SYNC.DEFER_BLOCKING 0x0 ;  /* 0x0000000000007b1d */ /* 0x000fe20000010000 */
[----:B------:R-:W-:Y:S01]  /*3c560*/  ISETP.GE.U32.AND P0, PT, R6, 0x7ffffc7e, PT ;  /* 0x7ffffc7e0600780c */ /* 0x000fe20003f06070 */
[----:B------:R-:W-:-:S06]  /*3c570*/  VIADD R4, R196, 0xfffffcfc ;  /* 0xfffffcfcc4047836 */ /* 0x000fcc0000000000 */
[----:B------:R-:W1:Y:S01]  /*3c580*/  LDC R7, c[0x0][0x3a0] ;  /* 0x0000e800ff077b82 */ /* 0x000e620000000800 */
[----:B------:R-:W-:Y:S01]  /*3c590*/  ISETP.GE.U32.AND P5, PT, R4, 0x7ffffc7d, PT ;  /* 0x7ffffc7d0400780c */ /* 0x000fe20003fa6070 */
[----:B---3--:R-:W3:Y:S01]  /*3c5a0*/  LDL.64 R30, [R1+0x190] ;  /* 0x00019000011e7983 */ /* 0x008ee20000100a00 */
[----:B------:R-:W-:-:S03]  /*3c5b0*/  IADD3 R4, PT, PT, R197, -0x305, RZ ;  /* 0xfffffcfbc5047810 */ /* 0x000fc60007ffe0ff */
[----:B------:R-:W2:Y:S02]  /*3c5c0*/  LDL.64 R14, [R1+0x198] ;  /* 0x00019800010e7983 */ /* 0x000ea40000100a00 */
[----:B------:R-:W1:Y:S01]  /*3c5d0*/  LDC R6, c[0x0][0x3a0] ;  /* 0x0000e800ff067b82 */ /* 0x000e620000000800 */
[----:B------:R-:W-:Y:S01]  /*3c5e0*/  VIADD R5, R201, 0xfffffcfa ;  /* 0xfffffcfac9057836 */ /* 0x000fe20000000000 */
[----:B------:R-:W2:Y:S04]  /*3c5f0*/  LDL.64 R24, [R1+0x1a0] ;  /* 0x0001a00001187983 */ /* 0x000ea80000100a00 */
[----:B------:R-:W2:Y:S02]  /*3c600*/  LDL.64 R22, [R1+0x1a8] ;  /* 0x0001a80001167983 */ /* 0x000ea40000100a00 */
[----:B------:R-:W1:Y:S02]  /*3c610*/  LDC R10, c[0x0][0x3a0] ;  /* 0x0000e800ff0a7b82 */ /* 0x000e640000000800 */
[----:B------:R-:W-:Y:S01]  /*3c620*/  @!PT LDS RZ, [RZ] ;  /* 0x00000000fffff984 */ /* 0x000fe20000000800 */
[----:B------:R-:W-:Y:S01]  /*3c630*/  @!PT LDS RZ, [RZ] ;  /* 0x00000000fffff984 */ /* 0x000fe20000000800 */
[----:B------:R-:W-:Y:S01]  /*3c640*/  @!PT LDS RZ, [RZ] ;  /* 0x00000000fffff984 */ /* 0x000fe20000000800 */
[----:B-----5:R1:W-:Y:S04]  /*3c650*/  LDGSTS.E [R82], desc[UR16][R68.64], !P4 ;  /* 0x0000000044527fae */ /* 0x0203e8000e1a1010 */
[----:B------:R1:W-:Y:S02]  /*3c660*/  LDGSTS.E [R82+0x200], desc[UR16][R70.64], !P4 ;  /* 0x0020000046527fae */ /* 0x0003e4000e1a1010 */
[----:B------:R-:W1:Y:S02]  /*3c670*/  LDC R9, c[0x0][0x3a0] ;  /* 0x0000e800ff097b82 */ /* 0x000e640000000800 */
[----:B------:R1:W-:Y:S04]  /*3c680*/  LDGSTS.E [R82+0x400], desc[UR16][R72.64], !P3 ;  /* 0x0040000048527fae */ /* 0x0003e8000d9a1010 */
[----:B------:R1:W-:Y:S02]  /*3c690*/  LDGSTS.E [R82+0x600], desc[UR16][R116.64], !P3 ;  /* 0x0060000074527fae */ /* 0x0003e4000d9a1010 */
[----:B------:R-:W1:Y:S02]  /*3c6a0*/  LDC R8, c[0x0][0x3a0] ;  /* 0x0000e800ff087b82 */ /* 0x000e640000000800 */
[----:B------:R1:W-:Y:S04]  /*3c6b0*/  LDGSTS.E [R82+0x800], desc[UR16][R74.64], !P0 ;  /* 0x008000004a527fae */ /* 0x0003e8000c1a1010 */
[----:B------:R1:W-:Y:S01]  /*3c6c0*/  LDGSTS.E [R82+0xa00], desc[UR16][R118.64], !P0 ;  /* 0x00a0000076527fae */ /* 0x0003e2000c1a1010 */
[----:B------:R-:W-:Y:S01]  /*3c6d0*/  ISETP.GE.U32.AND P0, PT, R4, 0x7ffffc7c, PT ;  /* 0x7ffffc7c0400780c */ /* 0x000fe20003f06070 */
[----:B------:R-:W1:Y:S01]  /*3c6e0*/  LDC R12, c[0x0][0x3a0] ;  /* 0x0000e800ff0c7b82 */ /* 0x000e620000000800 */
[----:B------:R-:W-:Y:S01]  /*3c6f0*/  IADD3 R4, PT, PT, R202, -0x307, RZ ;  /* 0xfffffcf9ca047810 */ /* 0x000fe20007ffe0ff */
[----:B------:R1:W-:Y:S01]  /*3c700*/  LDGSTS.E [R82+0xc00], desc[UR16][R76.64], !P5 ;  /* 0x00c000004c527fae */ /* 0x0003e2000e9a1010 */
[----:B------:R-:W-:-:S02]  /*3c710*/  ISETP.GE.U32.AND P4, PT, R5, 0x7ffffc7b, PT ;  /* 0x7ffffc7b0500780c */ /* 0x000fc40003f86070 */
[----:B------:R-:W-:Y:S01]  /*3c720*/  ISETP.GE.U32.AND P3, PT, R4, 0x7ffffc7a, PT ;  /* 0x7ffffc7a0400780c */ /* 0x000fe20003f66070 */
[----:B-1----:R-:W-:Y:S01]  /*3c730*/  VIADD R4, R7, 0xfffffcf8 ;  /* 0xfffffcf807047836 */ /* 0x002fe20000000000 */
[----:B------:R1:W-:Y:S01]  /*3c740*/  LDGSTS.E [R82+0xe00], desc[UR16][R120.64], !P5 ;  /* 0x00e0000078527fae */ /* 0x0003e2000e9a1010 */
[----:B------:R-:W1:Y:S03]  /*3c750*/  LDC R5, c[0x0][0x3a0] ;  /* 0x0000e800ff057b82 */ /* 0x000e660000000800 */
[----:B------:R-:W2:Y:S04]  /*3c760*/  LDL.64 R20, [R1+0x1b0] ;  /* 0x0001b00001147983 */ /* 0x000ea80000100a00 */
[----:B------:R1:W-:Y:S01]  /*3c770*/  LDGSTS.E [R82+0x1000], desc[UR16][R78.64], !P0 ;  /* 0x010000004e527fae */ /* 0x0003e2000c1a1010 */
[----:B------:R-:W1:Y:S03]  /*3c780*/  LDC R7, c[0x0][0x3a0] ;  /* 0x0000e800ff077b82 */ /* 0x000e660000000800 */
[----:B------:R1:W-:Y:S01]  /*3c790*/  LDGSTS.E [R82+0x1200], desc[UR16][R122.64], !P0 ;  /* 0x012000007a527fae */ /* 0x0003e2000c1a1010 */
[----:B------:R-:W-:-:S02]  /*3c7a0*/  ISETP.GE.U32.AND P0, PT, R4, 0x7ffffc79, PT ;  /* 0x7ffffc790400780c */ /* 0x000fc40003f06070 */
[----:B------:R-:W-:Y:S01]  /*3c7b0*/  IADD3 R4, PT, PT, R6, -0x309, RZ ;  /* 0xfffffcf706047810 */ /* 0x000fe20007ffe0ff */
[----:B------:R1:W-:Y:S01]  /*3c7c0*/  LDGSTS.E [R82+0x1400], desc[UR16][R94.64], !P4 ;  /* 0x014000005e527fae */ /* 0x0003e2000e1a1010 */
[----:B------:R-:W1:Y:S03]  /*3c7d0*/  LDC R6, c[0x0][0x3a0] ;  /* 0x0000e800ff067b82 */ /* 0x000e660000000800 */
[----:B------:R1:W-:Y:S01]  /*3c7e0*/  LDGSTS.E [R82+0x1600], desc[UR16][R124.64], !P4 ;  /* 0x016000007c527fae */ /* 0x0003e2000e1a1010 */
[----:B------:R-:W-:Y:S01]  /*3c7f0*/  ISETP.GE.U32.AND P4, PT, R4, 0x7ffffc78, PT ;  /* 0x7ffffc780400780c */ /* 0x000fe20003f86070 */
[----:B------:R-:W-:Y:S02]  /*3c800*/  VIADD R4, R10, 0xfffffcf6 ;  /* 0xfffffcf60a047836 */ /* 0x000fe40000000000 */
[----:B------:R1:W-:Y:S02]  /*3c810*/  LDGSTS.E [R82+0x1800], desc[UR16][R96.64], !P3 ;  /* 0x0180000060527fae */ /* 0x0003e4000d9a1010 */
[----:B-1----:R-:W-:Y:S01]  /*3c820*/  VIADD R5, R5, 0xfffffcf2 ;  /* 0xfffffcf205057836 */ /* 0x002fe20000000000 */
[----:B------:R-:W1:Y:S01]  /*3c830*/  LDC R11, c[0x0][0x3a0] ;  /* 0x0000e800ff0b7b82 */ /* 0x000e620000000800 */
[----:B------:R1:W-:Y:S01]  /*3c840*/  LDGSTS.E [R82+0x1a00], desc[UR16][R126.64], !P3 ;  /* 0x01a000007e527fae */ /* 0x0003e2000d9a1010 */
[----:B------:R-:W-:-:S02]  /*3c850*/  ISETP.GE.U32.AND P3, PT, R4, 0x7ffffc77, PT ;  /* 0x7ffffc770400780c */ /* 0x000fc40003f66070 */
[----:B------:R-:W-:Y:S01]  /*3c860*/  IADD3 R4, PT, PT, R9, -0x30b, RZ ;  /* 0xfffffcf509047810 */ /* 0x000fe20007ffe0ff */
[----:B------:R1:W-:Y:S03]  /*3c870*/  LDGSTS.E [R82+0x1c00], desc[UR16][R98.64], !P0 ;  /* 0x01c0000062527fae */ /* 0x0003e6000c1a1010 */
[----:B------:R-:W1:Y:S01]  /*3c880*/  LDC R9, c[0x0][0x3a0] ;  /* 0x0000e800ff097b82 */ /* 0x000e620000000800 */
[----:B------:R1:W-:Y:S01]  /*3c890*/  LDGSTS.E [R82+0x1e00], desc[UR16][R128.64], !P0 ;  /* 0x01e0000080527fae */ /* 0x0003e2000c1a1010 */
[----:B------:R-:W-:Y:S01]  /*3c8a0*/  ISETP.GE.U32.AND P0, PT, R4, 0x7ffffc76, PT ;  /* 0x7ffffc760400780c */ /* 0x000fe20003f06070 */
[----:B------:R-:W-:Y:S02]  /*3c8b0*/  VIADD R4, R8, 0xfffffcf4 ;  /* 0xfffffcf408047836 */ /* 0x000fe40000000000 */
[----:B------:R1:W-:Y:S03]  /*3c8c0*/  LDGSTS.E [R82+0x2000], desc[UR16][R100.64], !P4 ;  /* 0x0200000064527fae */ /* 0x0003e6000e1a1010 */
[----:B------:R-:W1:Y:S01]  /*3c8d0*/  LDC R8, c[0x0][0x3a0] ;  /* 0x0000e800ff087b82 */ /* 0x000e620000000800 */
[----:B------:R1:W-:Y:S01]  /*3c8e0*/  LDGSTS.E [R82+0x2200], desc[UR16][R130.64], !P4 ;  /* 0x0220000082527fae */ /* 0x0003e2000e1a1010 */
[----:B------:R-:W-:-:S02]  /*3c8f0*/  ISETP.GE.U32.AND P4, PT, R4, 0x7ffffc75, PT ;  /* 0x7ffffc750400780c */ /* 0x000fc40003f86070 */
[----:B------:R-:W-:Y:S01]  /*3c900*/  IADD3 R4, PT, PT, R6, -0x30d, RZ ;  /* 0xfffffcf306047810 */ /* 0x000fe20007ffe0ff */
[----:B------:R1:W-:Y:S03]  /*3c910*/  LDGSTS.E [R82+0x2400], desc[UR16][R102.64], !P3 ;  /* 0x0240000066527fae */ /* 0x0003e6000d9a1010 */
[----:B------:R-:W1:Y:S01]  /*3c920*/  LDC R6, c[0x0][0x3a0] ;  /* 0x0000e800ff067b82 */ /* 0x000e620000000800 */
[----:B------:R1:W-:Y:S04]  /*3c930*/  LDGSTS.E [R82+0x2600], desc[UR16][R132.64], !P3 ;  /* 0x0260000084527fae */ /* 0x0003e8000d9a1010 */
[----:B------:R1:W-:Y:S01]  /*3c940*/  LDGSTS.E [R82+0x2800], desc[UR16][R104.64], !P0 ;  /* 0x0280000068527fae */ /* 0x0003e2000c1a1010 */
[----:B------:R-:W-:-:S02]  /*3c950*/  ISETP.GE.U32.AND P3, PT, R5, 0x7ffffc73, PT ;  /* 0x7ffffc730500780c */ /* 0x000fc40003f66070 */
[----:B------:R-:W1:Y:S01]  /*3c960*/  LDC R10, c[0x0][0x3a0] ;  /* 0x0000e800ff0a7b82 */ /* 0x000e620000000800 */
[----:B------:R1:W-:Y:S01]  /*3c970*/  LDGSTS.E [R82+0x2a00], desc[UR16][R134.64], !P0 ;  /* 0x02a0000086527fae */ /* 0x0003e2000c1a1010 */
[----:B------:R-:W-:Y:S02]  /*3c980*/  ISETP.GE.U32.AND P0, PT, R4, 0x7ffffc74, PT ;  /* 0x7ffffc740400780c */ /* 0x000fe40003f06070 */
[----:B------:R-:W-:Y:S01]  /*3c990*/  IADD3 R4, PT, PT, R7, -0x30f, RZ ;  /* 0xfffffcf107047810 */ /* 0x000fe20007ffe0ff */
[----:B------:R1:W-:Y:S03]  /*3c9a0*/  LDGSTS.E [R82+0x2c00], desc[UR16][R106.64], !P4 ;  /* 0x02c000006a527fae */ /* 0x0003e6000e1a1010 */
[----:B------:R-:W1:Y:S01]  /*3c9b0*/  LDC R5, c[0x0][0x3a0] ;  /* 0x0000e800ff057b82 */ /* 0x000e620000000800 */
[----:B------:R1:W-:Y:S01]  /*3c9c0*/  LDGSTS.E [R82+0x2e00], desc[UR16][R136.64], !P4 ;  /* 0x02e0000088527fae */ /* 0x0003e2000e1a1010 */
[----:B------:R-:W-:Y:S01]  /*3c9d0*/  ISETP.GE.U32.AND P4, PT, R4, 0x7ffffc72, PT ;  /* 0x7ffffc720400780c */ /* 0x000fe20003f86070 */
[----:B-1----:R-:W-:-:S02]  /*3c9e0*/  VIADD R4, R9, 0xfffffcf0 ;  /* 0xfffffcf009047836 */ /* 0x002fc40000000000 */
[----:B------:R-:W3:Y:S03]  /*3c9f0*/  LDL.64 R26, [R1+0x1b8] ;  /* 0x0001b800011a7983 */ /* 0x000ee60000100a00 */
[----:B------:R-:W1:Y:S01]  /*3ca00*/  LDC R9, c[0x0][0x3a0] ;  /* 0x0000e800ff097b82 */ /* 0x000e620000000800 */
[----:B------:R1:W-:Y:S04]  /*3ca10*/  LDGSTS.E [R82+0x3000], desc[UR16][R108.64], !P0 ;  /* 0x030000006c527fae */ /* 0x0003e8000c1a1010 */
[----:B------:R1:W-:Y:S01]  /*3ca20*/  LDGSTS.E [R82+0x3200], desc[UR16][R138.64], !P0 ;  /* 0x032000008a527fae */ /* 0x0003e2000c1a1010 */
[----:B------:R-:W-:Y:S02]  /*3ca30*/  ISETP.GE.U32.AND P0, PT, R4, 0x7ffffc71, PT ;  /* 0x7ffffc710400780c */ /* 0x000fe40003f06070 */
[----:B------:R-:W1:Y:S01]  /*3ca40*/  LDC R7, c[0x0][0x3a0] ;  /* 0x0000e800ff077b82 */ /* 0x000e620000000800 */
[----:B------:R-:W-:Y:S01]  /*3ca50*/  IADD3 R4, PT, PT, R8, -0x311, RZ ;  /* 0xfffffcef08047810 */ /* 0x000fe20007ffe0ff */
[----:B------:R1:W-:Y:S04]  /*3ca60*/  LDGSTS.E [R82+0x3400], desc[UR16][R110.64], !P3 ;  /* 0x034000006e527fae */ /* 0x0003e8000d9a1010 */
[----:B------:R1:W-:Y:S02]  /*3ca70*/  LDGSTS.E [R82+0x3600], desc[UR16][R140.64], !P3 ;  /* 0x036000008c527fae */ /* 0x0003e4000d9a1010 */
[----:B------:R-:W1:Y:S01]  /*3ca80*/  LDC R8, c[0x0][0x3a0] ;  /* 0x0000e800ff087b82 */ /* 0x000e620000000800 */
[----:B------:R-:W-:Y:S01]  /*3ca90*/  ISETP.GE.U32.AND P3, PT, R4, 0x7ffffc70, PT ;  /* 0x7ffffc700400780c */ /* 0x000fe20003f66070 */
[----:B------:R-:W-:Y:S01]  /*3caa0*/  VIADD R4, R6, 0xfffffcee ;  /* 0xfffffcee06047836 */ /* 0x000fe20000000000 */
[----:B------:R1:W-:Y:S04]  /*3cab0*/  LDGSTS.E [R82+0x3800], desc[UR16][R112.64], !P4 ;  /* 0x0380000070527fae */ /* 0x0003e8000e1a1010 */
[----:B------:R1:W-:Y:S01]  /*3cac0*/  LDGSTS.E [R82+0x3a00], desc[UR16][R142.64], !P4 ;  /* 0x03a000008e527fae */ /* 0x0003e2000e1a1010 */
[----:B------:R-:W-:Y:S01]  /*3cad0*/  ISETP.GE.U32.AND P4, PT, R4, 0x7ffffc6f, PT ;  /* 0x7ffffc6f0400780c */ /* 0x000fe20003f86070 */
[----:B------:R-:W1:Y:S01]  /*3cae0*/  LDC R6, c[0x0][0x3a0] ;  /* 0x0000e800ff067b82 */ /* 0x000e620000000800 */
[----:B------:R-:W-:Y:S01]  /*3caf0*/  IADD3 R4, PT, PT, R5, -0x313, RZ ;  /* 0xfffffced05047810 */ /* 0x000fe20007ffe0ff */
[----:B------:R1:W-:Y:S04]  /*3cb00*/  LDGSTS.E [R82+0x3c00], desc[UR16][R114.64], !P0 ;  /* 0x03c0000072527fae */ /* 0x0003e8000c1a1010 */
[----:B------:R1:W-:Y:S01]  /*3cb10*/  LDGSTS.E [R82+0x3e00], desc[UR16][R144.64], !P0 ;  /* 0x03e0000090527fae */ /* 0x0003e2000c1a1010 */
[----:B------:R-:W-:Y:S01]  /*3cb20*/  ISETP.GE.U32.AND P0, PT, R4, 0x7ffffc6e, PT ;  /* 0x7ffffc6e0400780c */ /* 0x000fe20003f06070 */
[----:B-1----:R-:W-:-:S02]  /*3cb30*/  VIADD R4, R9, 0xfffffcec ;  /* 0xfffffcec09047836 */ /* 0x002fc40000000000 */
[----:B------:R1:W-:Y:S01]  /*3cb40*/  LDGSTS.E [R82+0x4000], desc[UR16][R146.64], !P3 ;  /* 0x0400000092527fae */ /* 0x0003e2000d9a1010 */
[----:B------:R-:W-:Y:S01]  /*3cb50*/  VIADD R5, R7, 0xfffffcea ;  /* 0xfffffcea07057836 */ /* 0x000fe20000000000 */
[----:B------:R-:W1:Y:S02]  /*3cb60*/  LDC R9, c[0x0][0x3a0] ;  /* 0x0000e800ff097b82 */ /* 0x000e640000000800 */
[----:B------:R1:W-:Y:S01]  /*3cb70*/  LDGSTS.E [R82+0x4200], desc[UR16][R148.64], !P3 ;  /* 0x0420000094527fae */ /* 0x0003e2000d9a1010 */
[----:B------:R-:W-:Y:S02]  /*3cb80*/  ISETP.GE.U32.AND P3, PT, R4, 0x7ffffc6d, PT ;  /* 0x7ffffc6d0400780c */ /* 0x000fe40003f66070 */
[----:B------:R-:W-:Y:S01]  /*3cb90*/  IADD3 R4, PT, PT, R8, -0x315, RZ ;  /* 0xfffffceb08047810 */ /* 0x000fe20007ffe0ff */
[----:B------:R1:W-:Y:S02]  /*3cba0*/  LDGSTS.E [R82+0x4400], desc[UR16][R150.64], !P4 ;  /* 0x0440000096527fae */ /* 0x0003e4000e1a1010 */
[----:B------:R-:W1:Y:S02]  /*3cbb0*/  LDC R8, c[0x0][0x3a0] ;  /* 0x0000e800ff087b82 */ /* 0x000e640000000800 */
[----:B------:R1:W-:Y:S04]  /*3cbc0*/  LDGSTS.E [R82+0x4600], desc[UR16][R152.64], !P4 ;  /* 0x0460000098527fae */ /* 0x0003e8000e1a1010 */
[----:B------:R1:W-:Y:S01]  /*3cbd0*/  LDGSTS.E [R82+0x4800], desc[UR16][R154.64], !P0 ;  /* 0x048000009a527fae */ /* 0x0003e2000c1a1010 */
[----:B------:R-:W-:Y:S01]  /*3cbe0*/  ISETP.GE.U32.AND P4, PT, R5, 0x7ffffc6b, PT ;  /* 0x7ffffc6b0500780c */ /* 0x000fe20003f86070 */
[----:B------:R-:W1:Y:S02]  /*3cbf0*/  LDC R7, c[0x0][0x3a0] ;  /* 0x0000e800ff077b82 */ /* 0x000e640000000800 */
[----:B------:R1:W-:Y:S01]  /*3cc00*/  LDGSTS.E [R82+0x4a00], desc[UR16][R156.64], !P0 ;  /* 0x04a000009c527fae */ /* 0x0003e2000c1a1010 */
[----:B------:R-:W-:-:S02]  /*3cc10*/  ISETP.GE.U32.AND P0, PT, R4, 0x7ffffc6c, PT ;  /* 0x7ffffc6c0400780c */ /* 0x000fc40003f06070 */
[----:B------:R-:W-:Y:S01]  /*3cc20*/  IADD3 R4, PT, PT, R6, -0x317, RZ ;  /* 0xfffffce906047810 */ /* 0x000fe20007ffe0ff */
[----:B------:R1:W-:Y:S02]  /*3cc30*/  LDGSTS.E [R82+0x4c00], desc[UR16][R158.64], !P3 ;  /* 0x04c000009e527fae */ /* 0x0003e4000d9a1010 */
[----:B------:R-:W1:Y:S02]  /*3cc40*/  LDC R5, c[0x0][0x3a0] ;  /* 0x0000e800ff057b82 */ /* 0x000e640000000800 */
[----:B------:R1:W-:Y:S01]  /*3cc50*/  LDGSTS.E [R82+0x4e00], desc[UR16][R160.64], !P3 ;  /* 0x04e00000a0527fae */ /* 0x0003e2000d9a1010 */
[----:B------:R-:W-:Y:S01]  /*3cc60*/  ISETP.GE.U32.AND P3, PT, R4, 0x7ffffc6a, PT ;  /* 0x7ffffc6a0400780c */ /* 0x000fe20003f66070 */
[----:B------:R-:W-:Y:S02]  /*3cc70*/  VIADD R4, R12, 0xfffffce8 ;  /* 0xfffffce80c047836 */ /* 0x000fe40000000000 */
[----:B------:R-:W3:Y:S02]  /*3cc80*/  LDL.64 R28, [R1+0x1c0] ;  /* 0x0001c000011c7983 */ /* 0x000ee40000100a00 */
[----:B------:R-:W4:Y:S02]  /*3cc90*/  LDC R6, c[0x0][0x3a0] ;  /* 0x0000e800ff067b82 */ /* 0x000f240000000800 */
[----:B------:R1:W-:Y:S04]  /*3cca0*/  LDGSTS.E [R82+0x5000], desc[UR16][R162.64], !P0 ;  /* 0x05000000a2527fae */ /* 0x0003e8000c1a1010 */
[----:B------:R1:W-:Y:S01]  /*3ccb0*/  LDGSTS.E [R82+0x5200], desc[UR16][R164.64], !P0 ;  /* 0x05200000a4527fae */ /* 0x0003e2000c1a1010 */
[----:B------:R-:W-:Y:S01]  /*3ccc0*/  ISETP.GE.U32.AND P0, PT, R4, 0x7ffffc69, PT ;  /* 0x7ffffc690400780c */ /* 0x000fe20003f06070 */
[----:B------:R-:W4:Y:S01]  /*3ccd0*/  LDC R12, c[0x0][0x3a0] ;  /* 0x0000e800ff0c7b82 */ /* 0x000f220000000800 */
[----:B------:R-:W-:Y:S01]  /*3cce0*/  IADD3 R4, PT, PT, R11, -0x319, RZ ;  /* 0xfffffce70b047810 */ /* 0x000fe20007ffe0ff */
[----:B------:R1:W-:Y:S04]  /*3ccf0*/  LDGSTS.E [R82+0x5400], desc[UR16][R166.64], !P4 ;  /* 0x05400000a6527fae */ /* 0x0003e8000e1a1010 */
[----:B------:R1:W-:Y:S01]  /*3cd00*/  LDGSTS.E [R82+0x5600], desc[UR16][R168.64], !P4 ;  /* 0x05600000a8527fae */ /* 0x0003e2000e1a1010 */
[----:B------:R-:W-:Y:S01]  /*3cd10*/  ISETP.GE.U32.AND P4, PT, R4, 0x7ffffc68, PT ;  /* 0x7ffffc680400780c */ /* 0x000fe20003f86070 */
[----:B------:R-:W-:Y:S01]  /*3cd20*/  VIADD R4, R10, 0xfffffce6 ;  /* 0xfffffce60a047836 */ /* 0x000fe20000000000 */
[----:B------:R-:W4:Y:S01]  /*3cd30*/  LDC R11, c[0x0][0x3a0] ;  /* 0x0000e800ff0b7b82 */ /* 0x000f220000000800 */
[----:B------:R1:W-:Y:S04]  /*3cd40*/  LDGSTS.E [R82+0x5800], desc[UR16][R170.64], !P3 ;  /* 0x05800000aa527fae */ /* 0x0003e8000d9a1010 */
[----:B------:R1:W-:Y:S01]  /*3cd50*/  LDGSTS.E [R82+0x5a00], desc[UR16][R172.64], !P3 ;  /* 0x05a00000ac527fae */ /* 0x0003e2000d9a1010 */
[----:B------:R-:W-:-:S02]  /*3cd60*/  ISETP.GE.U32.AND P3, PT, R4, 0x7ffffc67, PT ;  /* 0x7ffffc670400780c */ /* 0x000fc40003f66070 */
[----:B-1----:R-:W-:Y:S01]  /*3cd70*/  IADD3 R4, PT, PT, R5, -0x31b, RZ ;  /* 0xfffffce505047810 */ /* 0x002fe20007ffe0ff */
[----:B------:R1:W-:Y:S01]  /*3cd80*/  LDGSTS.E [R82+0x5c00], desc[UR16][R174.64], !P0 ;  /* 0x05c00000ae527fae */ /* 0x0003e2000c1a1010 */
[----:B------:R-:W1:Y:S01]  /*3cd90*/  LDC R10, c[0x0][0x3a0] ;  /* 0x0000e800ff0a7b82 */ /* 0x000e620000000800 */
[----:B------:R-:W-:Y:S02]  /*3cda0*/  VIADD R5, R7, 0xfffffce2 ;  /* 0xfffffce207057836 */ /* 0x000fe40000000000 */
[----:B------:R1:W-:Y:S01]  /*3cdb0*/  LDGSTS.E [R82+0x5e00], desc[UR16][R176.64], !P0 ;  /* 0x05e00000b0527fae */ /* 0x0003e2000c1a1010 */
[----:B------:R-:W-:Y:S01]  /*3cdc0*/  ISETP.GE.U32.AND P0, PT, R4, 0x7ffffc66, PT ;  /* 0x7ffffc660400780c */ /* 0x000fe20003f06070 */
[----:B------:R-:W-:Y:S02]  /*3cdd0*/  VIADD R4, R9, 0xfffffce4 ;  /* 0xfffffce409047836 */ /* 0x000fe40000000000 */
[----:B------:R1:W-:Y:S01]  /*3cde0*/  LDGSTS.E [R82+0x6000], desc[UR16][R178.64], !P4 ;  /* 0x06000000b2527fae */ /* 0x0003e2000e1a1010 */
[----:B------:R-:W1:Y:S03]  /*3cdf0*/  LDC R9, c[0x0][0x3a0] ;  /* 0x0000e800ff097b82 */ /* 0x000e660000000800 */
[----:B------:R1:W-:Y:S01]  /*3ce00*/  LDGSTS.E [R82+0x6200], desc[UR16][R180.64], !P4 ;  /* 0x06200000b4527fae */ /* 0x0003e2000e1a1010 */
[----:B------:R-:W-:-:S02]  /*3ce10*/  ISETP.GE.U32.AND P4, PT, R4, 0x7ffffc65, PT ;  /* 0x7ffffc650400780c */ /* 0x000fc40003f86070 */
[----:B------:R-:W-:Y:S01]  /*3ce20*/  IADD3 R4, PT, PT, R8, -0x31d, RZ ;  /* 0xfffffce308047810 */ /* 0x000fe20007ffe0ff */
[----:B------:R1:W-:Y:S01]  /*3ce30*/  LDGSTS.E [R82+0x6400], desc[UR16][R182.64], !P3 ;  /* 0x06400000b6527fae */ /* 0x0003e2000d9a1010 */
[----:B------:R-:W2:Y:S03]  /*3ce40*/  LDC R8, c[0x0][0x3a0] ;  /* 0x0000e800ff087b82 */ /* 0x000ea60000000800 */
[----:B------:R1:W-:Y:S01]  /*3ce50*/  LDGSTS.E [R82+0x6600], desc[UR16][R184.64], !P3 ;  /* 0x06600000b8527fae */ /* 0x0003e2000d9a1010 */
[----:B------:R-:W-:-:S03]  /*3ce60*/  ISETP.GE.U32.AND P3, PT, R5, 0x7ffffc63, PT ;  /* 0x7ffffc630500780c */ /* 0x000fc60003f66070 */
[----:B------:R1:W-:Y:S01]  /*3ce70*/  LDGSTS.E [R82+0x6800], desc[UR16][R186.64], !P0 ;  /* 0x06800000ba527fae */ /* 0x0003e2000c1a1010 */
[----:B------:R-:W2:Y:S03]  /*3ce80*/  LDC R5, c[0x0][0x3a0] ;  /* 0x0000e800ff057b82 */ /* 0x000ea60000000800 */
[----:B------:R1:W-:Y:S01]  /*3ce90*/  LDGSTS.E [R82+0x6a00], desc[UR16][R188.64], !P0 ;  /* 0x06a00000bc527fae */ /* 0x0003e2000c1a1010 */
[----:B------:R-:W-:Y:S02]  /*3cea0*/  ISETP.GE.U32.AND P0, PT, R4, 0x7ffffc64, PT ;  /* 0x7ffffc640400780c */ /* 0x000fe40003f06070 */
[----:B----4-:R-:W-:Y:S01]  /*3ceb0*/  IADD3 R4, PT, PT, R6, -0x31f, RZ ;  /* 0xfffffce106047810 */ /* 0x010fe20007ffe0ff */
[----:B------:R4:W-:Y:S01]  /*3cec0*/  LDGSTS.E [R82+0x6c00], desc[UR16][R190.64], !P4 ;  /* 0x06c00000be527fae */ /* 0x0009e2000e1a1010 */
[----:B------:R-:W4:Y:S03]  /*3ced0*/  LDC R7, c[0x0][0x3a0] ;  /* 0x0000e800ff077b82 */ /* 0x000f260000000800 */
[----:B------:R1:W-:Y:S01]  /*3cee0*/  LDGSTS.E [R82+0x6e00], desc[UR16][R192.64], !P4 ;  /* 0x06e00000c0527fae */ /* 0x0003e2000e1a1010 */
[----:B------:R-:W-:Y:S01]  /*3cef0*/  ISETP.GE.U32.AND P4, PT, R4, 0x7ffffc62, PT ;  /* 0x7ffffc620400780c */ /* 0x000fe20003f86070 */
[----:B------:R-:W-:-:S02]  /*3cf00*/  VIADD R4, R12, 0xfffffce0 ;  /* 0xfffffce00c047836 */ /* 0x000fc40000000000 */
[----:B------:R-:W-:Y:S01]  /*3cf10*/  STL.64 [R1+0x1170], R198 ;  /* 0x001170c601007387 */ /* 0x000fe20000100a00 */
[----:B------:R-:W3:Y:S03]  /*3cf20*/  LDC R6, c[0x0][0x3a0] ;  /* 0x0000e800ff067b82 */ /* 0x000ee60000000800 */
[----:B------:R1:W-:Y:S04]  /*3cf30*/  LDGSTS.E [R82+0x7000], desc[UR16][R194.64], !P0 ;  /* 0x07000000c2527fae */ /* 0x0003e8000c1a1010 */
[----:B------:R2:W-:Y:S01]  /*3cf40*/  LDGSTS.E [R82+0x7200], desc[UR16][R204.64], !P0 ;  /* 0x07200000cc527fae */ /* 0x0005e2000c1a1010 */
[----:B------:R-:W-:Y:S01]  /*3cf50*/  ISETP.GE.U32.AND P0, PT, R4, 0x7ffffc61, PT ;  /* 0x7ffffc610400780c */ /* 0x000fe20003f06070 */
[----:B------:R-:W3:Y:S01]  /*3cf60*/  LDC R12, c[0x0][0x3a0] ;  /* 0x0000e800ff0c7b82 */ /* 0x000ee20000000800 */
[----:B------:R-:W-:Y:S01]  /*3cf70*/  IADD3 R4, PT, PT, R11, -0x321, RZ ;  /* 0xfffffcdf0b047810 */ /* 0x000fe20007ffe0ff */
[----:B------:R2:W-:Y:S04]  /*3cf80*/  LDGSTS.E [R82+0x7400], desc[UR16][R206.64], !P3 ;  /* 0x07400000ce527fae */ /* 0x0005e8000d9a1010 */
[----:B------:R2:W-:Y:S01]  /*3cf90*/  LDGSTS.E [R82+0x7600], desc[UR16][R208.64], !P3 ;  /* 0x07600000d0527fae */ /* 0x0005e2000d9a1010 */
[----:B------:R-:W-:Y:S01]  /*3cfa0*/  ISETP.GE.U32.AND P3, PT, R4, 0x7ffffc60, PT ;  /* 0x7ffffc600400780c */ /* 0x000fe20003f66070 */
[----:B-1----:R-:W-:Y:S01]  /*3cfb0*/  VIADD R4, R10, 0xfffffcde ;  /* 0xfffffcde0a047836 */ /* 0x002fe20000000000 */
[----:B------:R-:W1:Y:S01]  /*3cfc0*/  LDC R11, c[0x0][0x3a0] ;  /* 0x0000e800ff0b7b82 */ /* 0x000e620000000800 */
[----:B------:R1:W-:Y:S04]  /*3cfd0*/  LDGSTS.E [R82+0x7800], desc[UR16][R210.64], !P4 ;  /* 0x07800000d2527fae */ /* 0x0003e8000e1a1010 */
[----:B------:R1:W-:Y:S01]  /*3cfe0*/  LDGSTS.E [R82+0x7a00], desc[UR16][R212.64], !P4 ;  /* 0x07a00000d4527fae */ /* 0x0003e2000e1a1010 */
[----:B------:R-:W-:-:S02]  /*3cff0*/  ISETP.GE.U32.AND P4, PT, R4, 0x7ffffc5f, PT ;  /* 0x7ffffc5f0400780c */ /* 0x000fc40003f86070 */
[----:B--2---:R-:W-:Y:S01]  /*3d000*/  IADD3 R4, PT, PT, R5, -0x323, RZ ;  /* 0xfffffcdd05047810 */ /* 0x004fe20007ffe0ff */
[----:B------:R2:W-:Y:S01]  /*3d010*/  STL [R1+0x1168], R92 ;  /* 0x0011685c01007387 */ /* 0x0005e20000100800 */
[----:B------:R-:W1:Y:S03]  /*3d020*/  LDC R10, c[0x0][0x3a0] ;  /* 0x0000e800ff0a7b82 */ /* 0x000e660000000800 */
[----:B------:R1:W-:Y:S04]  /*3d030*/  LDGSTS.E [R82+0x7c00], desc[UR16][R214.64], !P0 ;  /* 0x07c00000d6527fae */ /* 0x0003e8000c1a1010 */
[----:B------:R-:W-:Y:S04]  /*3d040*/  STL.64 [R1+0x1160], R80 ;  /* 0x0011605001007387 */ /* 0x000fe80000100a00 */
[----:B------:R1:W-:Y:S01]  /*3d050*/  LDGSTS.E [R82+0x7e00], desc[UR16][R216.64], !P0 ;  /* 0x07e00000d8527fae */ /* 0x0003e2000c1a1010 */
[----:B------:R-:W-:Y:S01]  /*3d060*/  ISETP.GE.U32.AND P0, PT, R4, 0x7ffffc5e, PT ;  /* 0x7ffffc5e0400780c */ /* 0x000fe20003f06070 */
[----:B------:R-:W-:-:S02]  /*3d070*/  VIADD R4, R9, 0xfffffcdc ;  /* 0xfffffcdc09047836 */ /* 0x000fc40000000000 */
[----:B------:R-:W-:Y:S01]  /*3d080*/  STL.64 [R1+0x1158], R2 ;  /* 0x0011580201007387 */ /* 0x000fe20000100a00 */
[----:B----4-:R-:W-:Y:S01]  /*3d090*/  VIADD R5, R7, 0xfffffcda ;  /* 0xfffffcda07057836 */ /* 0x010fe20000000000 */
[----:B------:R-:W4:Y:S02]  /*3d0a0*/  LDC R9, c[0x0][0x3a0] ;  /* 0x0000e800ff097b82 */ /* 0x000f240000000800 */
[----:B------:R1:W-:Y:S04]  /*3d0b0*/  LDGSTS.E [R82+0x8000], desc[UR16][R218.64], !P3 ;  /* 0x08000000da527fae */ /* 0x0003e8000d9a1010 */
[----:B------:R1:W-:Y:S02]  /*3d0c0*/  STL.64 [R1+0x1178], R68 ;  /* 0x0011784401007387 */ /* 0x0003e40000100a00 */
[----:B------:R-:W1:Y:S02]  /*3d0d0*/  LDC R7, c[0x0][0x3a0] ;  /* 0x0000e800ff077b82 */ /* 0x000e640000000800 */
[----:B------:R1:W-:Y:S04]  /*3d0e0*/  LDGSTS.E [R82+0x8200], desc[UR16][R18.64], !P3 ;  /* 0x0820000012527fae */ /* 0x0003e8000d9a1010 */
[----:B------:R1:W-:Y:S04]  /*3d0f0*/  LDGSTS.E [R82+0x8400], desc[UR16][R16.64], !P4 ;  /* 0x0840000010527fae */ /* 0x0003e8000e1a1010 */
[----:B------:R-:W4:Y:S04]  /*3d100*/  LDL.64 R32, [R1+0x1d8] ;  /* 0x0001d80001207983 */ /* 0x000f280000100a00 */
[----:B------:R-:W4:Y:S04]  /*3d110*/  LDL.64 R18, [R1+0x1c8] ;  /* 0x0001c80001127983 */ /* 0x000f280000100a00 */
[----:B------:R-:W4:Y:S01]  /*3d120*/  LDL.64 R16, [R1+0x1d0] ;  /* 0x0001d00001107983 */ /* 0x000f220000100a00 */
[----:B------:R-:W-:-:S03]  /*3d130*/  ISETP.GE.U32.AND P3, PT, R4, 0x7ffffc5d, PT ;  /* 0x7ffffc5d0400780c */ /* 0x000fc60003f66070 */
[----:B---3--:R3:W-:Y:S04]  /*3d140*/  LDGSTS.E [R82+0x8600], desc[UR16][R30.64], !P4 ;  /* 0x086000001e527fae */ /* 0x0087e8000e1a1010 */
[----:B------:R3:W-:Y:S01]  /*3d150*/  LDGSTS.E [R82+0x8800], desc[UR16][R14.64], !P0 ;  /* 0x088000000e527fae */ /* 0x0007e2000c1a1010 */
[----:B------:R-:W-:Y:S02]  /*3d160*/  IADD3 R4, PT, PT, R8, -0x325, RZ ;  /* 0xfffffcdb08047810 */ /* 0x000fe40007ffe0ff */
[----:B------:R-:W-:Y:S01]  /*3d170*/  ISETP.GE.U32.AND P4, PT, R5, 0x7ffffc5b, PT ;  /* 0x7ffffc5b0500780c */ /* 0x000fe20003f86070 */
[----:B------:R3:W-:Y:S04]  /*3d180*/  LDGSTS.E [R82+0x8a00], desc[UR16][R24.64], !P0 ;  /* 0x08a0000018527fae */ /* 0x0007e8000c1a1010 */
[----:B------:R-:W3:Y:S04]  /*3d190*/  LDL.64 R30, [R1+0x1f0] ;  /* 0x0001f000011e7983 */ /* 0x000ee80000100a00 */
[----:B------:R-:W3:Y:S01]  /*3d1a0*/  LDL.64 R14, [R1+0x1e0] ;  /* 0x0001e000010e7983 */ /* 0x000ee20000100a00 */
[----:B------:R-:W-:Y:S01]  /*3d1b0*/  ISETP.GE.U32.AND P0, PT, R4, 0x7ffffc5c, PT ;  /* 0x7ffffc5c0400780c */ /* 0x000fe20003f06070 */
[----:B------:R-:W1:Y:S02]  /*3d1c0*/  LDC R5, c[0x0][0x3a0] ;  /* 0x0000e800ff057b82 */ /* 0x000e640000000800 */
[----:B------:R-:W3:Y:S04]  /*3d1d0*/  LDL.64 R24, [R1+0x1e8] ;  /* 0x0001e80001187983 */ /* 0x000ee80000100a00 */
[----:B------:R1:W-:Y:S02]  /*3d1e0*/  LDGSTS.E [R82+0x8c00], desc[UR16][R22.64], !P3 ;  /* 0x08c0000016527fae */ /* 0x0003e4000d9a1010 */
[----:B------:R-:W1:Y:S02]  /*3d1f0*/  LDC R8, c[0x0][0x3a0] ;  /* 0x0000e800ff087b82 */ /* 0x000e640000000800 */
[----:B------:R1:W-:Y:S04]  /*3d200*/  LDGSTS.E [R82+0x8e00], desc[UR16][R20.64], !P3 ;  /* 0x08e0000014527fae */ /* 0x0003e8000d9a1010 */
[----:B------:R-:W3:Y:S04]  /*3d210*/  LDL.64 R34, [R1+0x5d8] ;  /* 0x0005d80001227983 */ /* 0x000ee80000100a00 */
[----:B------:R-:W3:Y:S04]  /*3d220*/  LDL.64 R22, [R1+0x1f8] ;  /* 0x0001f80001167983 */ /* 0x000ee80000100a00 */
[----:B------:R-:W3:Y:S04]  /*3d230*/  LDL.64 R20, [R1+0x200] ;  /* 0x0002000001147983 */ /* 0x000ee80000100a00 */
[----:B------:R-:W3:Y:S04]  /*3d240*/  LDL.64 R38, [R1+0x6c8] ;  /* 0x0006c80001267983 */ /* 0x000ee80000100a00 */
[----:B------:R-:W3:Y:S04]  /*3d250*/  LDL.64 R36, [R1+0x6d8] ;  /* 0x0006d80001247983 */ /* 0x000ee80000100a00 */
[----:B------:R-:W3:Y:S01]  /*3d260*/  LDL.64 R250, [R1+0x748] ;  /* 0x0007480001fa7983 */ /* 0x000ee20000100a00 */
[----:B------:R-:W-:-:S02]  /*3d270*/  IADD3 R13, PT, PT, R203, -0x300, RZ ;  /* 0xfffffd00cb0d7810 */ /* 0x000fc40007ffe0ff */
[----:B------:R-:W-:Y:S01]  /*3d280*/  IADD3 R4, PT, PT, R6, -0x327, RZ ;  /* 0xfffffcd906047810 */ /* 0x000fe20007ffe0ff */
[----:B------:R-:W3:Y:S01]  /*3d290*/  LDL.64 R196, [R1+0x760] ;  /* 0x0007600001c47983 */ /* 0x000ee20000100a00 */
[----:B------:R-:W1:Y:S03]  /*3d2a0*/  LDC R6, c[0x0][0x3a0] ;  /* 0x0000e800ff067b82 */ /* 0x000e660000000800 */
[----:B------:R-:W3:Y:S04]  /*3d2b0*/  LDL.64 R248, [R1+0x758] ;  /* 0x0007580001f87983 */ /* 0x000ee80000100a00 */
[----:B------:R-:W3:Y:S04]  /*3d2c0*/  LDL.64 R246, [R1+0x768] ;  /* 0x0007680001f67983 */ /* 0x000ee80000100a00 */
[----:B------:R-:W3:Y:S04]  /*3d2d0*/  LDL.64 R244, [R1+0x770] ;  /* 0x0007700001f47983 */ /* 0x000ee80000100a00 */
[----:B------:R-:W3:Y:S04]  /*3d2e0*/  LDL.64 R242, [R1+0x778] ;  /* 0x0007780001f27983 */ /* 0x000ee80000100a00 */
[----:B------:R-:W3:Y:S04]  /*3d2f0*/  LDL.64 R240, [R1+0x780] ;  /* 0x0007800001f07983 */ /* 0x000ee80000100a00 */
[----:B--2---:R-:W2:Y:S04]  /*3d300*/  LDL.64 R92, [R1+0xc70] ;  /* 0x000c7000015c7983 */ /* 0x004ea80000100a00 */
[----:B------:R-:W2:Y:S04]  /*3d310*/  LDL.64 R238, [R1+0xcf8] ;  /* 0x000cf80001ee7983 */ /* 0x000ea80000100a00 */
[----:B------:R1:W-:Y:S04]  /*3d320*/  LDGSTS.E [R82+0x9000], desc[UR16][R26.64], !P0 ;  /* 0x090000001a527fae */ /* 0x0003e8000c1a1010 */
[----:B------:R-:W2:Y:S04]  /*3d330*/  LDL.64 R236, [R1+0xd80] ;  /* 0x000d800001ec7983 */ /* 0x000ea80000100a00 */
[----:B------:R-:W2:Y:S04]  /*3d340*/  LDL.64 R234, [R1+0xe00] ;  /* 0x000e000001ea7983 */ /* 0x000ea80000100a00 */
[----:B------:R-:W2:Y:S04]  /*3d350*/  LDL.64 R26, [R1+0x208] ;  /* 0x00020800011a7983 */ /* 0x000ea80000100a00 */
[----:B------:R-:W2:Y:S04]  /*3d360*/  LDL.64 R232, [R1+0xe88] ;  /* 0x000e880001e87983 */ /* 0x000ea80000100a00 */
[----:B-1----:R-:W2:Y:S04]  /*3d370*/  LDL.64 R68, [R1+0xf08] ;  /* 0x000f080001447983 */ /* 0x002ea80000100a00 */
[----:B------:R-:W2:Y:S04]  /*3d380*/  LDL.64 R230, [R1+0x1008] ;  /* 0x0010080001e67983 */ /* 0x000ea80000100a00 */
        /* <DEDUP_REMOVED lines=10> */
[----:B------:R1:W-:Y:S04]  /*3d430*/  LDGSTS.E [R82+0x9200], desc[UR16][R28.64], !P0 ;  /* 0x092000001c527fae */ /* 0x0003e8000c1a1010 */
        /* <DEDUP_REMOVED lines=13> */
[----:B----4-:R1:W-:Y:S04]  /*3d510*/  LDGSTS.E [R82+0x9400], desc[UR16][R18.64], !P4 ;  /* 0x0940000012527fae */ /* 0x0103e8000e1a1010 */
[----:B------:R1:W-:Y:S04]  /*3d520*/  LDGSTS.E [R82+0x9600], desc[UR16][R16.64], !P4 ;  /* 0x0960000010527fae */ /* 0x0003e8000e1a1010 */
[----:B------:R-:W4:Y:S04]  /*3d530*/  LDL.64 R18, [R1+0x218] ;  /* 0x0002180001127983 */ /* 0x000f280000100a00 */
[----:B------:R-:W4:Y:S01]  /*3d540*/  LDL.64 R16, [R1+0x220] ;  /* 0x0002200001107983 */ /* 0x000f220000100a00 */
[----:B------:R-:W-:Y:S01]  /*3d550*/  ISETP.GE.U32.AND P3, PT, R4, 0x7ffffc5a, PT ;  /* 0x7ffffc5a0400780c */ /* 0x000fe20003f66070 */
[----:B------:R-:W-:-:S02]  /*3d560*/  VIADD R4, R12, 0xfffffcd8 ;  /* 0xfffffcd80c047836 */ /* 0x000fc40000000000 */
[----:B------:R-:W1:Y:S03]  /*3d570*/  LDC R12, c[0x0][0x3a0] ;  /* 0x0000e800ff0c7b82 */ /* 0x000e660000000800 */
[----:B------:R-:W-:Y:S02]  /*3d580*/  ISETP.GE.U32.AND P0, PT, R4, 0x7ffffc59, PT ;  /* 0x7ffffc590400780c */ /* 0x000fe40003f06070 */
[----:B------:R-:W-:-:S03]  /*3d590*/  IADD3 R4, PT, PT, R11, -0x329, RZ ;  /* 0xfffffcd70b047810 */ /* 0x000fc60007ffe0ff */
[----:B------:R-:W1:Y:S01]  /*3d5a0*/  LDC R11, c[0x0][0x3a0] ;  /* 0x0000e800ff0b7b82 */ /* 0x000e620000000800 */
[----:B------:R-:W-:Y:S01]  /*3d5b0*/  ISETP.GE.U32.AND P4, PT, R4, 0x7ffffc58, PT ;  /* 0x7ffffc580400780c */ /* 0x000fe20003f86070 */
[----:B------:R1:W-:Y:S01]  /*3d5c0*/  LDGSTS.E [R82+0x9800], desc[UR16][R32.64], !P3 ;  /* 0x0980000020527fae */ /* 0x0003e2000d9a1010 */
[----:B------:R-:W-:-:S03]  /*3d5d0*/  VIADD R4, R10, 0xfffffcd6 ;  /* 0xfffffcd60a047836 */ /* 0x000fc60000000000 */
[----:B---3--:R3:W-:Y:S02]  /*3d5e0*/  LDGSTS.E [R82+0x9a00], desc[UR16][R14.64], !P3 ;  /* 0x09a000000e527fae */ /* 0x0087e4000d9a1010 */
[----:B------:R-:W-:Y:S01]  /*3d5f0*/  ISETP.GE.U32.AND P3, PT, R4, 0x7ffffc57, PT ;  /* 0x7ffffc570400780c */ /* 0x000fe20003f66070 */
[----:B------:R-:W1:Y:S01]  /*3d600*/  LDC R10, c[0x0][0x3a0] ;  /* 0x0000e800ff0a7b82 */ /* 0x000e620000000800 */
[----:B------:R3:W-:Y:S04]  /*3d610*/  LDGSTS.E [R82+0x9c00], desc[UR16][R24.64], !P0 ;  /* 0x09c0000018527fae */ /* 0x0007e8000c1a1010 */
[----:B------:R-:W3:Y:S04]  /*3d620*/  LDL.64 R32, [R1+0x258] ;  /* 0x0002580001207983 */ /* 0x000ee80000100a00 */
[----:B------:R-:W3:Y:S01]  /*3d630*/  LDL.64 R14, [R1+0x228] ;  /* 0x00022800010e7983 */ /* 0x000ee20000100a00 */
[----:B------:R-:W-:-:S03]  /*3d640*/  IADD3 R4, PT, PT, R5, -0x32b, RZ ;  /* 0xfffffcd505047810 */ /* 0x000fc60007ffe0ff */
[----:B------:R-:W3:Y:S04]  /*3d650*/  LDL.64 R24, [R1+0x230] ;  /* 0x0002300001187983 */ /* 0x000ee80000100a00 */
[----:B------:R1:W-:Y:S01]  /*3d660*/  LDGSTS.E [R82+0x9e00], desc[UR16][R30.64], !P0 ;  /* 0x09e000001e527fae */ /* 0x0003e2000c1a1010 */
[----:B------:R-:W-:-:S03]  /*3d670*/  ISETP.GE.U32.AND P0, PT, R4, 0x7ffffc56, PT ;  /* 0x7ffffc560400780c */ /* 0x000fc60003f06070 */
[----:B------:R1:W-:Y:S04]  /*3d680*/  LDGSTS.E [R82+0xa000], desc[UR16][R22.64], !P4 ;  /* 0x0a00000016527fae */ /* 0x0003e8000e1a1010 */
[----:B------:R1:W-:Y:S04]  /*3d690*/  LDGSTS.E [R82+0xa200], desc[UR16][R20.64], !P4 ;  /* 0x0a20000014527fae */ /* 0x0003e8000e1a1010 */
[----:B------:R-:W3:Y:S04]  /*3d6a0*/  LDL.64 R30, [R1+0x240] ;  /* 0x00024000011e7983 */ /* 0x000ee80000100a00 */
[----:B------:R-:W3:Y:S04]  /*3d6b0*/  LDL.64 R22, [R1+0x238] ;  /* 0x0002380001167983 */ /* 0x000ee80000100a00 */
[----:B------:R-:W3:Y:S04]  /*3d6c0*/  LDL.64 R20, [R1+0x248] ;  /* 0x0002480001147983 */ /* 0x000ee80000100a00 */
[----:B--2---:R2:W-:Y:S04]  /*3d6d0*/  LDGSTS.E [R82+0xa400], desc[UR16][R26.64], !P3 ;  /* 0x0a4000001a527fae */ /* 0x0045e8000d9a1010 */
[----:B------:R-:W2:Y:S04]  /*3d6e0*/  LDL.64 R26, [R1+0x250] ;  /* 0x00025000011a7983 */ /* 0x000ea80000100a00 */
[----:B------:R1:W-:Y:S01]  /*3d6f0*/  LDGSTS.E [R82+0xa600], desc[UR16][R28.64], !P3 ;  /* 0x0a6000001c527fae */ /* 0x0003e2000d9a1010 */
[----:B------:R-:W-:-:S02]  /*3d700*/  VIADD R4, R9, 0xfffffcd4 ;  /* 0xfffffcd409047836 */ /* 0x000fc40000000000 */
[----:B------:R-:W-:Y:S01]  /*3d710*/  VIADD R5, R7, 0xfffffcd2 ;  /* 0xfffffcd207057836 */ /* 0x000fe20000000000 */
[----:B------:R-:W1:Y:S01]  /*3d720*/  LDC R9, c[0x0][0x3a0] ;  /* 0x0000e800ff097b82 */ /* 0x000e620000000800 */
[----:B------:R-:W2:Y:S04]  /*3d730*/  LDL.64 R28, [R1+0x270] ;  /* 0x00027000011c7983 */ /* 0x000ea80000100a00 */
[----:B----4-:R4:W-:Y:S01]  /*3d740*/  LDGSTS.E [R82+0xa800], desc[UR16][R18.64], !P0 ;  /* 0x0a80000012527fae */ /* 0x0109e2000c1a1010 */
[----:B------:R-:W-:Y:S02]  /*3d750*/  ISETP.GE.U32.AND P4, PT, R4, 0x7ffffc55, PT ;  /* 0x7ffffc550400780c */ /* 0x000fe40003f86070 */
[----:B------:R-:W2:Y:S01]  /*3d760*/  LDC R7, c[0x0][0x3a0] ;  /* 0x0000e800ff077b82 */ /* 0x000ea20000000800 */
[----:B------:R4:W-:Y:S04]  /*3d770*/  LDGSTS.E [R82+0xaa00], desc[UR16][R16.64], !P0 ;  /* 0x0aa0000010527fae */ /* 0x0009e8000c1a1010 */
[----:B------:R-:W4:Y:S04]  /*3d780*/  LDL.64 R18, [R1+0x260] ;  /* 0x0002600001127983 */ /* 0x000f280000100a00 */
[----:B------:R-:W4:Y:S01]  /*3d790*/  LDL.64 R16, [R1+0x268] ;  /* 0x0002680001107983 */ /* 0x000f220000100a00 */
[----:B------:R-:W-:-:S02]  /*3d7a0*/  IADD3 R4, PT, PT, R8, -0x32d, RZ ;  /* 0xfffffcd308047810 */ /* 0x000fc40007ffe0ff */
[----:B------:R-:W-:Y:S01]  /*3d7b0*/  ISETP.GE.U32.AND P3, PT, R5, 0x7ffffc53, PT ;  /* 0x7ffffc530500780c */ /* 0x000fe20003f66070 */
[----:B------:R-:W2:Y:S01]  /*3d7c0*/  LDC R8, c[0x0][0x3a0] ;  /* 0x0000e800ff087b82 */ /* 0x000ea20000000800 */
[----:B------:R-:W-:Y:S02]  /*3d7d0*/  ISETP.GE.U32.AND P0, PT, R4, 0x7ffffc54, PT ;  /* 0x7ffffc540400780c */ /* 0x000fe40003f06070 */
[----:B------:R-:W-:-:S05]  /*3d7e0*/  IADD3 R4, PT, PT, R6, -0x32f, RZ ;  /* 0xfffffcd106047810 */ /* 0x000fca0007ffe0ff */
[----:B------:R-:W2:Y:S01]  /*3d7f0*/  LDC R5, c[0x0][0x3a0] ;  /* 0x0000e800ff057b82 */ /* 0x000ea20000000800 */
[----:B---3--:R3:W-:Y:S07]  /*3d800*/  LDGSTS.E [R82+0xac00], desc[UR16][R14.64], !P4 ;  /* 0x0ac000000e527fae */ /* 0x0087ee000e1a1010 */
[----:B------:R-:W2:Y:S01]  /*3d810*/  LDC R6, c[0x0][0x3a0] ;  /* 0x0000e800ff067b82 */ /* 0x000ea20000000800 */
[----:B------:R3:W-:Y:S04]  /*3d820*/  LDGSTS.E [R82+0xae00], desc[UR16][R24.64], !P4 ;  /* 0x0ae0000018527fae */ /* 0x0007e8000e1a1010 */
[----:B------:R-:W3:Y:S01]  /*3d830*/  LDL.64 R14, [R1+0x278] ;  /* 0x00027800010e7983 */ /* 0x000ee20000100a00 */
[----:B------:R-:W-:Y:S01]  /*3d840*/  ISETP.GE.U32.AND P4, PT, R4, 0x7ffffc52, PT ;  /* 0x7ffffc520400780c */ /* 0x000fe20003f86070 */
[----:B-1----:R-:W-:-:S02]  /*3d850*/  VIADD R4, R12, 0xfffffcd0 ;  /* 0xfffffcd00c047836 */ /* 0x002fc40000000000 */
[----:B------:R-:W3:Y:S01]  /*3d860*/  LDL.64 R24, [R1+0x280] ;  /* 0x0002800001187983 */ /* 0x000ee20000100a00 */
[----:B------:R-:W1:Y:S03]  /*3d870*/  LDC R12, c[0x0][0x3a0] ;  /* 0x0000e800ff0c7b82 */ /* 0x000e660000000800 */
[----:B------:R1:W-:Y:S04]  /*3d880*/  LDGSTS.E [R82+0xb000], desc[UR16][R22.64], !P0 ;  /* 0x0b00000016527fae */ /* 0x0003e8000c1a1010 */
[----:B------:R1:W-:Y:S01]  /*3d890*/  LDGSTS.E [R82+0xb200], desc[UR16][R30.64], !P0 ;  /* 0x0b2000001e527fae */ /* 0x0003e2000c1a1010 */
[----:B------:R-:W-:-:S03]  /*3d8a0*/  ISETP.GE.U32.AND P0, PT, R4, 0x7ffffc51, PT ;  /* 0x7ffffc510400780c */ /* 0x000fc60003f06070 */
[----:B------:R1:W-:Y:S04]  /*3d8b0*/  LDGSTS.E [R82+0xb400], desc[UR16][R20.64], !P3 ;  /* 0x0b40000014527fae */ /* 0x0003e8000d9a1010 */
[----:B------:R-:W3:Y:S04]  /*3d8c0*/  LDL.64 R22, [R1+0x288] ;  /* 0x0002880001167983 */ /* 0x000ee80000100a00 */
[----:B------:R-:W3:Y:S04]  /*3d8d0*/  LDL.64 R30, [R1+0x290] ;  /* 0x00029000011e7983 */ /* 0x000ee80000100a00 */
[----:B------:R-:W3:Y:S04]  /*3d8e0*/  LDL.64 R20, [R1+0x298] ;  /* 0x0002980001147983 */ /* 0x000ee80000100a00 */
[----:B--2---:R2:W-:Y:S04]  /*3d8f0*/  LDGSTS.E [R82+0xb600], desc[UR16][R26.64], !P3 ;  /* 0x0b6000001a527fae */ /* 0x0045e8000d9a1010 */
[----:B------:R2:W-:Y:S04]  /*3d900*/  LDGSTS.E [R82+0xb800], desc[UR16][R32.64], !P4 ;  /* 0x0b80000020527fae */ /* 0x0005e8000e1a1010 */
[----:B------:R-:W2:Y:S01]  /*3d910*/  LDL.64 R26, [R1+0x2a0] ;  /* 0x0002a000011a7983 */ /* 0x000ea20000100a00 */
[----:B------:R-:W-:-:S02]  /*3d920*/  IADD3 R4, PT, PT, R11, -0x331, RZ ;  /* 0xfffffccf0b047810 */ /* 0x000fc40007ffe0ff */
[----:B------:R-:W1:Y:S01]  /*3d930*/  LDC R11, c[0x0][0x3a0] ;  /* 0x0000e800ff0b7b82 */ /* 0x000e620000000800 */
[----:B------:R-:W2:Y:S04]  /*3d940*/  LDL.64 R32, [R1+0x2d8] ;  /* 0x0002d80001207983 */ /* 0x000ea80000100a00 */
[----:B----4-:R4:W-:Y:S04]  /*3d950*/  LDGSTS.E [R82+0xba00], desc[UR16][R18.64], !P4 ;  /* 0x0ba0000012527fae */ /* 0x0109e8000e1a1010 */
[----:B------:R4:W-:Y:S01]  /*3d960*/  LDGSTS.E [R82+0xbc00], desc[UR16][R16.64], !P0 ;  /* 0x0bc0000010527fae */ /* 0x0009e2000c1a1010 */
[----:B------:R-:W-:-:S03]  /*3d970*/  ISETP.GE.U32.AND P3, PT, R4, 0x7ffffc50, PT ;  /* 0x7ffffc500400780c */ /* 0x000fc60003f66070 */
[----:B------:R-:W4:Y:S04]  /*3d980*/  LDL.64 R18, [R1+0x2a8] ;  /* 0x0002a80001127983 */ /* 0x000f280000100a00 */
[----:B------:R-:W4:Y:S01]  /*3d990*/  LDL.64 R16, [R1+0x2b0] ;  /* 0x0002b00001107983 */ /* 0x000f220000100a00 */
[----:B------:R-:W-:Y:S02]  /*3d9a0*/  VIADD R4, R10, 0xfffffcce ;  /* 0xfffffcce0a047836 */ /* 0x000fe40000000000 */
[----:B------:R-:W1:Y:S01]  /*3d9b0*/  LDC R10, c[0x0][0x3a0] ;  /* 0x0000e800ff0a7b82 */ /* 0x000e620000000800 */
[----:B------:R1:W-:Y:S02]  /*3d9c0*/  LDGSTS.E [R82+0xbe00], desc[UR16][R28.64], !P0 ;  /* 0x0be000001c527fae */ /* 0x0003e4000c1a1010 */
[----:B------:R-:W-:-:S02]  /*3d9d0*/  ISETP.GE.U32.AND P4, PT, R4, 0x7ffffc4f, PT ;  /* 0x7ffffc4f0400780c */ /* 0x000fc40003f86070 */
[----:B------:R-:W-:-:S04]  /*3d9e0*/  IADD3 R4, PT, PT, R5, -0x333, RZ ;  /* 0xfffffccd05047810 */ /* 0x000fc80007ffe0ff */
[----:B------:R-:W-:Y:S01]  /*3d9f0*/  ISETP.GE.U32.AND P0, PT, R4, 0x7ffffc4e, PT ;  /* 0x7ffffc4e0400780c */ /* 0x000fe20003f06070 */
[----:B------:R-:W4:Y:S04]  /*3da00*/  LDL.64 R28, [R1+0x2c0] ;  /* 0x0002c000011c7983 */ /* 0x000f280000100a00 */
[----:B---3--:R3:W-:Y:S01]  /*3da10*/  LDGSTS.E [R82+0xc000], desc[UR16][R14.64], !P3 ;  /* 0x0c0000000e527fae */ /* 0x0087e2000d9a1010 */
[----:B------:R-:W-:Y:S02]  /*3da20*/  VIADD R4, R9, 0xfffffccc ;  /* 0xfffffccc09047836 */ /* 0x000fe40000000000 */
[----:B------:R-:W-:Y:S01]  /*3da30*/  VIADD R5, R7, 0xfffffcca ;  /* 0xfffffcca07057836 */ /* 0x000fe20000000000 */
[----:B------:R3:W-:Y:S01]  /*3da40*/  LDGSTS.E [R82+0xc200], desc[UR16][R24.64], !P3 ;  /* 0x0c20000018527fae */ /* 0x0007e2000d9a1010 */
[----:B------:R-:W1:Y:S03]  /*3da50*/  LDC R9, c[0x0][0x3a0] ;  /* 0x0000e800ff097b82 */ /* 0x000e660000000800 */
[----:B------:R-:W3:Y:S05]  /*3da60*/  LDL.64 R14, [R1+0x2b8] ;  /* 0x0002b800010e7983 */ /* 0x000eea0000100a00 */
[----:B------:R-:W1:Y:S01]  /*3da70*/  LDC R7, c[0x0][0x3a0] ;  /* 0x0000e800ff077b82 */ /* 0x000e620000000800 */
[----:B------:R-:W3:Y:S01]  /*3da80*/  LDL.64 R24, [R1+0x2c8] ;  /* 0x0002c80001187983 */ /* 0x000ee20000100a00 */
[----:B------:R-:W-:-:S03]  /*3da90*/  ISETP.GE.U32.AND P3, PT, R4, 0x7ffffc4d, PT ;  /* 0x7ffffc4d0400780c */ /* 0x000fc60003f66070 */
[----:B------:R1:W-:Y:S04]  /*3daa0*/  LDGSTS.E [R82+0xc400], desc[UR16][R22.64], !P4 ;  /* 0x0c40000016527fae */ /* 0x0003e8000e1a1010 */
[----:B------:R1:W-:Y:S04]  /*3dab0*/  LDGSTS.E [R82+0xc600], desc[UR16][R30.64], !P4 ;  /* 0x0c6000001e527fae */ /* 0x0003e8000e1a1010 */
[----:B------:R1:W-:Y:S04]  /*3dac0*/  LDGSTS.E [R82+0xc800], desc[UR16][R20.64], !P0 ;  /* 0x0c80000014527fae */ /* 0x0003e8000c1a1010 */
[----:B------:R-:W3:Y:S04]  /*3dad0*/  LDL.64 R22, [R1+0x2d0] ;  /* 0x0002d00001167983 */ /* 0x000ee80000100a00 */
[----:B------:R-:W3:Y:S04]  /*3dae0*/  LDL.64 R30, [R1+0x2f0] ;  /* 0x0002f000011e7983 */ /* 0x000ee80000100a00 */
[----:B------:R-:W3:Y:S04]  /*3daf0*/  LDL.64 R20, [R1+0x2e0] ;  /* 0x0002e00001147983 */ /* 0x000ee80000100a00 */
[----:B--2---:R2:W-:Y:S04]  /*3db00*/  LDGSTS.E [R82+0xca00], desc[UR16][R26.64], !P0 ;  /* 0x0ca000001a527fae */ /* 0x0045e8000c1a1010 */
[----:B------:R-:W2:Y:S04]  /*3db10*/  LDL.64 R26, [R1+0x2e8] ;  /* 0x0002e800011a7983 */ /* 0x000ea80000100a00 */
[----:B----4-:R4:W-:Y:S04]  /*3db20*/  LDGSTS.E [R82+0xcc00], desc[UR16][R18.64], !P3 ;  /* 0x0cc0000012527fae */ /* 0x0109e8000d9a1010 */
[----:B------:R4:W-:Y:S04]  /*3db30*/  LDGSTS.E [R82+0xce00], desc[UR16][R16.64], !P3 ;  /* 0x0ce0000010527fae */ /* 0x0009e8000d9a1010 */
[----:B------:R-:W4:Y:S04]  /*3db40*/  LDL.64 R18, [R1+0x2f8] ;  /* 0x0002f80001127983 */ /* 0x000f280000100a00 */
[----:B------:R-:W4:Y:S01]  /*3db50*/  LDL.64 R16, [R1+0x300] ;  /* 0x0003000001107983 */ /* 0x000f220000100a00 */
[----:B------:R-:W-:-:S02]  /*3db60*/  IADD3 R4, PT, PT, R8, -0x335, RZ ;  /* 0xfffffccb08047810 */ /* 0x000fc40007ffe0ff */
[----:B------:R-:W-:Y:S01]  /*3db70*/  ISETP.GE.U32.AND P4, PT, R5, 0x7ffffc4b, PT ;  /* 0x7ffffc4b0500780c */ /* 0x000fe20003f86070 */
[----:B------:R-:W2:Y:S01]  /*3db80*/  LDC R8, c[0x0][0x3a0] ;  /* 0x0000e800ff087b82 */ /* 0x000ea20000000800 */
[----:B------:R-:W-:Y:S02]  /*3db90*/  ISETP.GE.U32.AND P0, PT, R4, 0x7ffffc4c, PT ;  /* 0x7ffffc4c0400780c */ /* 0x000fe40003f06070 */
[----:B------:R-:W-:-:S04]  /*3dba0*/  IADD3 R4, PT, PT, R6, -0x337, RZ ;  /* 0xfffffcc906047810 */ /* 0x000fc80007ffe0ff */
[----:B------:R-:W-:Y:S01]  /*3dbb0*/  ISETP.GE.U32.AND P3, PT, R4, 0x7ffffc4a, PT ;  /* 0x7ffffc4a0400780c */ /* 0x000fe20003f66070 */
[----:B-1----:R-:W-:Y:S01]  /*3dbc0*/  VIADD R4, R12, 0xfffffcc8 ;  /* 0xfffffcc80c047836 */ /* 0x002fe20000000000 */
[----:B------:R-:W1:Y:S05]  /*3dbd0*/  LDC R5, c[0x0][0x3a0] ;  /* 0x0000e800ff057b82 */ /* 0x000e6a0000000800 */
[----:B---3--:R3:W-:Y:S03]  /*3dbe0*/  LDGSTS.E [R82+0xd000], desc[UR16][R14.64], !P0 ;  /* 0x0d0000000e527fae */ /* 0x0087e6000c1a1010 */
[----:B------:R-:W1:Y:S01]  /*3dbf0*/  LDC R6, c[0x0][0x3a0] ;  /* 0x0000e800ff067b82 */ /* 0x000e620000000800 */
[----:B------:R3:W-:Y:S01]  /*3dc00*/  LDGSTS.E [R82+0xd200], desc[UR16][R28.64], !P0 ;  /* 0x0d2000001c527fae */ /* 0x0007e2000c1a1010 */
[----:B------:R-:W-:-:S06]  /*3dc10*/  ISETP.GE.U32.AND P0, PT, R4, 0x7ffffc49, PT ;  /* 0x7ffffc490400780c */ /* 0x000fcc0003f06070 */
[----:B------:R-:W1:Y:S01]  /*3dc20*/  LDC R12, c[0x0][0x3a0] ;  /* 0x0000e800ff0c7b82 */ /* 0x000e620000000800 */
[----:B------:R3:W-:Y:S04]  /*3dc30*/  LDGSTS.E [R82+0xd400], desc[UR16][R24.64], !P4 ;  /* 0x0d40000018527fae */ /* 0x0007e8000e1a1010 */
[----:B------:R-:W3:Y:S01]  /*3dc40*/  LDL.64 R14, [R1+0x308] ;  /* 0x00030800010e7983 */ /* 0x000ee20000100a00 */
[----:B------:R-:W-:Y:S02]  /*3dc50*/  IADD3 R4, PT, PT, R11, -0x339, RZ ;  /* 0xfffffcc70b047810 */ /* 0x000fe40007ffe0ff */
[----:B------:R-:W1:Y:S01]  /*3dc60*/  LDC R11, c[0x0][0x3a0] ;  /* 0x0000e800ff0b7b82 */ /* 0x000e620000000800 */
[----:B------:R-:W3:Y:S04]  /*3dc70*/  LDL.64 R28, [R1+0x310] ;  /* 0x00031000011c7983 */ /* 0x000ee80000100a00 */
[----:B------:R-:W3:Y:S04]  /*3dc80*/  LDL.64 R24, [R1+0x318] ;  /* 0x0003180001187983 */ /* 0x000ee80000100a00 */
[----:B------:R1:W-:Y:S01]  /*3dc90*/  LDGSTS.E [R82+0xd600], desc[UR16][R22.64], !P4 ;  /* 0x0d60000016527fae */ /* 0x0003e2000e1a1010 */
[----:B------:R-:W-:-:S03]  /*3dca0*/  ISETP.GE.U32.AND P4, PT, R4, 0x7ffffc48, PT ;  /* 0x7ffffc480400780c */ /* 0x000fc60003f86070 */
[----:B------:R1:W-:Y:S04]  /*3dcb0*/  LDGSTS.E [R82+0xd800], desc[UR16][R32.64], !P3 ;  /* 0x0d80000020527fae */ /* 0x0003e8000d9a1010 */
[----:B------:R1:W-:Y:S04]  /*3dcc0*/  LDGSTS.E [R82+0xda00], desc[UR16][R20.64], !P3 ;  /* 0x0da0000014527fae */ /* 0x0003e8000d9a1010 */
[----:B------:R-:W3:Y:S01]  /*3dcd0*/  LDL.64 R22, [R1+0x320] ;  /* 0x0003200001167983 */ /* 0x000ee20000100a00 */
[----:B------:R-:W-:Y:S02]  /*3dce0*/  VIADD R4, R10, 0xfffffcc6 ;  /* 0xfffffcc60a047836 */ /* 0x000fe40000000000 */
[----:B------:R-:W1:Y:S01]  /*3dcf0*/  LDC R10, c[0x0][0x3a0] ;  /* 0x0000e800ff0a7b82 */ /* 0x000e620000000800 */
[----:B------:R-:W3:Y:S04]  /*3dd00*/  LDL.64 R32, [R1+0x358] ;  /* 0x0003580001207983 */ /* 0x000ee80000100a00 */
[----:B------:R-:W3:Y:S04]  /*3dd10*/  LDL.64 R20, [R1+0x328] ;  /* 0x0003280001147983 */ /* 0x000ee80000100a00 */
[----:B--2---:R2:W-:Y:S04]  /*3dd20*/  LDGSTS.E [R82+0xdc00], desc[UR16][R26.64], !P0 ;  /* 0x0dc000001a527fae */ /* 0x0045e8000c1a1010 */
[----:B------:R2:W-:Y:S04]  /*3dd30*/  LDGSTS.E [R82+0xde00], desc[UR16][R30.64], !P0 ;  /* 0x0de000001e527fae */ /* 0x0005e8000c1a1010 */
[----:B------:R-:W2:Y:S04]  /*3dd40*/  LDL.64 R26, [R1+0x330] ;  /* 0x00033000011a7983 */ /* 0x000ea80000100a00 */
[----:B------:R-:W2:Y:S04]  /*3dd50*/  LDL.64 R30, [R1+0x340] ;  /* 0x00034000011e7983 */ /* 0x000ea80000100a00 */
[----:B----4-:R4:W-:Y:S04]  /*3dd60*/  LDGSTS.E [R82+0xe000], desc[UR16][R18.64], !P4 ;  /* 0x0e00000012527fae */ /* 0x0109e8000e1a1010 */
[----:B------:R4:W-:Y:S04]  /*3dd70*/  LDGSTS.E [R82+0xe200], desc[UR16][R16.64], !P4 ;  /* 0x0e20000010527fae */ /* 0x0009e8000e1a1010 */
[----:B------:R-:W4:Y:S04]  /*3dd80*/  LDL.64 R18, [R1+0x338] ;  /* 0x0003380001127983 */ /* 0x000f280000100a00 */
[----:B------:R-:W4:Y:S01]  /*3dd90*/  LDL.64 R16, [R1+0x348] ;  /* 0x0003480001107983 */ /* 0x000f220000100a00 */
[----:B------:R-:W-:-:S02]  /*3dda0*/  ISETP.GE.U32.AND P3, PT, R4, 0x7ffffc47, PT ;  /* 0x7ffffc470400780c */ /* 0x000fc40003f66070 */
[----:B-1----:R-:W-:-:S04]  /*3ddb0*/  IADD3 R4, PT, PT, R5, -0x33b, RZ ;  /* 0xfffffcc505047810 */ /* 0x002fc80007ffe0ff */
[----:B------:R-:W-:Y:S01]  /*3ddc0*/  ISETP.GE.U32.AND P0, PT, R4, 0x7ffffc46, PT ;  /* 0x7ffffc460400780c */ /* 0x000fe20003f06070 */
[----:B------:R-:W-:Y:S02]  /*3ddd0*/  VIADD R4, R9, 0xfffffcc4 ;  /* 0xfffffcc409047836 */ /* 0x000fe40000000000 */
[----:B------:R-:W-:Y:S01]  /*3dde0*/  VIADD R5, R7, 0xfffffcc2 ;  /* 0xfffffcc207057836 */ /* 0x000fe20000000000 */
[----:B------:R-:W1:Y:S02]  /*3ddf0*/  LDC R9, c[0x0][0x3a0] ;  /* 0x0000e800ff097b82 */ /* 0x000e640000000800 */
[----:B------:R-:W-:Y:S01]  /*3de00*/  ISETP.GE.U32.AND P4, PT, R4, 0x7ffffc45, PT ;  /* 0x7ffffc450400780c */ /* 0x000fe20003f86070 */
[----:B---3--:R3:W-:Y:S01]  /*3de10*/  LDGSTS.E [R82+0xe400], desc[UR16][R14.64], !P3 ;  /* 0x0e4000000e527fae */ /* 0x0087e2000d9a1010 */
[----:B------:R-:W-:-:S04]  /*3de20*/  IADD3 R4, PT, PT, R8, -0x33d, RZ ;  /* 0xfffffcc308047810 */ /* 0x000fc80007ffe0ff */
[----:B------:R-:W1:Y:S01]  /*3de30*/  LDC R7, c[0x0][0x3a0] ;  /* 0x0000e800ff077b82 */ /* 0x000e620000000800 */
[----:B------:R3:W-:Y:S04]  /*3de40*/  LDGSTS.E [R82+0xe600], desc[UR16][R28.64], !P3 ;  /* 0x0e6000001c527fae */ /* 0x0007e8000d9a1010 */
[----:B------:R3:W-:Y:S04]  /*3de50*/  LDGSTS.E [R82+0xe800], desc[UR16][R24.64], !P0 ;  /* 0x0e80000018527fae */ /* 0x0007e8000c1a1010 */
[----:B------:R-:W3:Y:S01]  /*3de60*/  LDL.64 R14, [R1+0x350] ;  /* 0x00035000010e7983 */ /* 0x000ee20000100a00 */
[----:B------:R-:W-:Y:S01]  /*3de70*/  ISETP.GE.U32.AND P3, PT, R5, 0x7ffffc43, PT ;  /* 0x7ffffc430500780c */ /* 0x000fe20003f66070 */
[----:B------:R-:W1:Y:S02]  /*3de80*/  LDC R8, c[0x0][0x3a0] ;  /* 0x0000e800ff087b82 */ /* 0x000e640000000800 */
[----:B------:R-:W3:Y:S04]  /*3de90*/  LDL.64 R28, [R1+0x370] ;  /* 0x00037000011c7983 */ /* 0x000ee80000100a00 */
[----:B------:R-:W3:Y:S02]  /*3dea0*/  LDL.64 R24, [R1+0x360] ;  /* 0x0003600001187983 */ /* 0x000ee40000100a00 */
[----:B------:R-:W1:Y:S02]  /*3deb0*/  LDC R5, c[0x0][0x3a0] ;  /* 0x0000e800ff057b82 */ /* 0x000e640000000800 */
[----:B------:R1:W-:Y:S01]  /*3dec0*/  LDGSTS.E [R82+0xea00], desc[UR16][R22.64], !P0 ;  /* 0x0ea0000016527fae */ /* 0x0003e2000c1a1010 */
[----:B------:R-:W-:-:S03]  /*3ded0*/  ISETP.GE.U32.AND P0, PT, R4, 0x7ffffc44, PT ;  /* 0x7ffffc440400780c */ /* 0x000fc60003f06070 */
[----:B------:R1:W-:Y:S04]  /*3dee0*/  LDGSTS.E [R82+0xec00], desc[UR16][R20.64], !P4 ;  /* 0x0ec0000014527fae */ /* 0x0003e8000e1a1010 */
[----:B------:R-:W3:Y:S04]  /*3def0*/  LDL.64 R22, [R1+0x368] ;  /* 0x0003680001167983 */ /* 0x000ee80000100a00 */
[----:B------:R-:W3:Y:S04]  /*3df00*/  LDL.64 R20, [R1+0x378] ;  /* 0x0003780001147983 */ /* 0x000ee80000100a00 */
[----:B--2---:R2:W-:Y:S04]  /*3df10*/  LDGSTS.E [R82+0xee00], desc[UR16][R26.64], !P4 ;  /* 0x0ee000001a527fae */ /* 0x0045e8000e1a1010 */
[----:B------:R-:W2:Y:S04]  /*3df20*/  LDL.64 R26, [R1+0x380] ;  /* 0x00038000011a7983 */ /* 0x000ea80000100a00 */
[----:B----4-:R4:W-:Y:S04]  /*3df30*/  LDGSTS.E [R82+0xf000], desc[UR16][R18.64], !P0 ;  /* 0x0f00000012527fae */ /* 0x0109e8000c1a1010 */
[----:B------:R4:W-:Y:S04]  /*3df40*/  LDGSTS.E [R82+0xf200], desc[UR16][R30.64], !P0 ;  /* 0x0f2000001e527fae */ /* 0x0009e8000c1a1010 */
[----:B------:R4:W-:Y:S04]  /*3df50*/  LDGSTS.E [R82+0xf400], desc[UR16][R16.64], !P3 ;  /* 0x0f40000010527fae */ /* 0x0009e8000d9a1010 */
[----:B------:R-:W4:Y:S04]  /*3df60*/  LDL.64 R18, [R1+0x388] ;  /* 0x0003880001127983 */ /* 0x000f280000100a00 */
[----:B------:R-:W4:Y:S04]  /*3df70*/  LDL.64 R30, [R1+0x390] ;  /* 0x00039000011e7983 */ /* 0x000f280000100a00 */
[----:B------:R-:W4:Y:S01]  /*3df80*/  LDL.64 R16, [R1+0x398] ;  /* 0x0003980001107983 */ /* 0x000f220000100a00 */
[----:B------:R-:W-:-:S02]  /*3df90*/  IADD3 R4, PT, PT, R6, -0x33f, RZ ;  /* 0xfffffcc106047810 */ /* 0x000fc40007ffe0ff */
[----:B------:R-:W2:Y:S02]  /*3dfa0*/  LDC R6, c[0x0][0x3a0] ;  /* 0x0000e800ff067b82 */ /* 0x000ea40000000800 */
[----:B------:R-:W-:Y:S01]  /*3dfb0*/  ISETP.GE.U32.AND P4, PT, R4, 0x7ffffc42, PT ;  /* 0x7ffffc420400780c */ /* 0x000fe20003f86070 */
[----:B------:R-:W-:-:S05]  /*3dfc0*/  VIADD R4, R12, 0xfffffcc0 ;  /* 0xfffffcc00c047836 */ /* 0x000fca0000000000 */
[----:B------:R-:W-:Y:S01]  /*3dfd0*/  ISETP.GE.U32.AND P0, PT, R4, 0x7ffffc41, PT ;  /* 0x7ffffc410400780c */ /* 0x000fe20003f06070 */
[----:B------:R-:W2:Y:S01]  /*3dfe0*/  LDC R12, c[0x0][0x3a0] ;  /* 0x0000e800ff0c7b82 */ /* 0x000ea20000000800 */
[----:B------:R-:W-:Y:S01]  /*3dff0*/  IADD3 R4, PT, PT, R11, -0x341, RZ ;  /* 0xfffffcbf0b047810 */ /* 0x000fe20007ffe0ff */
[----:B---3--:R3:W-:Y:S03]  /*3e000*/  LDGSTS.E [R82+0xf600], desc[UR16][R14.64], !P3 ;  /* 0x0f6000000e527fae */ /* 0x0087e6000d9a1010 */
[----:B------:R-:W-:Y:S01]  /*3e010*/  ISETP.GE.U32.AND P3, PT, R4, 0x7ffffc40, PT ;  /* 0x7ffffc400400780c */ /* 0x000fe20003f66070 */
[----:B------:R-:W-:Y:S02]  /*3e020*/  VIADD R4, R10, 0xfffffcbe ;  /* 0xfffffcbe0a047836 */ /* 0x000fe40000000000 */
[----:B------:R-:W2:Y:S01]  /*3e030*/  LDC R11, c[0x0][0x3a0] ;  /* 0x0000e800ff0b7b82 */ /* 0x000ea20000000800 */
[----:B------:R3:W-:Y:S04]  /*3e040*/  LDGSTS.E [R82+0xf800], desc[UR16][R32.64], !P4 ;  /* 0x0f80000020527fae */ /* 0x0007e8000e1a1010 */
[----:B------:R3:W-:Y:S04]  /*3e050*/  LDGSTS.E [R82+0xfa00], desc[UR16][R24.64], !P4 ;  /* 0x0fa0000018527fae */ /* 0x0007e8000e1a1010 */
[----:B------:R-:W3:Y:S01]  /*3e060*/  LDL.64 R14, [R1+0x3a0] ;  /* 0x0003a000010e7983 */ /* 0x000ee20000100a00 */
[----:B------:R-:W-:Y:S01]  /*3e070*/  ISETP.GE.U32.AND P4, PT, R4, 0x7ffffc3f, PT ;  /* 0x7ffffc3f0400780c */ /* 0x000fe20003f86070 */
[----:B------:R-:W2:Y:S01]  /*3e080*/  LDC R10, c[0x0][0x3a0] ;  /* 0x0000e800ff0a7b82 */ /* 0x000ea20000000800 */
[----:B-1----:R-:W-:Y:S01]  /*3e090*/  IADD3 R4, PT, PT, R5, -0x343, RZ ;  /* 0xfffffcbd05047810 */ /* 0x002fe20007ffe0ff */
[----:B------:R-:W3:Y:S04]  /*3e0a0*/  LDL.64 R32, [R1+0x3d8] ;  /* 0x0003d80001207983 */ /* 0x000ee80000100a00 */
[----:B------:R-:W3:Y:S04]  /*3e0b0*/  LDL.64 R24, [R1+0x3a8] ;  /* 0x0003a80001187983 */ /* 0x000ee80000100a00 */
        /* <DEDUP_REMOVED lines=11> */
[----:B------:R1:W-:Y:S04]  /*3e170*/  LDGSTS.E [R82+0x10800], desc[UR16][R16.64], !P0 ;  /* 0x1080000010527fae */ /* 0x0003e8000c1a1010 */
[----:B------:R-:W4:Y:S01]  /*3e180*/  LDL.64 R18, [R1+0x3d0] ;  /* 0x0003d00001127983 */ /* 0x000f220000100a00 */
[----:B------:R-:W-:-:S02]  /*3e190*/  VIADD R4, R9, 0xfffffcbc ;  /* 0xfffffcbc09047836 */ /* 0x000fc40000000000 */
[----:B------:R-:W-:Y:S01]  /*3e1a0*/  VIADD R5, R7, 0xfffffcba ;  /* 0xfffffcba07057836 */ /* 0x000fe20000000000 */
[----:B------:R-:W4:Y:S01]  /*3e1b0*/  LDL.64 R30, [R1+0x3f0] ;  /* 0x0003f000011e7983 */ /* 0x000f220000100a00 */
[----:B------:R-:W1:Y:S03]  /*3e1c0*/  LDC R9, c[0x0][0x3a0] ;  /* 0x0000e800ff097b82 */ /* 0x000e660000000800 */
[----:B------:R-:W4:Y:S01]  /*3e1d0*/  LDL.64 R16, [R1+0x3e0] ;  /* 0x0003e00001107983 */ /* 0x000f220000100a00 */
[----:B------:R-:W-:Y:S02]  /*3e1e0*/  ISETP.GE.U32.AND P3, PT, R4, 0x7ffffc3d, PT ;  /* 0x7ffffc3d0400780c */ /* 0x000fe40003f66070 */
[----:B------:R-:W-:Y:S02]  /*3e1f0*/  IADD3 R4, PT, PT, R8, -0x345, RZ ;  /* 0xfffffcbb08047810 */ /* 0x000fe40007ffe0ff */
[----:B------:R-:W-:Y:S01]  /*3e200*/  ISETP.GE.U32.AND P4, PT, R5, 0x7ffffc3b, PT ;  /* 0x7ffffc3b0500780c */ /* 0x000fe20003f86070 */
[----:B------:R-:W1:Y:S08]  /*3e210*/  LDC R8, c[0x0][0x3a0] ;  /* 0x0000e800ff087b82 */ /* 0x000e700000000800 */
[----:B------:R-:W1:Y:S01]  /*3e220*/  LDC R5, c[0x0][0x3a0] ;  /* 0x0000e800ff057b82 */ /* 0x000e620000000800 */
[----:B---3--:R3:W-:Y:S01]  /*3e230*/  LDGSTS.E [R82+0x10a00], desc[UR16][R14.64], !P0 ;  /* 0x10a000000e527fae */ /* 0x0087e2000c1a1010 */
[----:B------:R-:W-:-:S02]  /*3e240*/  ISETP.GE.U32.AND P0, PT, R4, 0x7ffffc3c, PT ;  /* 0x7ffffc3c0400780c */ /* 0x000fc40003f06070 */
[----:B------:R-:W-:-:S04]  /*3e250*/  IADD3 R4, PT, PT, R6, -0x347, RZ ;  /* 0xfffffcb906047810 */ /* 0x000fc80007ffe0ff */
[----:B------:R-:W1:Y:S01]  /*3e260*/  LDC R7, c[0x0][0x3a0] ;  /* 0x0000e800ff077b82 */ /* 0x000e620000000800 */
[----:B------:R3:W-:Y:S04]  /*3e270*/  LDGSTS.E [R82+0x10c00], desc[UR16][R24.64], !P3 ;  /* 0x10c0000018527fae */ /* 0x0007e8000d9a1010 */
[----:B------:R-:W3:Y:S03]  /*3e280*/  LDL.64 R14, [R1+0x3e8] ;  /* 0x0003e800010e7983 */ /* 0x000ee60000100a00 */
[----:B------:R-:W1:Y:S01]  /*3e290*/  LDC R6, c[0x0][0x3a0] ;  /* 0x0000e800ff067b82 */ /* 0x000e620000000800 */
[----:B------:R-:W3:Y:S04]  /*3e2a0*/  LDL.64 R24, [R1+0x3f8] ;  /* 0x0003f80001187983 */ /* 0x000ee80000100a00 */
[----:B------:R1:W-:Y:S01]  /*3e2b0*/  LDGSTS.E [R82+0x10e00], desc[UR16][R22.64], !P3 ;  /* 0x10e0000016527fae */ /* 0x0003e2000d9a1010 */
[----:B------:R-:W-:-:S03]  /*3e2c0*/  ISETP.GE.U32.AND P3, PT, R4, 0x7ffffc3a, PT ;  /* 0x7ffffc3a0400780c */ /* 0x000fc60003f66070 */
[----:B------:R1:W-:Y:S04]  /*3e2d0*/  LDGSTS.E [R82+0x11000], desc[UR16][R20.64], !P0 ;  /* 0x1100000014527fae */ /* 0x0003e8000c1a1010 */
[----:B------:R-:W3:Y:S04]  /*3e2e0*/  LDL.64 R22, [R1+0x400] ;  /* 0x0004000001167983 */ /* 0x000ee80000100a00 */
        /* <DEDUP_REMOVED lines=10> */
[----:B------:R-:W2:Y:S01]  /*3e390*/  LDC R12, c[0x0][0x3a0] ;  /* 0x0000e800ff0c7b82 */ /* 0x000ea20000000800 */
[----:B------:R-:W4:Y:S04]  /*3e3a0*/  LDL.64 R32, [R1+0x458] ;  /* 0x0004580001207983 */ /* 0x000f280000100a00 */
[----:B------:R-:W4:Y:S01]  /*3e3b0*/  LDL.64 R16, [R1+0x428] ;  /* 0x0004280001107983 */ /* 0x000f220000100a00 */
[----:B------:R-:W-:Y:S02]  /*3e3c0*/  ISETP.GE.U32.AND P0, PT, R4, 0x7ffffc39, PT ;  /* 0x7ffffc390400780c */ /* 0x000fe40003f06070 */
[----:B------:R-:W-:Y:S02]  /*3e3d0*/  IADD3 R4, PT, PT, R11, -0x349, RZ ;  /* 0xfffffcb70b047810 */ /* 0x000fe40007ffe0ff */
[----:B------:R-:W2:Y:S02]  /*3e3e0*/  LDC R11, c[0x0][0x3a0] ;  /* 0x0000e800ff0b7b82 */ /* 0x000ea40000000800 */
[----:B------:R-:W-:Y:S01]  /*3e3f0*/  ISETP.GE.U32.AND P4, PT, R4, 0x7ffffc38, PT ;  /* 0x7ffffc380400780c */ /* 0x000fe20003f86070 */
[----:B------:R-:W-:-:S05]  /*3e400*/  VIADD R4, R10, 0xfffffcb6 ;  /* 0xfffffcb60a047836 */ /* 0x000fca0000000000 */
[----:B------:R-:W-:Y:S01]  /*3e410*/  ISETP.GE.U32.AND P3, PT, R4, 0x7ffffc37, PT ;  /* 0x7ffffc370400780c */ /* 0x000fe20003f66070 */
[----:B------:R-:W2:Y:S01]  /*3e420*/  LDC R10, c[0x0][0x3a0] ;  /* 0x0000e800ff0a7b82 */ /* 0x000ea20000000800 */
[----:B---3--:R3:W-:Y:S01]  /*3e430*/  LDGSTS.E [R82+0x11c00], desc[UR16][R14.64], !P0 ;  /* 0x11c000000e527fae */ /* 0x0087e2000c1a1010 */
[----:B-1----:R-:W-:-:S03]  /*3e440*/  IADD3 R4, PT, PT, R5, -0x34b, RZ ;  /* 0xfffffcb505047810 */ /* 0x002fc60007ffe0ff */
[----:B------:R3:W-:Y:S01]  /*3e450*/  LDGSTS.E [R82+0x11e00], desc[UR16][R30.64], !P0 ;  /* 0x11e000001e527fae */ /* 0x0007e2000c1a1010 */
[----:B------:R-:W-:-:S03]  /*3e460*/  ISETP.GE.U32.AND P0, PT, R4, 0x7ffffc36, PT ;  /* 0x7ffffc360400780c */ /* 0x000fc60003f06070 */
[----:B------:R-:W3:Y:S01]  /*3e470*/  LDL.64 R14, [R1+0x430] ;  /* 0x00043000010e7983 */ /* 0x000ee20000100a00 */
[----:B------:R-:W-:Y:S02]  /*3e480*/  VIADD R4, R9, 0xfffffcb4 ;  /* 0xfffffcb409047836 */ /* 0x000fe40000000000 */
[----:B------:R-:W-:Y:S01]  /*3e490*/  VIADD R5, R7, 0xfffffcb2 ;  /* 0xfffffcb207057836 */ /* 0x000fe20000000000 */
[----:B------:R1:W-:Y:S01]  /*3e4a0*/  LDGSTS.E [R82+0x12000], desc[UR16][R24.64], !P4 ;  /* 0x1200000018527fae */ /* 0x0003e2000e1a1010 */
[----:B------:R-:W1:Y:S03]  /*3e4b0*/  LDC R9, c[0x0][0x3a0] ;  /* 0x0000e800ff097b82 */ /* 0x000e660000000800 */
[----:B------:R-:W3:Y:S04]  /*3e4c0*/  LDL.64 R30, [R1+0x440] ;  /* 0x00044000011e7983 */ /* 0x000ee80000100a00 */
[----:B------:R1:W-:Y:S01]  /*3e4d0*/  LDGSTS.E [R82+0x12200], desc[UR16][R22.64], !P4 ;  /* 0x1220000016527fae */ /* 0x0003e2000e1a1010 */
[----:B------:R-:W1:Y:S03]  /*3e4e0*/  LDC R7, c[0x0][0x3a0] ;  /* 0x0000e800ff077b82 */ /* 0x000e660000000800 */
[----:B------:R-:W3:Y:S01]  /*3e4f0*/  LDL.64 R24, [R1+0x438] ;  /* 0x0004380001187983 */ /* 0x000ee20000100a00 */
        /* <DEDUP_REMOVED lines=10> */
[----:B------:R-:W2:Y:S04]  /*3e5a0*/  LDL.64 R18, [R1+0x468] ;  /* 0x0004680001127983 */ /* 0x000ea80000100a00 */
[----:B------:R-:W4:Y:S01]  /*3e5b0*/  LDL.64 R16, [R1+0x478] ;  /* 0x0004780001107983 */ /* 0x000f220000100a00 */
[----:B------:R-:W-:-:S02]  /*3e5c0*/  IADD3 R4, PT, PT, R8, -0x34d, RZ ;  /* 0xfffffcb308047810 */ /* 0x000fc40007ffe0ff */
[----:B------:R-:W-:Y:S01]  /*3e5d0*/  ISETP.GE.U32.AND P3, PT, R5, 0x7ffffc33, PT ;  /* 0x7ffffc330500780c */ /* 0x000fe20003f66070 */
[----:B------:R-:W1:Y:S01]  /*3e5e0*/  LDC R8, c[0x0][0x3a0] ;  /* 0x0000e800ff087b82 */ /* 0x000e620000000800 */
[----:B------:R-:W-:Y:S02]  /*3e5f0*/  ISETP.GE.U32.AND P0, PT, R4, 0x7ffffc34, PT ;  /* 0x7ffffc340400780c */ /* 0x000fe40003f06070 */
[----:B------:R-:W-:-:S05]  /*3e600*/  IADD3 R4, PT, PT, R6, -0x34f, RZ ;  /* 0xfffffcb106047810 */ /* 0x000fca0007ffe0ff */
[----:B------:R-:W1:Y:S01]  /*3e610*/  LDC R5, c[0x0][0x3a0] ;  /* 0x0000e800ff057b82 */ /* 0x000e620000000800 */
[----:B---3--:R3:W-:Y:S01]  /*3e620*/  LDGSTS.E [R82+0x12e00], desc[UR16][R14.64], !P4 ;  /* 0x12e000000e527fae */ /* 0x0087e2000e1a1010 */
[----:B------:R-:W-:Y:S01]  /*3e630*/  ISETP.GE.U32.AND P4, PT, R4, 0x7ffffc32, PT ;  /* 0x7ffffc320400780c */ /* 0x000fe20003f86070 */
[----:B------:R-:W-:-:S05]  /*3e640*/  VIADD R4, R12, 0xfffffcb0 ;  /* 0xfffffcb00c047836 */ /* 0x000fca0000000000 */
[----:B------:R-:W1:Y:S08]  /*3e650*/  LDC R6, c[0x0][0x3a0] ;  /* 0x0000e800ff067b82 */ /* 0x000e700000000800 */
[----:B------:R-:W1:Y:S01]  /*3e660*/  LDC R12, c[0x0][0x3a0] ;  /* 0x0000e800ff0c7b82 */ /* 0x000e620000000800 */
[----:B------:R-:W3:Y:S04]  /*3e670*/  LDL.64 R14, [R1+0x480] ;  /* 0x00048000010e7983 */ /* 0x000ee80000100a00 */
[----:B------:R1:W-:Y:S04]  /*3e680*/  LDGSTS.E [R82+0x13000], desc[UR16][R24.64], !P0 ;  /* 0x1300000018527fae */ /* 0x0003e8000c1a1010 */
[----:B------:R1:W-:Y:S01]  /*3e690*/  LDGSTS.E [R82+0x13200], desc[UR16][R30.64], !P0 ;  /* 0x132000001e527fae */ /* 0x0003e2000c1a1010 */
[----:B------:R-:W-:-:S02]  /*3e6a0*/  ISETP.GE.U32.AND P0, PT, R4, 0x7ffffc31, PT ;  /* 0x7ffffc310400780c */ /* 0x000fc40003f06070 */
[----:B------:R-:W-:Y:S01]  /*3e6b0*/  IADD3 R4, PT, PT, R11, -0x351, RZ ;  /* 0xfffffcaf0b047810 */ /* 0x000fe20007ffe0ff */
[----:B------:R1:W-:Y:S01]  /*3e6c0*/  LDGSTS.E [R82+0x13400], desc[UR16][R22.64], !P3 ;  /* 0x1340000016527fae */ /* 0x0003e2000d9a1010 */
[----:B------:R-:W1:Y:S03]  /*3e6d0*/  LDC R11, c[0x0][0x3a0] ;  /* 0x0000e800ff0b7b82 */ /* 0x000e660000000800 */
[----:B------:R-:W3:Y:S04]  /*3e6e0*/  LDL.64 R24, [R1+0x488] ;  /* 0x0004880001187983 */ /* 0x000ee80000100a00 */
        /* <DEDUP_REMOVED lines=13> */
[----:B----4-:R2:W-:Y:S04]  /*3e7c0*/  LDGSTS.E [R82+0x14000], desc[UR16][R16.64], !P3 ;  /* 0x1400000010527fae */ /* 0x0105e8000d9a1010 */
[----:B------:R-:W4:Y:S01]  /*3e7d0*/  LDL.64 R18, [R1+0x4b0] ;  /* 0x0004b00001127983 */ /* 0x000f220000100a00 */
[----:B------:R-:W-:-:S03]  /*3e7e0*/  ISETP.GE.U32.AND P4, PT, R4, 0x7ffffc2f, PT ;  /* 0x7ffffc2f0400780c */ /* 0x000fc60003f86070 */
[----:B------:R-:W2:Y:S04]  /*3e7f0*/  LDL.64 R26, [R1+0x4c0] ;  /* 0x0004c000011a7983 */ /* 0x000ea80000100a00 */
[----:B------:R-:W2:Y:S01]  /*3e800*/  LDL.64 R16, [R1+0x4b8] ;  /* 0x0004b80001107983 */ /* 0x000ea20000100a00 */
[----:B-1----:R-:W-:-:S04]  /*3e810*/  IADD3 R4, PT, PT, R5, -0x353, RZ ;  /* 0xfffffcad05047810 */ /* 0x002fc80007ffe0ff */
[----:B------:R-:W-:Y:S01]  /*3e820*/  ISETP.GE.U32.AND P0, PT, R4, 0x7ffffc2e, PT ;  /* 0x7ffffc2e0400780c */ /* 0x000fe20003f06070 */
[----:B------:R-:W-:Y:S01]  /*3e830*/  VIADD R4, R9, 0xfffffcac ;  /* 0xfffffcac09047836 */ /* 0x000fe20000000000 */
[----:B---3--:R1:W-:Y:S04]  /*3e840*/  LDGSTS.E [R82+0x14200], desc[UR16][R14.64], !P3 ;  /* 0x142000000e527fae */ /* 0x0083e8000d9a1010 */
[----:B------:R-:W-:Y:S01]  /*3e850*/  ISETP.GE.U32.AND P3, PT, R4, 0x7ffffc2d, PT ;  /* 0x7ffffc2d0400780c */ /* 0x000fe20003f66070 */
[----:B------:R-:W-:Y:S01]  /*3e860*/  VIADD R5, R7, 0xfffffcaa ;  /* 0xfffffcaa07057836 */ /* 0x000fe20000000000 */
[----:B------:R-:W-:Y:S01]  /*3e870*/  IADD3 R4, PT, PT, R8, -0x355, RZ ;  /* 0xfffffcab08047810 */ /* 0x000fe20007ffe0ff */
[----:B------:R-:W3:Y:S01]  /*3e880*/  LDC R9, c[0x0][0x3a0] ;  /* 0x0000e800ff097b82 */ /* 0x000ee20000000800 */
[----:B------:R-:W3:Y:S07]  /*3e890*/  LDL.64 R14, [R1+0x4c8] ;  /* 0x0004c800010e7983 */ /* 0x000eee0000100a00 */
[----:B------:R-:W1:Y:S01]  /*3e8a0*/  LDC R8, c[0x0][0x3a0] ;  /* 0x0000e800ff087b82 */ /* 0x000e620000000800 */
[----:B------:R1:W-:Y:S04]  /*3e8b0*/  LDGSTS.E [R82+0x14400], desc[UR16][R24.64], !P4 ;  /* 0x1440000018527fae */ /* 0x0003e8000e1a1010 */
[----:B------:R1:W-:Y:S03]  /*3e8c0*/  LDGSTS.E [R82+0x14600], desc[UR16][R30.64], !P4 ;  /* 0x146000001e527fae */ /* 0x0003e6000e1a1010 */
[----:B------:R-:W1:Y:S01]  /*3e8d0*/  LDC R7, c[0x0][0x3a0] ;  /* 0x0000e800ff077b82 */ /* 0x000e620000000800 */
[----:B------:R1:W-:Y:S04]  /*3e8e0*/  LDGSTS.E [R82+0x14800], desc[UR16][R22.64], !P0 ;  /* 0x1480000016527fae */ /* 0x0003e8000c1a1010 */
[----:B------:R-:W3:Y:S04]  /*3e8f0*/  LDL.64 R24, [R1+0x4d0] ;  /* 0x0004d00001187983 */ /* 0x000ee80000100a00 */
[----:B------:R-:W3:Y:S04]  /*3e900*/  LDL.64 R30, [R1+0x4f0] ;  /* 0x0004f000011e7983 */ /* 0x000ee80000100a00 */
[----:B------:R-:W3:Y:S04]  /*3e910*/  LDL.64 R22, [R1+0x4e0] ;  /* 0x0004e00001167983 */ /* 0x000ee80000100a00 */
[----:B------:R1:W-:Y:S01]  /*3e920*/  LDGSTS.E [R82+0x14a00], desc[UR16][R20.64], !P0 ;  /* 0x14a0000014527fae */ /* 0x0003e2000c1a1010 */
[----:B------:R-:W-:-:S03]  /*3e930*/  ISETP.GE.U32.AND P0, PT, R4, 0x7ffffc2c, PT ;  /* 0x7ffffc2c0400780c */ /* 0x000fc60003f06070 */
[----:B------:R1:W-:Y:S04]  /*3e940*/  LDGSTS.E [R82+0x14c00], desc[UR16][R28.64], !P3 ;  /* 0x14c000001c527fae */ /* 0x0003e8000d9a1010 */
[----:B------:R-:W3:Y:S04]  /*3e950*/  LDL.64 R20, [R1+0x4e8] ;  /* 0x0004e80001147983 */ /* 0x000ee80000100a00 */
[----:B------:R-:W3:Y:S04]  /*3e960*/  LDL.64 R28, [R1+0x4f8] ;  /* 0x0004f800011c7983 */ /* 0x000ee80000100a00 */
[----:B----4-:R4:W-:Y:S04]  /*3e970*/  LDGSTS.E [R82+0x14e00], desc[UR16][R18.64], !P3 ;  /* 0x14e0000012527fae */ /* 0x0109e8000d9a1010 */
[----:B--2---:R4:W-:Y:S04]  /*3e980*/  LDGSTS.E [R82+0x15000], desc[UR16][R16.64], !P0 ;  /* 0x1500000010527fae */ /* 0x0049e8000c1a1010 */
[----:B------:R-:W2:Y:S01]  /*3e990*/  LDL.64 R18, [R1+0x500] ;  /* 0x0005000001127983 */ /* 0x000ea20000100a00 */
[----:B------:R-:W-:-:S02]  /*3e9a0*/  ISETP.GE.U32.AND P4, PT, R5, 0x7ffffc2b, PT ;  /* 0x7ffffc2b0500780c */ /* 0x000fc40003f86070 */
[----:B------:R-:W-:Y:S01]  /*3e9b0*/  IADD3 R4, PT, PT, R6, -0x357, RZ ;  /* 0xfffffca906047810 */ /* 0x000fe20007ffe0ff */
[----:B------:R4:W-:Y:S01]  /*3e9c0*/  LDGSTS.E [R82+0x15200], desc[UR16][R26.64], !P0 ;  /* 0x152000001a527fae */ /* 0x0009e2000c1a1010 */
[----:B------:R-:W1:Y:S03]  /*3e9d0*/  LDC R5, c[0x0][0x3a0] ;  /* 0x0000e800ff057b82 */ /* 0x000e660000000800 */
[----:B------:R-:W4:Y:S01]  /*3e9e0*/  LDL.64 R16, [R1+0x508] ;  /* 0x0005080001107983 */ /* 0x000f220000100a00 */
[----:B------:R-:W-:Y:S01]  /*3e9f0*/  ISETP.GE.U32.AND P3, PT, R4, 0x7ffffc2a, PT ;  /* 0x7ffffc2a0400780c */ /* 0x000fe20003f66070 */
[----:B------:R-:W-:-:S03]  /*3ea00*/  VIADD R4, R12, 0xfffffca8 ;  /* 0xfffffca80c047836 */ /* 0x000fc60000000000 */
[----:B------:R-:W1:Y:S01]  /*3ea10*/  LDC R6, c[0x0][0x3a0] ;  /* 0x0000e800ff067b82 */ /* 0x000e620000000800 */
[----:B------:R-:W4:Y:S01]  /*3ea20*/  LDL.64 R26, [R1+0x510] ;  /* 0x00051000011a7983 */ /* 0x000f220000100a00 */
[----:B------:R-:W-:Y:S02]  /*3ea30*/  ISETP.GE.U32.AND P0, PT, R4, 0x7ffffc29, PT ;  /* 0x7ffffc290400780c */ /* 0x000fe40003f06070 */
[----:B------:R-:W-:-:S04]  /*3ea40*/  IADD3 R4, PT, PT, R11, -0x359, RZ ;  /* 0xfffffca70b047810 */ /* 0x000fc80007ffe0ff */
[----:B------:R-:W1:Y:S01]  /*3ea50*/  LDC R12, c[0x0][0x3a0] ;  /* 0x0000e800ff0c7b82 */ /* 0x000e620000000800 */
[----:B---3--:R3:W-:Y:S07]  /*3ea60*/  LDGSTS.E [R82+0x15400], desc[UR16][R14.64], !P4 ;  /* 0x154000000e527fae */ /* 0x0087ee000e1a1010 */
[----:B------:R-:W1:Y:S01]  /*3ea70*/  LDC R11, c[0x0][0x3a0] ;  /* 0x0000e800ff0b7b82 */ /* 0x000e620000000800 */
[----:B------:R-:W3:Y:S04]  /*3ea80*/  LDL.64 R14, [R1+0x518] ;  /* 0x00051800010e7983 */ /* 0x000ee80000100a00 */
[----:B------:R1:W-:Y:S01]  /*3ea90*/  LDGSTS.E [R82+0x15600], desc[UR16][R24.64], !P4 ;  /* 0x1560000018527fae */ /* 0x0003e2000e1a1010 */
[----:B------:R-:W-:Y:S01]  /*3eaa0*/  ISETP.GE.U32.AND P4, PT, R4, 0x7ffffc28, PT ;  /* 0x7ffffc280400780c */ /* 0x000fe20003f86070 */
[----:B------:R-:W-:-:S02]  /*3eab0*/  VIADD R4, R10, 0xfffffca6 ;  /* 0xfffffca60a047836 */ /* 0x000fc40000000000 */
[----:B------:R1:W-:Y:S01]  /*3eac0*/  LDGSTS.E [R82+0x15800], desc[UR16][R32.64], !P3 ;  /* 0x1580000020527fae */ /* 0x0003e2000d9a1010 */
[----:B------:R-:W1:Y:S03]  /*3ead0*/  LDC R10, c[0x0][0x3a0] ;  /* 0x0000e800ff0a7b82 */ /* 0x000e660000000800 */
[----:B------:R1:W-:Y:S04]  /*3eae0*/  LDGSTS.E [R82+0x15a00], desc[UR16][R22.64], !P3 ;  /* 0x15a0000016527fae */ /* 0x0003e8000d9a1010 */
[----:B------:R-:W3:Y:S01]  /*3eaf0*/  LDL.64 R24, [R1+0x520] ;  /* 0x0005200001187983 */ /* 0x000ee20000100a00 */
[----:B------:R-:W-:-:S03]  /*3eb00*/  ISETP.GE.U32.AND P3, PT, R4, 0x7ffffc27, PT ;  /* 0x7ffffc270400780c */ /* 0x000fc60003f66070 */
[----:B------:R-:W3:Y:S04]  /*3eb10*/  LDL.64 R32, [R1+0x568] ;  /* 0x0005680001207983 */ /* 0x000ee80000100a00 */
[----:B------:R-:W3:Y:S04]  /*3eb20*/  LDL.64 R22, [R1+0x528] ;  /* 0x0005280001167983 */ /* 0x000ee80000100a00 */
[----:B------:R1:W-:Y:S04]  /*3eb30*/  LDGSTS.E [R82+0x15c00], desc[UR16][R20.64], !P0 ;  /* 0x15c0000014527fae */ /* 0x0003e8000c1a1010 */
[----:B------:R1:W-:Y:S04]  /*3eb40*/  LDGSTS.E [R82+0x15e00], desc[UR16][R30.64], !P0 ;  /* 0x15e000001e527fae */ /* 0x0003e8000c1a1010 */
[----:B------:R1:W-:Y:S04]  /*3eb50*/  LDGSTS.E [R82+0x16000], desc[UR16][R28.64], !P4 ;  /* 0x160000001c527fae */ /* 0x0003e8000e1a1010 */
[----:B------:R-:W3:Y:S04]  /*3eb60*/  LDL.64 R20, [R1+0x530] ;  /* 0x0005300001147983 */ /* 0x000ee80000100a00 */
[----:B------:R-:W3:Y:S04]  /*3eb70*/  LDL.64 R30, [R1+0x538] ;  /* 0x00053800011e7983 */ /* 0x000ee80000100a00 */
[----:B------:R-:W3:Y:S04]  /*3eb80*/  LDL.64 R28, [R1+0x540] ;  /* 0x00054000011c7983 */ /* 0x000ee80000100a00 */
[----:B--2---:R2:W-:Y:S04]  /*3eb90*/  LDGSTS.E [R82+0x16200], desc[UR16][R18.64], !P4 ;  /* 0x1620000012527fae */ /* 0x0045e8000e1a1010 */
[----:B----4-:R2:W-:Y:S04]  /*3eba0*/  LDGSTS.E [R82+0x16400], desc[UR16][R16.64], !P3 ;  /* 0x1640000010527fae */ /* 0x0105e8000d9a1010 */
[----:B------:R-:W4:Y:S01]  /*3ebb0*/  LDL.64 R18, [R1+0x548] ;  /* 0x0005480001127983 */ /* 0x000f220000100a00 */
[----:B-1----:R-:W-:-:S03]  /*3ebc0*/  IADD3 R4, PT, PT, R5, -0x35b, RZ ;  /* 0xfffffca505047810 */ /* 0x002fc60007ffe0ff */
[----:B------:R2:W-:Y:S04]  /*3ebd0*/  LDGSTS.E [R82+0x16600], desc[UR16][R26.64], !P3 ;  /* 0x166000001a527fae */ /* 0x0005e8000d9a1010 */
[----:B------:R-:W2:Y:S01]  /*3ebe0*/  LDL.64 R16, [R1+0x550] ;  /* 0x0005500001107983 */ /* 0x000ea20000100a00 */
[----:B------:R-:W-:Y:S01]  /*3ebf0*/  ISETP.GE.U32.AND P0, PT, R4, 0x7ffffc26, PT ;  /* 0x7ffffc260400780c */ /* 0x000fe20003f06070 */
[----:B------:R-:W-:Y:S02]  /*3ec00*/  VIADD R4, R9, 0xfffffca4 ;  /* 0xfffffca409047836 */ /* 0x000fe40000000000 */
[----:B------:R-:W-:Y:S01]  /*3ec10*/  VIADD R5, R7, 0xfffffca2 ;  /* 0xfffffca207057836 */ /* 0x000fe20000000000 */
[----:B------:R-:W1:Y:S02]  /*3ec20*/  LDC R9, c[0x0][0x3a0] ;  /* 0x0000e800ff097b82 */ /* 0x000e640000000800 */
[----:B------:R-:W-:Y:S01]  /*3ec30*/  ISETP.GE.U32.AND P4, PT, R4, 0x7ffffc25, PT ;  /* 0x7ffffc250400780c */ /* 0x000fe20003f86070 */
[----:B------:R-:W2:Y:S01]  /*3ec40*/  LDL.64 R26, [R1+0x578] ;  /* 0x00057800011a7983 */ /* 0x000ea20000100a00 */
[----:B------:R-:W-:-:S05]  /*3ec50*/  IADD3 R4, PT, PT, R8, -0x35d, RZ ;  /* 0xfffffca308047810 */ /* 0x000fca0007ffe0ff */
[----:B---3--:R3:W-:Y:S01]  /*3ec60*/  LDGSTS.E [R82+0x16800], desc[UR16][R14.64], !P0 ;  /* 0x168000000e527fae */ /* 0x0087e2000c1a1010 */
[----:B------:R-:W-:Y:S01]  /*3ec70*/  ISETP.GE.U32.AND P3, PT, R5, 0x7ffffc23, PT ;  /* 0x7ffffc230500780c */ /* 0x000fe20003f66070 */
[----:B------:R-:W1:Y:S08]  /*3ec80*/  LDC R8, c[0x0][0x3a0] ;  /* 0x0000e800ff087b82 */ /* 0x000e700000000800 */
[----:B------:R-:W1:Y:S01]  /*3ec90*/  LDC R5, c[0x0][0x3a0] ;  /* 0x0000e800ff057b82 */ /* 0x000e620000000800 */
[----:B------:R-:W3:Y:S04]  /*3eca0*/  LDL.64 R14, [R1+0x570] ;  /* 0x00057000010e7983 */ /* 0x000ee80000100a00 */
[----:B------:R1:W-:Y:S01]  /*3ecb0*/  LDGSTS.E [R82+0x16a00], desc[UR16][R24.64], !P0 ;  /* 0x16a0000018527fae */ /* 0x0003e2000c1a1010 */
[----:B------:R-:W-:-:S02]  /*3ecc0*/  ISETP.GE.U32.AND P0, PT, R4, 0x7ffffc24, PT ;  /* 0x7ffffc240400780c */ /* 0x000fc40003f06070 */
[----:B------:R-:W1:Y:S01]  /*3ecd0*/  LDC R7, c[0x0][0x3a0] ;  /* 0x0000e800ff077b82 */ /* 0x000e620000000800 */
[----:B------:R1:W-:Y:S04]  /*3ece0*/  LDGSTS.E [R82+0x16c00], desc[UR16][R22.64], !P4 ;  /* 0x16c0000016527fae */ /* 0x0003e8000e1a1010 */
        /* <DEDUP_REMOVED lines=8> */
[----:B----4-:R4:W-:Y:S04]  /*3ed70*/  LDGSTS.E [R82+0x17400], desc[UR16][R18.64], !P3 ;  /* 0x1740000012527fae */ /* 0x0109e8000d9a1010 */
[----:B--2---:R4:W-:Y:S04]  /*3ed80*/  LDGSTS.E [R82+0x17600], desc[UR16][R16.64], !P3 ;  /* 0x1760000010527fae */ /* 0x0049e8000d9a1010 */
[----:B------:R-:W2:Y:S04]  /*3ed90*/  LDL.64 R18, [R1+0x5b0] ;  /* 0x0005b00001127983 */ /* 0x000ea80000100a00 */
[----:B------:R-:W4:Y:S01]  /*3eda0*/  LDL.64 R16, [R1+0x5a8] ;  /* 0x0005a80001107983 */ /* 0x000f220000100a00 */
[----:B------:R-:W-:-:S02]  /*3edb0*/  IADD3 R4, PT, PT, R6, -0x35f, RZ ;  /* 0xfffffca106047810 */ /* 0x000fc40007ffe0ff */
[----:B------:R-:W2:Y:S02]  /*3edc0*/  LDC R6, c[0x0][0x3a0] ;  /* 0x0000e800ff067b82 */ /* 0x000ea40000000800 */
[----:B------:R-:W-:Y:S01]  /*3edd0*/  ISETP.GE.U32.AND P4, PT, R4, 0x7ffffc22, PT ;  /* 0x7ffffc220400780c */ /* 0x000fe20003f86070 */
[----:B------:R-:W-:-:S05]  /*3ede0*/  VIADD R4, R12, 0xfffffca0 ;  /* 0xfffffca00c047836 */ /* 0x000fca0000000000 */
[----:B------:R-:W-:Y:S01]  /*3edf0*/  ISETP.GE.U32.AND P0, PT, R4, 0x7ffffc21, PT ;  /* 0x7ffffc210400780c */ /* 0x000fe20003f06070 */
[----:B------:R-:W2:Y:S01]  /*3ee00*/  LDC R12, c[0x0][0x3a0] ;  /* 0x0000e800ff0c7b82 */ /* 0x000ea20000000800 */
[----:B------:R-:W-:-:S04]  /*3ee10*/  IADD3 R4, PT, PT, R11, -0x361, RZ ;  /* 0xfffffc9f0b047810 */ /* 0x000fc80007ffe0ff */
[----:B------:R-:W-:Y:S01]  /*3ee20*/  ISETP.GE.U32.AND P3, PT, R4, 0x7ffffc20, PT ;  /* 0x7ffffc200400780c */ /* 0x000fe20003f66070 */
[----:B------:R1:W-:Y:S01]  /*3ee30*/  LDGSTS.E [R82+0x17800], desc[UR16][R32.64], !P4 ;  /* 0x1780000020527fae */ /* 0x0003e2000e1a1010 */
[----:B------:R-:W-:Y:S01]  /*3ee40*/  VIADD R4, R10, 0xfffffc9e ;  /* 0xfffffc9e0a047836 */ /* 0x000fe20000000000 */
[----:B------:R-:W2:Y:S02]  /*3ee50*/  LDC R11, c[0x0][0x3a0] ;  /* 0x0000e800ff0b7b82 */ /* 0x000ea40000000800 */
[----:B---3--:R3:W-:Y:S02]  /*3ee60*/  LDGSTS.E [R82+0x17a00], desc[UR16][R14.64], !P4 ;  /* 0x17a000000e527fae */ /* 0x0087e4000e1a1010 */
[----:B------:R-:W-:Y:S02]  /*3ee70*/  ISETP.GE.U32.AND P4, PT, R4, 0x7ffffc1f, PT ;  /* 0x7ffffc1f0400780c */ /* 0x000fe40003f86070 */
[----:B------:R3:W-:Y:S01]  /*3ee80*/  LDGSTS.E [R82+0x17c00], desc[UR16][R26.64], !P0 ;  /* 0x17c000001a527fae */ /* 0x0007e2000c1a1010 */
[----:B-1----:R-:W-:Y:S01]  /*3ee90*/  IADD3 R4, PT, PT, R5, -0x363, RZ ;  /* 0xfffffc9d05047810 */ /* 0x002fe20007ffe0ff */
[----:B------:R-:W1:Y:S02]  /*3eea0*/  LDC R10, c[0x0][0x3a0] ;  /* 0x0000e800ff0a7b82 */ /* 0x000e640000000800 */
        /* <DEDUP_REMOVED lines=8> */
[----:B------:R1:W-:Y:S04]  /*3ef30*/  LDGSTS.E [R82+0x18200], desc[UR16][R20.64], !P3 ;  /* 0x1820000014527fae */ /* 0x0003e8000d9a1010 */
[----:B------:R1:W-:Y:S04]  /*3ef40*/  LDGSTS.E [R82+0x18400], desc[UR16][R30.64], !P4 ;  /* 0x184000001e527fae */ /* 0x0003e8000e1a1010 */
[----:B------:R1:W-:Y:S04]  /*3ef50*/  LDGSTS.E [R82+0x18600], desc[UR16][R28.64], !P4 ;  /* 0x186000001c527fae */ /* 0x0003e8000e1a1010 */
[----:B------:R-:W3:Y:S01]  /*3ef60*/  LDL.64 R20, [R1+0x5e8] ;  /* 0x0005e80001147983 */ /* 0x000ee20000100a00 */
[----:B------:R-:W-:-:S02]  /*3ef70*/  VIADD R4, R9, 0xfffffc9c ;  /* 0xfffffc9c09047836 */ /* 0x000fc40000000000 */
[----:B------:R-:W-:Y:S01]  /*3ef80*/  VIADD R5, R7, 0xfffffc9a ;  /* 0xfffffc9a07057836 */ /* 0x000fe20000000000 */
[----:B------:R-:W3:Y:S01]  /*3ef90*/  LDL.64 R30, [R1+0x630] ;  /* 0x00063000011e7983 */ /* 0x000ee20000100a00 */
[----:B------:R-:W1:Y:S03]  /*3efa0*/  LDC R9, c[0x0][0x3a0] ;  /* 0x0000e800ff097b82 */ /* 0x000e660000000800 */
[----:B------:R-:W3:Y:S04]  /*3efb0*/  LDL.64 R28, [R1+0x5f8] ;  /* 0x0005f800011c7983 */ /* 0x000ee80000100a00 */
[----:B--2---:R2:W-:Y:S01]  /*3efc0*/  LDGSTS.E [R82+0x18800], desc[UR16][R18.64], !P0 ;  /* 0x1880000012527fae */ /* 0x0045e2000c1a1010 */
[----:B------:R-:W-:Y:S01]  /*3efd0*/  ISETP.GE.U32.AND P3, PT, R4, 0x7ffffc1d, PT ;  /* 0x7ffffc1d0400780c */ /* 0x000fe20003f66070 */
[----:B------:R-:W1:Y:S02]  /*3efe0*/  LDC R7, c[0x0][0x3a0] ;  /* 0x0000e800ff077b82 */ /* 0x000e640000000800 */
[----:B----4-:R2:W-:Y:S04]  /*3eff0*/  LDGSTS.E [R82+0x18a00], desc[UR16][R16.64], !P0 ;  /* 0x18a0000010527fae */ /* 0x0105e8000c1a1010 */
[----:B------:R-:W4:Y:S04]  /*3f000*/  LDL.64 R18, [R1+0x5e0] ;  /* 0x0005e00001127983 */ /* 0x000f280000100a00 */
[----:B------:R-:W2:Y:S01]  /*3f010*/  LDL.64 R16, [R1+0x608] ;  /* 0x0006080001107983 */ /* 0x000ea20000100a00 */
[----:B------:R-:W-:-:S02]  /*3f020*/  IADD3 R4, PT, PT, R8, -0x365, RZ ;  /* 0xfffffc9b08047810 */ /* 0x000fc40007ffe0ff */
[----:B------:R-:W-:Y:S01]  /*3f030*/  ISETP.GE.U32.AND P4, PT, R5, 0x7ffffc1b, PT ;  /* 0x7ffffc1b0500780c */ /* 0x000fe20003f86070 */
[----:B------:R-:W1:Y:S01]  /*3f040*/  LDC R8, c[0x0][0x3a0] ;  /* 0x0000e800ff087b82 */ /* 0x000e620000000800 */
[----:B------:R-:W-:Y:S02]  /*3f050*/  ISETP.GE.U32.AND P0, PT, R4, 0x7ffffc1c, PT ;  /* 0x7ffffc1c0400780c */ /* 0x000fe40003f06070 */
[----:B------:R-:W-:-:S05]  /*3f060*/  IADD3 R4, PT, PT, R6, -0x367, RZ ;  /* 0xfffffc9906047810 */ /* 0x000fca0007ffe0ff */
[----:B------:R-:W1:Y:S08]  /*3f070*/  LDC R5, c[0x0][0x3a0] ;  /* 0x0000e800ff057b82 */ /* 0x000e700000000800 */
[----:B------:R-:W1:Y:S01]  /*3f080*/  LDC R6, c[0x0][0x3a0] ;  /* 0x0000e800ff067b82 */ /* 0x000e620000000800 */
[----:B---3--:R3:W-:Y:S04]  /*3f090*/  LDGSTS.E [R82+0x18c00], desc[UR16][R14.64], !P3 ;  /* 0x18c000000e527fae */ /* 0x0087e8000d9a1010 */
[----:B------:R3:W-:Y:S01]  /*3f0a0*/  LDGSTS.E [R82+0x18e00], desc[UR16][R26.64], !P3 ;  /* 0x18e000001a527fae */ /* 0x0007e2000d9a1010 */
[----:B------:R-:W-:-:S03]  /*3f0b0*/  ISETP.GE.U32.AND P3, PT, R4, 0x7ffffc1a, PT ;  /* 0x7ffffc1a0400780c */ /* 0x000fc60003f66070 */
[----:B------:R-:W3:Y:S01]  /*3f0c0*/  LDL.64 R14, [R1+0x618] ;  /* 0x00061800010e7983 */ /* 0x000ee20000100a00 */
[----:B------:R-:W-:Y:S02]  /*3f0d0*/  VIADD R4, R12, 0xfffffc98 ;  /* 0xfffffc980c047836 */ /* 0x000fe40000000000 */
[----:B------:R-:W1:Y:S01]  /*3f0e0*/  LDC R12, c[0x0][0x3a0] ;  /* 0x0000e800ff0c7b82 */ /* 0x000e620000000800 */
[----:B------:R-:W3:Y:S04]  /*3f0f0*/  LDL.64 R26, [R1+0x600] ;  /* 0x00060000011a7983 */ /* 0x000ee80000100a00 */
[----:B------:R1:W-:Y:S04]  /*3f100*/  LDGSTS.E [R82+0x19000], desc[UR16][R24.64], !P0 ;  /* 0x1900000018527fae */ /* 0x0003e8000c1a1010 */
[----:B------:R1:W-:Y:S01]  /*3f110*/  LDGSTS.E [R82+0x19200], desc[UR16][R22.64], !P0 ;  /* 0x1920000016527fae */ /* 0x0003e2000c1a1010 */
[----:B------:R-:W-:-:S03]  /*3f120*/  ISETP.GE.U32.AND P0, PT, R4, 0x7ffffc19, PT ;  /* 0x7ffffc190400780c */ /* 0x000fc60003f06070 */
[----:B------:R-:W3:Y:S04]  /*3f130*/  LDL.64 R24, [R1+0x610] ;  /* 0x0006100001187983 */ /* 0x000ee80000100a00 */
[----:B------:R-:W3:Y:S04]  /*3f140*/  LDL.64 R22, [R1+0x638] ;  /* 0x0006380001167983 */ /* 0x000ee80000100a00 */
[----:B------:R1:W-:Y:S04]  /*3f150*/  LDGSTS.E [R82+0x19400], desc[UR16][R20.64], !P4 ;  /* 0x1940000014527fae */ /* 0x0003e8000e1a1010 */
[----:B------:R1:W-:Y:S04]  /*3f160*/  LDGSTS.E [R82+0x19600], desc[UR16][R34.64], !P4 ;  /* 0x1960000022527fae */ /* 0x0003e8000e1a1010 */
[----:B------:R1:W-:Y:S04]  /*3f170*/  LDGSTS.E [R82+0x19800], desc[UR16][R32.64], !P3 ;  /* 0x1980000020527fae */ /* 0x0003e8000d9a1010 */
[----:B------:R-:W3:Y:S01]  /*3f180*/  LDL.64 R20, [R1+0x620] ;  /* 0x0006200001147983 */ /* 0x000ee20000100a00 */
[----:B------:R-:W-:-:S02]  /*3f190*/  IADD3 R4, PT, PT, R11, -0x369, RZ ;  /* 0xfffffc970b047810 */ /* 0x000fc40007ffe0ff */
[----:B------:R-:W1:Y:S01]  /*3f1a0*/  LDC R11, c[0x0][0x3a0] ;  /* 0x0000e800ff0b7b82 */ /* 0x000e620000000800 */
[----:B------:R-:W3:Y:S04]  /*3f1b0*/  LDL.64 R34, [R1+0x648] ;  /* 0x0006480001227983 */ /* 0x000ee80000100a00 */
[----:B------:R-:W3:Y:S04]  /*3f1c0*/  LDL.64 R32, [R1+0x660] ;  /* 0x0006600001207983 */ /* 0x000ee80000100a00 */
[----:B----4-:R4:W-:Y:S04]  /*3f1d0*/  LDGSTS.E [R82+0x19a00], desc[UR16][R18.64], !P3 ;  /* 0x19a0000012527fae */ /* 0x0109e8000d9a1010 */
[----:B--2---:R4:W-:Y:S04]  /*3f1e0*/  LDGSTS.E [R82+0x19c00], desc[UR16][R16.64], !P0 ;  /* 0x19c0000010527fae */ /* 0x0049e8000c1a1010 */
[----:B------:R-:W2:Y:S01]  /*3f1f0*/  LDL.64 R18, [R1+0x650] ;  /* 0x0006500001127983 */ /* 0x000ea20000100a00 */
[----:B------:R-:W-:-:S03]  /*3f200*/  ISETP.GE.U32.AND P4, PT, R4, 0x7ffffc18, PT ;  /* 0x7ffffc180400780c */ /* 0x000fc60003f86070 */
[----:B------:R-:W4:Y:S01]  /*3f210*/  LDL.64 R16, [R1+0x628] ;  /* 0x0006280001107983 */ /* 0x000f220000100a00 */
[----:B-1----:R-:W-:Y:S02]  /*3f220*/  VIADD R4, R10, 0xfffffc96 ;  /* 0xfffffc960a047836 */ /* 0x002fe40000000000 */
[----:B------:R-:W1:Y:S01]  /*3f230*/  LDC R10, c[0x0][0x3a0] ;  /* 0x0000e800ff0a7b82 */ /* 0x000e620000000800 */
[----:B------:R1:W-:Y:S02]  /*3f240*/  LDGSTS.E [R82+0x19e00], desc[UR16][R28.64], !P0 ;  /* 0x19e000001c527fae */ /* 0x0003e4000c1a1010 */
[----:B------:R-:W-:Y:S02]  /*3f250*/  ISETP.GE.U32.AND P3, PT, R4, 0x7ffffc17, PT ;  /* 0x7ffffc170400780c */ /* 0x000fe40003f66070 */
        /* <DEDUP_REMOVED lines=17> */
[----:B------:R1:W-:Y:S04]  /*3f370*/  LDGSTS.E [R82+0x1aa00], desc[UR16][R20.64], !P0 ;  /* 0x1aa0000014527fae */ /* 0x0003e8000c1a1010 */
[----:B------:R-:W3:Y:S04]  /*3f380*/  LDL.64 R22, [R1+0x698] ;  /* 0x0006980001167983 */ /* 0x000ee80000100a00 */
[----:B------:R-:W3:Y:S04]  /*3f390*/  LDL.64 R20, [R1+0x668] ;  /* 0x0006680001147983 */ /* 0x000ee80000100a00 */
[----:B--2---:R2:W-:Y:S04]  /*3f3a0*/  LDGSTS.E [R82+0x1ac00], desc[UR16][R18.64], !P4 ;  /* 0x1ac0000012527fae */ /* 0x0045e8000e1a1010 */
[----:B----4-:R2:W-:Y:S04]  /*3f3b0*/  LDGSTS.E [R82+0x1ae00], desc[UR16][R16.64], !P4 ;  /* 0x1ae0000010527fae */ /* 0x0105e8000e1a1010 */
[----:B------:R-:W4:Y:S04]  /*3f3c0*/  LDL.64 R18, [R1+0x6a0] ;  /* 0x0006a00001127983 */ /* 0x000f280000100a00 */
[----:B------:R-:W2:Y:S01]  /*3f3d0*/  LDL.64 R16, [R1+0x6b8] ;  /* 0x0006b80001107983 */ /* 0x000ea20000100a00 */
[----:B------:R-:W-:-:S02]  /*3f3e0*/  IADD3 R4, PT, PT, R8, -0x36d, RZ ;  /* 0xfffffc9308047810 */ /* 0x000fc40007ffe0ff */
[----:B------:R-:W-:Y:S01]  /*3f3f0*/  ISETP.GE.U32.AND P0, PT, R5, 0x7ffffc13, PT ;  /* 0x7ffffc130500780c */ /* 0x000fe20003f06070 */
[----:B------:R-:W2:Y:S01]  /*3f400*/  LDC R8, c[0x0][0x3a0] ;  /* 0x0000e800ff087b82 */ /* 0x000ea20000000800 */
[----:B------:R-:W-:Y:S02]  /*3f410*/  ISETP.GE.U32.AND P3, PT, R4, 0x7ffffc14, PT ;  /* 0x7ffffc140400780c */ /* 0x000fe40003f66070 */
[----:B------:R-:W-:-:S04]  /*3f420*/  IADD3 R4, PT, PT, R6, -0x36f, RZ ;  /* 0xfffffc9106047810 */ /* 0x000fc80007ffe0ff */
[----:B------:R-:W-:Y:S01]  /*3f430*/  ISETP.GE.U32.AND P4, PT, R4, 0x7ffffc12, PT ;  /* 0x7ffffc120400780c */ /* 0x000fe20003f86070 */
[----:B------:R-:W-:Y:S01]  /*3f440*/  VIADD R4, R12, 0xfffffc90 ;  /* 0xfffffc900c047836 */ /* 0x000fe20000000000 */
[----:B------:R-:W2:Y:S08]  /*3f450*/  LDC R5, c[0x0][0x3a0] ;  /* 0x0000e800ff057b82 */ /* 0x000eb00000000800 */
[----:B------:R-:W2:Y:S01]  /*3f460*/  LDC R6, c[0x0][0x3a0] ;  /* 0x0000e800ff067b82 */ /* 0x000ea20000000800 */
[----:B---3--:R3:W-:Y:S04]  /*3f470*/  LDGSTS.E [R82+0x1b000], desc[UR16][R14.64], !P3 ;  /* 0x1b0000000e527fae */ /* 0x0087e8000d9a1010 */
[----:B------:R3:W-:Y:S01]  /*3f480*/  LDGSTS.E [R82+0x1b200], desc[UR16][R28.64], !P3 ;  /* 0x1b2000001c527fae */ /* 0x0007e2000d9a1010 */
[----:B------:R-:W-:-:S02]  /*3f490*/  ISETP.GE.U32.AND P3, PT, R4, 0x7ffffc11, PT ;  /* 0x7ffffc110400780c */ /* 0x000fc40003f66070 */
[----:B------:R-:W-:Y:S01]  /*3f4a0*/  IADD3 R4, PT, PT, R11, -0x371, RZ ;  /* 0xfffffc8f0b047810 */ /* 0x000fe20007ffe0ff */
[----:B------:R3:W-:Y:S01]  /*3f4b0*/  LDGSTS.E [R82+0x1b400], desc[UR16][R26.64], !P0 ;  /* 0x1b4000001a527fae */ /* 0x0007e2000c1a1010 */
[----:B------:R-:W2:Y:S03]  /*3f4c0*/  LDC R11, c[0x0][0x3a0] ;  /* 0x0000e800ff0b7b82 */ /* 0x000ea60000000800 */
[----:B------:R-:W3:Y:S04]  /*3f4d0*/  LDL.64 R14, [R1+0x688] ;  /* 0x00068800010e7983 */ /* 0x000ee80000100a00 */
[----:B------:R2:W-:Y:S01]  /*3f4e0*/  LDGSTS.E [R82+0x1b600], desc[UR16][R34.64], !P0 ;  /* 0x1b60000022527fae */ /* 0x0005e2000c1a1010 */
[----:B------:R-:W-:Y:S01]  /*3f4f0*/  ISETP.GE.U32.AND P0, PT, R4, 0x7ffffc10, PT ;  /* 0x7ffffc100400780c */ /* 0x000fe20003f06070 */
[----:B-1----:R-:W-:-:S02]  /*3f500*/  VIADD R4, R10, 0xfffffc8e ;  /* 0xfffffc8e0a047836 */ /* 0x002fc40000000000 */
[----:B------:R-:W3:Y:S01]  /*3f510*/  LDL.64 R28, [R1+0x6c0] ;  /* 0x0006c000011c7983 */ /* 0x000ee20000100a00 */
[----:B------:R-:W1:Y:S03]  /*3f520*/  LDC R10, c[0x0][0x3a0] ;  /* 0x0000e800ff0a7b82 */ /* 0x000e660000000800 */
[----:B------:R1:W-:Y:S04]  /*3f530*/  LDGSTS.E [R82+0x1b800], desc[UR16][R24.64], !P4 ;  /* 0x1b80000018527fae */ /* 0x0003e8000e1a1010 */
[----:B------:R1:W-:Y:S01]  /*3f540*/  LDGSTS.E [R82+0x1ba00], desc[UR16][R32.64], !P4 ;  /* 0x1ba0000020527fae */ /* 0x0003e2000e1a1010 */
[----:B------:R-:W-:-:S03]  /*3f550*/  ISETP.GE.U32.AND P4, PT, R4, 0x7ffffc0f, PT ;  /* 0x7ffffc0f0400780c */ /* 0x000fc60003f86070 */
[----:B------:R-:W3:Y:S04]  /*3f560*/  LDL.64 R26, [R1+0x690] ;  /* 0x00069000011a7983 */ /* 0x000ee80000100a00 */
[----:B------:R-:W3:Y:S04]  /*3f570*/  LDL.64 R24, [R1+0x6d0] ;  /* 0x0006d00001187983 */ /* 0x000ee80000100a00 */
[----:B------:R1:W-:Y:S04]  /*3f580*/  LDGSTS.E [R82+0x1bc00], desc[UR16][R22.64], !P3 ;  /* 0x1bc0000016527fae */ /* 0x0003e8000d9a1010 */
[----:B------:R1:W-:Y:S04]  /*3f590*/  LDGSTS.E [R82+0x1be00], desc[UR16][R20.64], !P3 ;  /* 0x1be0000014527fae */ /* 0x0003e8000d9a1010 */
[----:B------:R-:W3:Y:S04]  /*3f5a0*/  LDL.64 R34, [R1+0x708] ;  /* 0x0007080001227983 */ /* 0x000ee80000100a00 */
[----:B------:R-:W3:Y:S04]  /*3f5b0*/  LDL.64 R22, [R1+0x6a8] ;  /* 0x0006a80001167983 */ /* 0x000ee80000100a00 */
[----:B------:R-:W3:Y:S04]  /*3f5c0*/  LDL.64 R20, [R1+0x6e0] ;  /* 0x0006e00001147983 */ /* 0x000ee80000100a00 */
[----:B------:R-:W3:Y:S04]  /*3f5d0*/  LDL.64 R32, [R1+0x6e8] ;  /* 0x0006e80001207983 */ /* 0x000ee80000100a00 */
[----:B----4-:R4:W-:Y:S04]  /*3f5e0*/  LDGSTS.E [R82+0x1c000], desc[UR16][R18.64], !P0 ;  /* 0x1c00000012527fae */ /* 0x0109e8000c1a1010 */
[----:B------:R4:W-:Y:S04]  /*3f5f0*/  LDGSTS.E [R82+0x1c200], desc[UR16][R30.64], !P0 ;  /* 0x1c2000001e527fae */ /* 0x0009e8000c1a1010 */
[----:B--2---:R4:W-:Y:S04]  /*3f600*/  LDGSTS.E [R82+0x1c400], desc[UR16][R16.64], !P4 ;  /* 0x1c40000010527fae */ /* 0x0049e8000e1a1010 */
[----:B------:R-:W2:Y:S01]  /*3f610*/  LDL.64 R18, [R1+0x6b0] ;  /* 0x0006b00001127983 */ /* 0x000ea20000100a00 */
[----:B------:R-:W-:-:S03]  /*3f620*/  IADD3 R4, PT, PT, R5, -0x373, RZ ;  /* 0xfffffc8d05047810 */ /* 0x000fc60007ffe0ff */
[----:B------:R-:W4:Y:S04]  /*3f630*/  LDL.64 R30, [R1+0x718] ;  /* 0x00071800011e7983 */ /* 0x000f280000100a00 */
[----:B------:R-:W4:Y:S01]  /*3f640*/  LDL.64 R16, [R1+0x6f0] ;  /* 0x0006f00001107983 */ /* 0x000f220000100a00 */
[----:B------:R-:W-:Y:S01]  /*3f650*/  ISETP.GE.U32.AND P3, PT, R4, 0x7ffffc0e, PT ;  /* 0x7ffffc0e0400780c */ /* 0x000fe20003f66070 */
[----:B------:R-:W-:Y:S02]  /*3f660*/  VIADD R4, R9, 0xfffffc8c ;  /* 0xfffffc8c09047836 */ /* 0x000fe40000000000 */
[----:B------:R-:W-:Y:S01]  /*3f670*/  VIADD R5, R7, 0xfffffc8a ;  /* 0xfffffc8a07057836 */ /* 0x000fe20000000000 */
[----:B------:R-:W1:Y:S02]  /*3f680*/  LDC R9, c[0x0][0x3a0] ;  /* 0x0000e800ff097b82 */ /* 0x000e640000000800 */
[----:B------:R-:W-:-:S02]  /*3f690*/  ISETP.GE.U32.AND P0, PT, R4, 0x7ffffc0d, PT ;  /* 0x7ffffc0d0400780c */ /* 0x000fc40003f06070 */
[----:B------:R-:W-:-:S04]  /*3f6a0*/  IADD3 R4, PT, PT, R8, -0x375, RZ ;  /* 0xfffffc8b08047810 */ /* 0x000fc80007ffe0ff */
[----:B------:R-:W1:Y:S01]  /*3f6b0*/  LDC R8, c[0x0][0x3a0] ;  /* 0x0000e800ff087b82 */ /* 0x000e620000000800 */
[----:B------:R-:W-:Y:S02]  /*3f6c0*/  ISETP.GE.AND P5, PT, R83, R13, PT ;  /* 0x0000000d5300720c */ /* 0x000fe40003fa6270 */
[----:B------:R-:W4:Y:S05]  /*3f6d0*/  LDL.64 R12, [R1+0x1108] ;  /* 0x00110800010c7983 */ /* 0x000f2a0000100a00 */
[----:B------:R-:W1:Y:S01]  /*3f6e0*/  LDC R7, c[0x0][0x3a0] ;  /* 0x0000e800ff077b82 */ /* 0x000e620000000800 */
[----:B---3--:R3:W-:Y:S01]  /*3f6f0*/  LDGSTS.E [R82+0x1c600], desc[UR16][R14.64], !P4 ;  /* 0x1c6000000e527fae */ /* 0x0087e2000e1a1010 */
[----:B------:R-:W-:-:S03]  /*3f700*/  ISETP.GE.U32.AND P4, PT, R4, 0x7ffffc0c, PT ;  /* 0x7ffffc0c0400780c */ /* 0x000fc60003f86070 */
[----:B------:R3:W-:Y:S04]  /*3f710*/  LDGSTS.E [R82+0x1c800], desc[UR16][R28.64], !P3 ;  /* 0x1c8000001c527fae */ /* 0x0007e8000d9a1010 */
[----:B------:R-:W3:Y:S04]  /*3f720*/  LDL.64 R14, [R1+0x700] ;  /* 0x00070000010e7983 */ /* 0x000ee80000100a00 */
[----:B------:R1:W-:Y:S01]  /*3f730*/  LDGSTS.E [R82+0x1ca00], desc[UR16][R26.64], !P3 ;  /* 0x1ca000001a527fae */ /* 0x0003e2000d9a1010 */
[----:B------:R-:W-:Y:S02]  /*3f740*/  ISETP.GE.U32.AND P3, PT, R5, 0x7ffffc0b, PT ;  /* 0x7ffffc0b0500780c */ /* 0x000fe40003f66070 */
[----:B------:R-:W-:Y:S01]  /*3f750*/  IADD3 R4, PT, PT, R6, -0x377, RZ ;  /* 0xfffffc8906047810 */ /* 0x000fe20007ffe0ff */
[----:B------:R-:W3:Y:S01]  /*3f760*/  LDL.64 R28, [R1+0x6f8] ;  /* 0x0006f800011c7983 */ /* 0x000ee20000100a00 */
[----:B------:R-:W1:Y:S03]  /*3f770*/  LDC R6, c[0x0][0x3a0] ;  /* 0x0000e800ff067b82 */ /* 0x000e660000000800 */
[----:B------:R1:W-:Y:S04]  /*3f780*/  LDGSTS.E [R82+0x1cc00], desc[UR16][R24.64], !P0 ;  /* 0x1cc0000018527fae */ /* 0x0003e8000c1a1010 */
[----:B------:R-:W3:Y:S01]  /*3f790*/  LDL.64 R26, [R1+0x728] ;  /* 0x00072800011a7983 */ /* 0x000ee20000100a00 */
[----:B------:R-:W1:Y:S03]  /*3f7a0*/  LDC R5, c[0x0][0x3a0] ;  /* 0x0000e800ff057b82 */ /* 0x000e660000000800 */
[----:B------:R1:W-:Y:S04]  /*3f7b0*/  LDGSTS.E [R82+0x1ce00], desc[UR16][R22.64], !P0 ;  /* 0x1ce0000016527fae */ /* 0x0003e8000c1a1010 */
[----:B------:R-:W3:Y:S04]  /*3f7c0*/  LDL.64 R24, [R1+0x710] ;  /* 0x0007100001187983 */ /* 0x000ee80000100a00 */
[----:B------:R1:W-:Y:S04]  /*3f7d0*/  LDGSTS.E [R82+0x1d000], desc[UR16][R20.64], !P4 ;  /* 0x1d00000014527fae */ /* 0x0003e8000e1a1010 */
[----:B------:R-:W3:Y:S04]  /*3f7e0*/  LDL.64 R22, [R1+0x730] ;  /* 0x0007300001167983 */ /* 0x000ee80000100a00 */
[----:B------:R-:W3:Y:S04]  /*3f7f0*/  LDL.64 R20, [R1+0x720] ;  /* 0x0007200001147983 */ /* 0x000ee80000100a00 */
[----:B--2---:R2:W-:Y:S04]  /*3f800*/  LDGSTS.E [R82+0x1d200], desc[UR16][R18.64], !P4 ;  /* 0x1d20000012527fae */ /* 0x0045e8000e1a1010 */
[----:B----4-:R2:W-:Y:S04]  /*3f810*/  LDGSTS.E [R82+0x1d400], desc[UR16][R16.64], !P3 ;  /* 0x1d40000010527fae */ /* 0x0105e8000d9a1010 */
[----:B------:R-:W4:Y:S01]  /*3f820*/  LDL.64 R18, [R1+0x740] ;  /* 0x0007400001127983 */ /* 0x000f220000100a00 */
[----:B------:R-:W-:-:S03]  /*3f830*/  ISETP.GE.U32.AND P0, PT, R4, 0x7ffffc0a, PT ;  /* 0x7ffffc0a0400780c */ /* 0x000fc60003f06070 */
[----:B------:R-:W2:Y:S01]  /*3f840*/  LDL.64 R16, [R1+0x738] ;  /* 0x0007380001107983 */ /* 0x000ea20000100a00 */
[----:B------:R-:W-:-:S03]  /*3f850*/  VIADD R4, R11, 0xfffffc88 ;  /* 0xfffffc880b047836 */ /* 0x000fc60000000000 */
[----:B------:R2:W-:Y:S02]  /*3f860*/  LDGSTS.E [R82+0x1d600], desc[UR16][R38.64], !P3 ;  /* 0x1d60000026527fae */ /* 0x0005e4000d9a1010 */
[----:B------:R-:W-:Y:S02]  /*3f870*/  ISETP.GE.U32.AND P4, PT, R4, 0x7ffffc09, PT ;  /* 0x7ffffc090400780c */ /* 0x000fe40003f86070 */
[----:B-1----:R-:W-:Y:S02]  /*3f880*/  IADD3 R4, PT, PT, R10, -0x379, RZ ;  /* 0xfffffc870a047810 */ /* 0x002fe40007ffe0ff */
[----:B------:R-:W2:Y:S02]  /*3f890*/  LDL.64 R10, [R1+0xed8] ;  /* 0x000ed800010a7983 */ /* 0x000ea40000100a00 */
[----:B------:R-:W-:Y:S01]  /*3f8a0*/  ISETP.GE.U32.AND P3, PT, R4, 0x7ffffc08, PT ;  /* 0x7ffffc080400780c */ /* 0x000fe20003f66070 */
[----:B------:R-:W-:Y:S02]  /*3f8b0*/  VIADD R4, R9, 0xfffffc86 ;  /* 0xfffffc8609047836 */ /* 0x000fe40000000000 */
[----:B------:R-:W1:Y:S01]  /*3f8c0*/  LDC R9, c[0x0][0x3a0] ;  /* 0x0000e800ff097b82 */ /* 0x000e620000000800 */
[----:B------:R-:W2:Y:S04]  /*3f8d0*/  LDL.64 R38, [R1+0x10f8] ;  /* 0x0010f80001267983 */ /* 0x000ea80000100a00 */
[----:B---3--:R3:W-:Y:S04]  /*3f8e0*/  LDGSTS.E [R82+0x1d800], desc[UR16][R14.64], !P0 ;  /* 0x1d8000000e527fae */ /* 0x0087e8000c1a1010 */
        /* <DEDUP_REMOVED lines=8> */
[----:B------:R-:W3:Y:S04]  /*3f970*/  LDL.64 R14, [R1+0x750] ;  /* 0x00075000010e7983 */ /* 0x000ee80000100a00 */
[----:B------:R1:W-:Y:S04]  /*3f980*/  LDGSTS.E [R82+0x1e000], desc[UR16][R30.64], !P3 ;  /* 0x1e0000001e527fae */ /* 0x0003e8000d9a1010 */
[----:B------:R1:W-:Y:S01]  /*3f990*/  LDGSTS.E [R82+0x1e200], desc[UR16][R28.64], !P3 ;  /* 0x1e2000001c527fae */ /* 0x0003e2000d9a1010 */
[----:B------:R-:W-:Y:S01]  /*3f9a0*/  ISETP.GE.U32.AND P3, PT, R4, 0x7ffffc05, PT ;  /* 0x7ffffc050400780c */ /* 0x000fe20003f66070 */
[----:B------:R-:W-:-:S02]  /*3f9b0*/  VIADD R4, R8, 0xfffffc83 ;  /* 0xfffffc8308047836 */ /* 0x000fc40000000000 */
[----:B------:R1:W-:Y:S04]  /*3f9c0*/  LDGSTS.E [R82+0x1e400], desc[UR16][R26.64], !P0 ;  /* 0x1e4000001a527fae */ /* 0x0003e8000c1a1010 */
[----:B------:R1:W-:Y:S02]  /*3f9d0*/  LDGSTS.E [R82+0x1e600], desc[UR16][R24.64], !P0 ;  /* 0x1e60000018527fae */ /* 0x0003e4000c1a1010 */
[----:B-1----:R-:W-:Y:S02]  /*3f9e0*/  IADD3 R2, PT, PT, R6, -0x380, RZ ;  /* 0xfffffc8006027810 */ /* 0x002fe40007ffe0ff */
[----:B------:R-:W-:Y:S01]  /*3f9f0*/  IADD3 R5, PT, PT, R7, -0x37e, RZ ;  /* 0xfffffc8207057810 */ /* 0x000fe20007ffe0ff */
[----:B------:R-:W3:Y:S04]  /*3fa00*/  LDL.64 R28, [R1+0x1150] ;  /* 0x00115000011c7983 */ /* 0x000ee80000100a00 */
[----:B------:R1:W-:Y:S04]  /*3fa10*/  LDGSTS.E [R82+0x1e800], desc[UR16][R22.64], !P4 ;  /* 0x1e80000016527fae */ /* 0x0003e8000e1a1010 */
[----:B------:R-:W3:Y:S04]  /*3fa20*/  LDL.64 R26, [R1+0x1148] ;  /* 0x00114800011a7983 */ /* 0x000ee80000100a00 */
[----:B------:R1:W-:Y:S01]  /*3fa30*/  LDGSTS.E [R82+0x1ea00], desc[UR16][R20.64], !P4 ;  /* 0x1ea0000014527fae */ /* 0x0003e2000e1a1010 */
[----:B------:R-:W-:Y:S01]  /*3fa40*/  ISETP.GE.U32.AND P4, PT, R4, 0x7ffffc04, PT ;  /* 0x7ffffc040400780c */ /* 0x000fe20003f86070 */
[----:B------:R-:W-:Y:S01]  /*3fa50*/  VIADD R4, R9, 0xfffffc81 ;  /* 0xfffffc8109047836 */ /* 0x000fe20000000000 */
[----:B------:R-:W-:Y:S01]  /*3fa60*/  ISETP.GE.U32.AND P0, PT, R5, 0x7ffffc03, PT ;  /* 0x7ffffc030500780c */ /* 0x000fe20003f06070 */
[----:B------:R-:W3:Y:S04]  /*3fa70*/  LDL.64 R24, [R1+0x1138] ;  /* 0x0011380001187983 */ /* 0x000ee80000100a00 */
        /* <DEDUP_REMOVED lines=8> */
[----:B----4-:R1:W-:Y:S04]  /*3fb00*/  LDGSTS.E [R82+0x1ec00], desc[UR16][R18.64], !P3 ;  /* 0x1ec0000012527fae */ /* 0x0103e8000d9a1010 */
[----:B--2---:R1:W-:Y:S01]  /*3fb10*/  LDGSTS.E [R82+0x1ee00], desc[UR16][R16.64], !P3 ;  /* 0x1ee0000010527fae */ /* 0x0043e2000d9a1010 */
[----:B------:R-:W-:-:S02]  /*3fb20*/  ISETP.GE.U32.AND P3, PT, R4, 0x7ffffc02, PT ;  /* 0x7ffffc020400780c */ /* 0x000fc40003f66070 */
[----:B------:R-:W-:Y:S01]  /*3fb30*/  SEL R4, RZ, 0x4, P5 ;  /* 0x00000004ff047807 */ /* 0x000fe20002800000 */
[----:B------:R-:W2:Y:S01]  /*3fb40*/  LDL.64 R18, [R1+0x10d8] ;  /* 0x0010d80001127983 */ /* 0x000ea20000100a00 */
[----:B------:R-:W-:-:S04]  /*3fb50*/  ISETP.GT.AND P5, PT, R252, 0x37f, PT ;  /* 0x0000037ffc00780c */ /* 0x000fc80003fa4270 */
[----:B------:R-:W-:Y:S02]  /*3fb60*/  SEL R4, R4, RZ, P5 ;  /* 0x000000ff04047207 */ /* 0x000fe40002800000 */
[----:B------:R-:W-:Y:S01]  /*3fb70*/  ISETP.GE.U32.AND P5, PT, R2, 0x7ffffc01, PT ;  /* 0x7ffffc010200780c */ /* 0x000fe20003fa6070 */
[----:B------:R-:W4:Y:S04]  /*3fb80*/  LDL.64 R16, [R1+0x10a8] ;  /* 0x0010a80001107983 */ /* 0x000f280000100a00 */
[----:B------:R-:W2:Y:S04]  /*3fb90*/  LDL.64 R2, [R1+0xf90] ;  /* 0x000f900001027983 */ /* 0x000ea80000100a00 */
[----:B---3--:R1:W-:Y:S04]  /*3fba0*/  LDGSTS.E [R82+0x1f000], desc[UR16][R14.64], !P4 ;  /* 0x1f0000000e527fae */ /* 0x0083e8000e1a1010 */
[----:B------:R1:W-:Y:S01]  /*3fbb0*/  LDGSTS.E [R82+0x1f200], desc[UR16][R250.64], !P4 ;  /* 0x1f200000fa527fae */ /* 0x0003e2000e1a1010 */
[----:B------:R-:W-:-:S03]  /*3fbc0*/  ISETP.NE.U32.AND P4, PT, R4, RZ, PT ;  /* 0x000000ff0400720c */ /* 0x000fc60003f85070 */
[----:B------:R1:W-:Y:S04]  /*3fbd0*/  LDGSTS.E [R82+0x1f400], desc[UR16][R196.64], !P0 ;  /* 0x1f400000c4527fae */ /* 0x0003e8000c1a1010 */
[----:B------:R1:W-:Y:S04]  /*3fbe0*/  LDGSTS.E [R82+0x1f600], desc[UR16][R248.64], !P0 ;  /* 0x1f600000f8527fae */ /* 0x0003e8000c1a1010 */
[----:B------:R-:W3:Y:S04]  /*3fbf0*/  LDL.64 R250, [R1+0x10e0] ;  /* 0x0010e00001fa7983 */ /* 0x000ee80000100a00 */
[----:B------:R1:W-:Y:S04]  /*3fc00*/  LDGSTS.E [R82+0x1f800], desc[UR16][R246.64], !P3 ;  /* 0x1f800000f6527fae */ /* 0x0003e8000d9a1010 */
[----:B------:R1:W-:Y:S04]  /*3fc10*/  LDGSTS.E [R82+0x1fa00], desc[UR16][R244.64], !P3 ;  /* 0x1fa00000f4527fae */ /* 0x0003e8000d9a1010 */
[----:B------:R-:W4:Y:S04]  /*3fc20*/  LDL.64 R248, [R1+0xbf8] ;  /* 0x000bf80001f87983 */ /* 0x000f280000100a00 */
[----:B------:R1:W-:Y:S04]  /*3fc30*/  LDGSTS.E [R82+0x1fc00], desc[UR16][R242.64], !P5 ;  /* 0x1fc00000f2527fae */ /* 0x0003e8000e9a1010 */
[----:B------:R1:W-:Y:S04]  /*3fc40*/  LDGSTS.E [R82+0x1fe00], desc[UR16][R240.64], !P5 ;  /* 0x1fe00000f0527fae */ /* 0x0003e8000e9a1010 */
[----:B------:R-:W4:Y:S04]  /*3fc50*/  LDL.64 R246, [R1+0xc78] ;  /* 0x000c780001f67983 */ /* 0x000f280000100a00 */
[----:B------:R-:W4:Y:S04]  /*3fc60*/  LDL.64 R244, [R1+0xd00] ;  /* 0x000d000001f47983 */ /* 0x000f280000100a00 */
[----:B------:R-:W0:Y:S04]  /*3fc70*/  LDGDEPBAR ;  /* 0x00000000000079af */ /* 0x000e280000000000 */
[----:B------:R-:W4:Y:S04]  /*3fc80*/  LDL.64 R242, [R1+0xd88] ;  /* 0x000d880001f27983 */ /* 0x000f280000100a00 */
[----:B------:R1:W-:Y:S04]  /*3fc90*/  LDGSTS.E [R91+0x20000], desc[UR16][R92.64], P4 ;  /* 0x200000005c5b7fae */ /* 0x0003e8000a1a1010 */
[----:B------:R-:W4:Y:S04]  /*3fca0*/  LDL.64 R240, [R1+0xe10] ;  /* 0x000e100001f07983 */ /* 0x000f280000100a00 */
[----:B------:R1:W-:Y:S04]  /*3fcb0*/  LDGSTS.E [R91+0x20400], desc[UR16][R238.64], P4 ;  /* 0x20400000ee5b7fae */ /* 0x0003e8000a1a1010 */
[----:B------:R1:W-:Y:S04]  /*3fcc0*/  LDGSTS.E [R91+0x20800], desc[UR16][R236.64], P4 ;  /* 0x20800000ec5b7fae */ /* 0x0003e8000a1a1010 */
[----:B------:R-:W4:Y:S04]  /*3fcd0*/  LDL.64 R92, [R1+0xf18] ;  /* 0x000f1800015c7983 */ /* 0x000f280000100a00 */
[----:B------:R-:W4:Y:S04]  /*3fce0*/  LDL.64 R238, [R1+0xe90] ;  /* 0x000e900001ee7983 */ /* 0x000f280000100a00 */
[----:B------:R1:W-:Y:S04]  /*3fcf0*/  LDGSTS.E [R91+0x20c00], desc[UR16][R234.64], P4 ;  /* 0x20c00000ea5b7fae */ /* 0x0003e8000a1a1010 */
[----:B------:R-:W4:Y:S04]  /*3fd00*/  LDL.64 R236, [R1+0xf98] ;  /* 0x000f980001ec7983 */ /* 0x000f280000100a00 */
[----:B------:R1:W-:Y:S04]  /*3fd10*/  LDGSTS.E [R91+0x21000], desc[UR16][R232.64], P4 ;  /* 0x21000000e85b7fae */ /* 0x0003e8000a1a1010 */
[----:B------:R-:W4:Y:S04]  /*3fd20*/  LDL.64 R234, [R1+0x1010] ;  /* 0x0010100001ea7983 */ /* 0x000f280000100a00 */
[----:B------:R1:W-:Y:S04]  /*3fd30*/  LDGSTS.E [R91+0x21400], desc[UR16][R68.64], P4 ;  /* 0x21400000445b7fae */ /* 0x0003e8000a1a1010 */
[----:B------:R-:W4:Y:S04]  /*3fd40*/  LDL.64 R232, [R1+0x1048] ;  /* 0x0010480001e87983 */ /* 0x000f280000100a00 */
[----:B------:R-:W4:Y:S04]  /*3fd50*/  LDL.64 R4, [R1+0xd40] ;  /* 0x000d400001047983 */ /* 0x000f280000100a00 */
[----:B------:R-:W4:Y:S04]  /*3fd60*/  LDL.64 R68, [R1+0xb70] ;  /* 0x000b700001447983 */ /* 0x000f280000100a00 */
[----:B------:R-:W4:Y:S04]  /*3fd70*/  LDL.64 R196, [R1+0xe48] ;  /* 0x000e480001c47983 */ /* 0x000f280000100a00 */
[----:B------:R-:W4:Y:S04]  /*3fd80*/  LDL.64 R14, [R1+0xb90] ;  /* 0x000b9000010e7983 */ /* 0x000f280000100a00 */
[----:B--2---:R1:W-:Y:S04]  /*3fd90*/  LDGSTS.E [R91+0x21800], desc[UR16][R2.64], P4 ;  /* 0x21800000025b7fae */ /* 0x0043e8000a1a1010 */
[----:B------:R1:W-:Y:S04]  /*3fda0*/  LDGSTS.E [R91+0x21c00], desc[UR16][R230.64], P4 ;  /* 0x21c00000e65b7fae */ /* 0x0003e8000a1a1010 */
[----:B------:R1:W-:Y:S04]  /*3fdb0*/  LDGSTS.E [R91+0x22000], desc[UR16][R228.64], P4 ;  /* 0x22000000e45b7fae */ /* 0x0003e8000a1a1010 */
[----:B------:R1:W-:Y:S04]  /*3fdc0*/  LDGSTS.E [R91+0x22400], desc[UR16][R80.64], P4 ;  /* 0x22400000505b7fae */ /* 0x0003e8000a1a1010 */
[----:B------:R-:W2:Y:S04]  /*3fdd0*/  LDL.64 R230, [R1+0x1080] ;  /* 0x0010800001e67983 */ /* 0x000ea80000100a00 */
[----:B------:R-:W2:Y:S04]  /*3fde0*/  LDL.64 R228, [R1+0x10b8] ;  /* 0x0010b80001e47983 */ /* 0x000ea80000100a00 */
[----:B------:R1:W-:Y:S04]  /*3fdf0*/  LDGSTS.E [R91+0x22800], desc[UR16][R198.64], P4 ;  /* 0x22800000c65b7fae */ /* 0x0003e8000a1a1010 */
[----:B------:R-:W2:Y:S04]  /*3fe00*/  LDL.64 R2, [R1+0xfa8] ;  /* 0x000fa80001027983 */ /* 0x000ea80000100a00 */
[----:B------:R-:W2:Y:S04]  /*3fe10*/  LDL.64 R80, [R1+0x1018] ;  /* 0x0010180001507983 */ /* 0x000ea80000100a00 */
[----:B------:R-:W2:Y:S04]  /*3fe20*/  LDL.64 R198, [R1+0xbc0] ;  /* 0x000bc00001c67983 */ /* 0x000ea80000100a00 */
[----:B---3--:R1:W-:Y:S04]  /*3fe30*/  LDGSTS.E [R91+0x22c00], desc[UR16][R250.64], P4 ;  /* 0x22c00000fa5b7fae */ /* 0x0083e8000a1a1010 */
[----:B------:R1:W-:Y:S04]  /*3fe40*/  LDGSTS.E [R91+0x23000], desc[UR16][R12.64], P4 ;  /* 0x230000000c5b7fae */ /* 0x0003e8000a1a1010 */
[----:B------:R1:W-:Y:S04]  /*3fe50*/  LDGSTS.E [R91+0x23400], desc[UR16][R60.64], P4 ;  /* 0x234000003c5b7fae */ /* 0x0003e8000a1a1010 */
[----:B------:R1:W-:Y:S04]  /*3fe60*/  LDGSTS.E [R91+0x23800], desc[UR16][R44.64], P4 ;  /* 0x238000002c5b7fae */ /* 0x0003e8000a1a1010 */
[----:B------:R1:W-:Y:S04]  /*3fe70*/  LDGSTS.E [R91+0x23c00], desc[UR16][R28.64], P4 ;  /* 0x23c000001c5b7fae */ /* 0x0003e8000a1a1010 */
[----:B----4-:R1:W-:Y:S04]  /*3fe80*/  LDGSTS.E [R90+0x20080], desc[UR16][R248.64], P4 ;  /* 0x20080000f85a7fae */ /* 0x0103e8000a1a1010 */
[----:B------:R-:W3:Y:S04]  /*3fe90*/  LDL.64 R250, [R1+0xc08] ;  /* 0x000c080001fa7983 */ /* 0x000ee80000100a00 */
[----:B------:R1:W-:Y:S04]  /*3fea0*/  LDGSTS.E [R90+0x20480], desc[UR16][R246.64], P4 ;  /* 0x20480000f65a7fae */ /* 0x0003e8000a1a1010 */
[----:B------:R-:W4:Y:S04]  /*3feb0*/  LDL.64 R248, [R1+0xc88] ;  /* 0x000c880001f87983 */ /* 0x000f280000100a00 */
        /* <DEDUP_REMOVED lines=11> */
[----:B------:R1:W-:Y:S04]  /*3ff70*/  LDGSTS.E [R90+0x22080], desc[UR16][R234.64], P4 ;  /* 0x22080000ea5a7fae */ /* 0x0003e8000a1a1010 */
[----:B------:R1:W-:Y:S04]  /*3ff80*/  LDGSTS.E [R90+0x22480], desc[UR16][R232.64], P4 ;  /* 0x22480000e85a7fae */ /* 0x0003e8000a1a1010 */
[----:B------:R-:W4:Y:S04]  /*3ff90*/  LDL.64 R236, [R1+0x1050] ;  /* 0x0010500001ec7983 */ /* 0x000f280000100a00 */
[----:B------:R-:W4:Y:S04]  /*3ffa0*/  LDL.64 R234, [R1+0x1088] ;  /* 0x0010880001ea7983 */ /* 0x000f280000100a00 */
[----:B------:R-:W4:Y:S04]  /*3ffb0*/  LDL.64 R232, [R1+0xb98] ;  /* 0x000b980001e87983 */ /* 0x000f280000100a00 */
[----:B------:R-:W4:Y:S04]  /*3ffc0*/  LDL.64 R92, [R1+0xc98] ;  /* 0x000c9800015c7983 */ /* 0x000f280000100a00 */
[----:B--2---:R1:W-:Y:S04]  /*3ffd0*/  LDGSTS.E [R90+0x22880], desc[UR16][R230.64], P4 ;  /* 0x22880000e65a7fae */ /* 0x0043e8000a1a1010 */
[----:B------:R1:W-:Y:S04]  /*3ffe0*/  LDGSTS.E [R90+0x22c80], desc[UR16][R228.64], P4 ;  /* 0x22c80000e45a7fae */ /* 0x0003e8000a1a1010 */
[----:B------:R1:W-:Y:S04]  /*3fff0*/  LDGSTS.E [R90+0x23080], desc[UR16][R226.64], P4 ;  /* 0x23080000e25a7fae */ /* 0x0003e8000a1a1010 */
[----:B------:R-:W2:Y:S04]  /*40000*/  LDL.64 R230, [R1+0xbc8] ;  /* 0x000bc80001e67983 */ /* 0x000ea80000100a00 */
[----:B------:R-:W2:Y:S04]  /*40010*/  LDL.64 R228, [R1+0xc10] ;  /* 0x000c100001e47983 */ /* 0x000ea80000100a00 */
[----:B------:R1:W-:Y:S04]  /*40020*/  LDGSTS.E [R90+0x23480], desc[UR16][R58.64], P4 ;  /* 0x234800003a5a7fae */ /* 0x0003e8000a1a1010 */
[----:B------:R1:W-:Y:S04]  /*40030*/  LDGSTS.E [R90+0x23880], desc[UR16][R42.64], P4 ;  /* 0x238800002a5a7fae */ /* 0x0003e8000a1a1010 */
[----:B------:R1:W-:Y:S04]  /*40040*/  LDGSTS.E [R90+0x23c80], desc[UR16][R26.64], P4 ;  /* 0x23c800001a5a7fae */ /* 0x0003e8000a1a1010 */
[----:B------:R1:W-:Y:S04]  /*40050*/  LDGSTS.E [R89+0x20100], desc[UR16][R198.64], P4 ;  /* 0x20100000c6597fae */ /* 0x0003e8000a1a1010 */
[----:B------:R-:W2:Y:S04]  /*40060*/  LDL.64 R90, [R1+0x1028] ;  /* 0x00102800015a7983 */ /* 0x000ea80000100a00 */
[----:B------:R-:W2:Y:S04]  /*40070*/  LDL.64 R198, [R1+0xd18] ;  /* 0x000d180001c67983 */ /* 0x000ea80000100a00 */
[----:B---3--:R1:W-:Y:S04]  /*40080*/  LDGSTS.E [R89+0x20500], desc[UR16][R250.64], P4 ;  /* 0x20500000fa597fae */ /* 0x0083e8000a1a1010 */
        /* <DEDUP_REMOVED lines=17> */
[----:B------:R1:W-:Y:S04]  /*401a0*/  LDGSTS.E [R89+0x23100], desc[UR16][R224.64], P4 ;  /* 0x23100000e0597fae */ /* 0x0003e8000a1a1010 */
[----:B------:R1:W-:Y:S04]  /*401b0*/  LDGSTS.E [R89+0x23500], desc[UR16][R56.64], P4 ;  /* 0x2350000038597fae */ /* 0x0003e8000a1a1010 */
[----:B------:R1:W-:Y:S04]  /*401c0*/  LDGSTS.E [R89+0x23900], desc[UR16][R40.64], P4 ;  /* 0x2390000028597fae */ /* 0x0003e8000a1a1010 */
[----:B------:R1:W-:Y:S04]  /*401d0*/  LDGSTS.E [R89+0x23d00], desc[UR16][R24.64], P4 ;  /* 0x23d0000018597fae */ /* 0x0003e8000a1a1010 */
[----:B------:R-:W4:Y:S04]  /*401e0*/  LDL.64 R236, [R1+0xba0] ;  /* 0x000ba00001ec7983 */ /* 0x000f280000100a00 */
        /* <DEDUP_REMOVED lines=10> */
[----:B------:R-:W2:Y:S04]  /*40290*/  LDL.64 R92, [R1+0xeb8] ;  /* 0x000eb800015c7983 */ /* 0x000ea80000100a00 */
[----:B------:R1:W-:Y:S04]  /*402a0*/  LDGSTS.E [R88+0x21180], desc[UR16][R198.64], P4 ;  /* 0x21180000c6587fae */ /* 0x0003e8000a1a1010 */
        /* <DEDUP_REMOVED lines=45> */
[----:B------:R1:W-:Y:S04]  /*40580*/  LDGSTS.E [R87+0x23e00], desc[UR16][R20.64], P4 ;  /* 0x23e0000014577fae */ /* 0x0003e8000a1a1010 */
[----:B----4-:R1:W-:Y:S04]  /*40590*/  LDGSTS.E [R86+0x20280], desc[UR16][R248.64], P4 ;  /* 0x20280000f8567fae */ /* 0x0103e8000a1a1010 */
[----:B------:R1:W-:Y:S04]  /*405a0*/  LDGSTS.E [R86+0x20680], desc[UR16][R246.64], P4 ;  /* 0x20680000f6567fae */ /* 0x0003e8000a1a1010 */
[----:B------:R1:W-:Y:S04]  /*405b0*/  LDGSTS.E [R86+0x20a80], desc[UR16][R244.64], P4 ;  /* 0x20a80000f4567fae */ /* 0x0003e8000a1a1010 */
[----:B------:R1:W-:Y:S04]  /*405c0*/  LDGSTS.E [R86+0x20e80], desc[UR16][R242.64], P4 ;  /* 0x20e80000f2567fae */ /* 0x0003e8000a1a1010 */
[----:B------:R-:W3:Y:S04]  /*405d0*/  LDL.64 R250, [R1+0xed0] ;  /* 0x000ed00001fa7983 */ /* 0x000ee80000100a00 */
[----:B------:R-:W4:Y:S04]  /*405e0*/  LDL.64 R248, [R1+0x9a0] ;  /* 0x0009a00001f87983 */ /* 0x000f280000100a00 */
[----:B------:R-:W3:Y:S04]  /*405f0*/  LDL.64 R246, [R1+0xa00] ;  /* 0x000a000001f67983 */ /* 0x000ee80000100a00 */
[----:B------:R-:W3:Y:S04]  /*40600*/  LDL.64 R244, [R1+0xa60] ;  /* 0x000a600001f47983 */ /* 0x000ee80000100a00 */
[----:B------:R1:W-:Y:S04]  /*40610*/  LDGSTS.E [R86+0x21280], desc[UR16][R240.64], P4 ;  /* 0x21280000f0567fae */ /* 0x0003e8000a1a1010 */
[----:B------:R-:W3:Y:S04]  /*40620*/  LDL.64 R242, [R1+0xb88] ;  /* 0x000b880001f27983 */ /* 0x000ee80000100a00 */
[----:B------:R1:W-:Y:S04]  /*40630*/  LDGSTS.E [R86+0x21680], desc[UR16][R238.64], P4 ;  /* 0x21680000ee567fae */ /* 0x0003e8000a1a1010 */
[----:B------:R-:W3:Y:S04]  /*40640*/  LDL.64 R240, [R1+0xbb8] ;  /* 0x000bb80001f07983 */ /* 0x000ee80000100a00 */
[----:B------:R-:W3:Y:S04]  /*40650*/  LDL.64 R238, [R1+0xbe8] ;  /* 0x000be80001ee7983 */ /* 0x000ee80000100a00 */
[----:B------:R1:W-:Y:S04]  /*40660*/  LDGSTS.E [R86+0x21a80], desc[UR16][R236.64], P4 ;  /* 0x21a80000ec567fae */ /* 0x0003e8000a1a1010 */
[----:B------:R1:W-:Y:S04]  /*40670*/  LDGSTS.E [R86+0x21e80], desc[UR16][R234.64], P4 ;  /* 0x21e80000ea567fae */ /* 0x0003e8000a1a1010 */
[----:B------:R-:W3:Y:S04]  /*40680*/  LDL.64 R236, [R1+0xc40] ;  /* 0x000c400001ec7983 */ /* 0x000ee80000100a00 */
[----:B------:R1:W-:Y:S04]  /*40690*/  LDGSTS.E [R86+0x22280], desc[UR16][R232.64], P4 ;  /* 0x22280000e8567fae */ /* 0x0003e8000a1a1010 */
[----:B------:R-:W3:Y:S04]  /*406a0*/  LDL.64 R234, [R1+0xcc8] ;  /* 0x000cc80001ea7983 */ /* 0x000ee80000100a00 */
[----:B------:R-:W3:Y:S04]  /*406b0*/  LDL.64 R232, [R1+0xd48] ;  /* 0x000d480001e87983 */ /* 0x000ee80000100a00 */
[----:B--2---:R1:W-:Y:S04]  /*406c0*/  LDGSTS.E [R86+0x22680], desc[UR16][R230.64], P4 ;  /* 0x22680000e6567fae */ /* 0x0043e8000a1a1010 */
[----:B------:R1:W-:Y:S04]  /*406d0*/  LDGSTS.E [R86+0x22a80], desc[UR16][R228.64], P4 ;  /* 0x22a80000e4567fae */ /* 0x0003e8000a1a1010 */
[----:B------:R1:W-:Y:S04]  /*406e0*/  LDGSTS.E [R86+0x22e80], desc[UR16][R6.64], P4 ;  /* 0x22e8000006567fae */ /* 0x0003e8000a1a1010 */
[----:B------:R1:W-:Y:S04]  /*406f0*/  LDGSTS.E [R86+0x23280], desc[UR16][R66.64], P4 ;  /* 0x2328000042567fae */ /* 0x0003e8000a1a1010 */
[----:B------:R1:W-:Y:S04]  /*40700*/  LDGSTS.E [R86+0x23680], desc[UR16][R50.64], P4 ;  /* 0x2368000032567fae */ /* 0x0003e8000a1a1010 */
[----:B------:R1:W-:Y:S04]  /*40710*/  LDGSTS.E [R86+0x23a80], desc[UR16][R34.64], P4 ;  /* 0x23a8000022567fae */ /* 0x0003e8000a1a1010 */
[----:B------:R1:W-:Y:S04]  /*40720*/  LDGSTS.E [R86+0x23e80], desc[UR16][R18.64], P4 ;  /* 0x23e8000012567fae */ /* 0x0003e8000a1a1010 */
[----:B------:R-:W2:Y:S04]  /*40730*/  LDL.64 R230, [R1+0xdd0] ;  /* 0x000dd00001e67983 */ /* 0x000ea80000100a00 */
[----:B------:R-:W2:Y:S04]  /*40740*/  LDL.64 R228, [R1+0xe50] ;  /* 0x000e500001e47983 */ /* 0x000ea80000100a00 */
[----:B------:R-:W2:Y:S04]  /*40750*/  LDL.64 R86, [R1+0xc38] ;  /* 0x000c380001567983 */ /* 0x000ea80000100a00 */
[----:B------:R1:W-:Y:S04]  /*40760*/  LDGSTS.E [R85+0x20300], desc[UR16][R68.64], P4 ;  /* 0x2030000044557fae */ /* 0x0003e8000a1a1010 */
[----:B------:R1:W-:Y:S04]  /*40770*/  LDGSTS.E [R85+0x20700], desc[UR16][R198.64], P4 ;  /* 0x20700000c6557fae */ /* 0x0003e8000a1a1010 */
[----:B------:R1:W-:Y:S04]  /*40780*/  LDGSTS.E [R85+0x20b00], desc[UR16][R92.64], P4 ;  /* 0x20b000005c557fae */ /* 0x0003e8000a1a1010 */
[----:B------:R1:W5:Y:S04]  /*40790*/  LDL.LU.64 R68, [R1+0x1178] ;  /* 0x0011780001447983 */ /* 0x0003680000300a00 */
[----:B------:R1:W5:Y:S04]  /*407a0*/  LDL.LU.64 R198, [R1+0x1170] ;  /* 0x0011700001c67983 */ /* 0x0003680000300a00 */
[----:B------:R1:W5:Y:S04]  /*407b0*/  LDL.LU R92, [R1+0x1168] ;  /* 0x00116800015c7983 */ /* 0x0003680000300800 */
[----:B------:R1:W-:Y:S04]  /*407c0*/  LDGSTS.E [R85+0x20f00], desc[UR16][R80.64], P4 ;  /* 0x20f0000050557fae */ /* 0x0003e8000a1a1010 */
[----:B------:R1:W-:Y:S04]  /*407d0*/  LDGSTS.E [R85+0x21300], desc[UR16][R2.64], P4 ;  /* 0x2130000002557fae */ /* 0x0003e8000a1a1010 */
[----:B------:R1:W5:Y:S04]  /*407e0*/  LDL.LU.64 R80, [R1+0x1160] ;  /* 0x0011600001507983 */ /* 0x0003680000300a00 */
[----:B------:R1:W5:Y:S01]  /*407f0*/  LDL.LU.64 R2, [R1+0x1158] ;  /* 0x0011580001027983 */ /* 0x0003620000300a00 */
[C---:B------:R-:W-:Y:S01]  /*40800*/  ISETP.GE.AND P3, PT, R252.reuse, 0x100, PT ;  /* 0x00000100fc00780c */ /* 0x040fe20003f66270 */
[----:B------:R-:W-:Y:S01]  /*40810*/  UMOV UR4, URZ ;  /* 0x000000ff00047c82 */ /* 0x000fe20008000000 */
[----:B------:R-:W-:Y:S01]  /*40820*/  ISETP.GE.AND P0, PT, R252, 0x80, PT ;  /* 0x00000080fc00780c */ /* 0x000fe20003f06270 */
[----:B--2---:R1:W-:Y:S04]  /*40830*/  LDGSTS.E [R85+0x21700], desc[UR16][R86.64], P4 ;  /* 0x2170000056557fae */ /* 0x0043e8000a1a1010 */
[----:B------:R1:W-:Y:S04]  /*40840*/  LDGSTS.E [R85+0x21b00], desc[UR16][R88.64], P4 ;  /* 0x21b0000058557fae */ /* 0x0003e8000a1a1010 */
[----:B------:R1:W-:Y:S04]  /*40850*/  LDGSTS.E [R85+0x21f00], desc[UR16][R4.64], P4 ;  /* 0x21f0000004557fae */ /* 0x0003e8000a1a1010 */
[----:B------:R1:W-:Y:S04]  /*40860*/  LDGSTS.E [R85+0x22300], desc[UR16][R202.64], P4 ;  /* 0x22300000ca557fae */ /* 0x0003e8000a1a1010 */
[----:B------:R1:W-:Y:S04]  /*40870*/  LDGSTS.E [R85+0x22700], desc[UR16][R196.64], P4 ;  /* 0x22700000c4557fae */ /* 0x0003e8000a1a1010 */
        /* <DEDUP_REMOVED lines=22> */
[----:B------:R-:W0:Y:S01]  /*409e0*/  LDGDEPBAR ;  /* 0x00000000000079af */ /* 0x000e220000000000 */
[----:B------:R-:W-:Y:S05]  /*409f0*/  @!P3 BRA `(.L_x_9) ;  /* 0x0000016c0038b947 */ /* 0x000fea0003800000 */
[----:B-----5:R-:W-:Y:S01]  /*40a00*/  STL [R1+0xb68], R68 ;  /* 0x000b684401007387 */ /* 0x020fe20000100800 */
[----:B-1----:R-:W-:Y:S01]  /*40a10*/  SHF.R.S32.HI R4, RZ, 0x1f, R252 ;  /* 0x0000001fff047819 */ /* 0x002fe200000114fc */
[----:B------:R-:W-:Y:S01]  /*40a20*/  IMAD.MOV.U32 R84, RZ, RZ, R115 ;  /* 0x000000ffff547224 */ /* 0x000fe200078e0073 */
[----:B------:R-:W-:Y:S01]  /*40a30*/  MOV R86, R144 ;  /* 0x0000009000567202 */ /* 0x000fe20000000f00 */
[----:B------:R-:W-:Y:S01]  /*40a40*/  STL [R1+0xb60], R69 ;  /* 0x000b604501007387 */ /* 0x000fe20000100800 */
[----:B------:R-:W-:Y:S01]  /*40a50*/  LEA.HI R4, R4, R252, RZ, 0x7 ;  /* 0x000000fc04047211 */ /* 0x000fe200078f38ff */
[----:B------:R-:W-:Y:S02]  /*40a60*/  HFMA2 R82, -RZ, RZ, 0, 0 ;  /* 0x00000000ff527431 */ /* 0x000fe400000001ff */
[----:B------:R-:W-:Y:S01]  /*40a70*/  IMAD.MOV.U32 R85, RZ, RZ, R145 ;  /* 0x000000ffff557224 */ /* 0x000fe200078e0091 */
[----:B------:R-:W-:Y:S01]  /*40a80*/  STL [R1+0xb64], R70 ;  /* 0x000b644601007387 */ /* 0x000fe20000100800 */
[----:B------:R-:W-:Y:S01]  /*40a90*/  MOV R93, R146 ;  /* 0x00000092005d7202 */ /* 0x000fe20000000f00 */
[----:B------:R-:W-:Y:S01]  /*40aa0*/  IMAD.MOV.U32 R87, RZ, RZ, R147 ;  /* 0x000000ffff577224 */ /* 0x000fe200078e0093 */
[----:B------:R-:W-:Y:S01]  /*40ab0*/  MOV R197, R150 ;  /* 0x0000009600c57202 */ /* 0x000fe20000000f00 */
[----:B------:R-:W-:Y:S01]  /*40ac0*/  STL [R1+0xb58], R71 ;  /* 0x000b584701007387 */ /* 0x000fe20000100800 */
[----:B------:R-:W-:Y:S01]  /*40ad0*/  IMAD.MOV.U32 R196, RZ, RZ, R151 ;  /* 0x000000ffffc47224 */ /* 0x000fe200078e0097 */
[----:B------:R-:W-:Y:S01]  /*40ae0*/  MOV R202, R152 ;  /* 0x0000009800ca7202 */ /* 0x000fe20000000f00 */
        /* <DEDUP_REMOVED lines=35> */
[----:B------:R-:W-:-:S02]  /*40d20*/  IMAD.MOV.U32 R251, RZ, RZ, R179 ;  /* 0x000000fffffb7224 */ /* 0x000fc400078e00b3 */
[----:B------:R-:W-:Y:S04]  /*40d30*/  STL [R1+0xb30], R77 ;  /* 0x000b304d01007387 */ /* 0x000fe80000100800 */
[----:B------:R-:W-:Y:S04]  /*40d40*/  STL [R1+0xb34], R120 ;  /* 0x000b347801007387 */ /* 0x000fe80000100800 */
[----:B------:R-:W-:Y:S04]  /*40d50*/  STL [R1+0xb28], R121 ;  /* 0x000b287901007387 */ /* 0x000fe80000100800 */
[----:B------:R-:W-:Y:S04]  /*40d60*/  STL [R1+0xb2c], R78 ;  /* 0x000b2c4e01007387 */ /* 0x000fe80000100800 */
[----:B------:R-:W-:Y:S04]  /*40d70*/  STL [R1+0xb20], R79 ;  /* 0x000b204f01007387 */ /* 0x000fe80000100800 */
[----:B------:R-:W-:Y:S04]  /*40d80*/  STL [R1+0xb24], R122 ;  /* 0x000b247a01007387 */ /* 0x000fe80000100800 */
[----:B------:R-:W-:Y:S04]  /*40d90*/  STL [R1+0xb18], R123 ;  /* 0x000b187b01007387 */ /* 0x000fe80000100800 */
[----:B------:R1:W-:Y:S04]  /*40da0*/  STL [R1+0xb1c], R94 ;  /* 0x000b1c5e01007387 */ /* 0x0003e80000100800 */
[----:B------:R2:W-:Y:S04]  /*40db0*/  STL [R1+0xb10], R95 ;  /* 0x000b105f01007387 */ /* 0x0005e80000100800 */
[----:B------:R-:W-:Y:S04]  /*40dc0*/  STL [R1+0xb14], R124 ;  /* 0x000b147c01007387 */ /* 0x000fe80000100800 */
[----:B------:R3:W-:Y:S01]  /*40dd0*/  STL [R1+0xb08], R125 ;  /* 0x000b087d01007387 */ /* 0x0007e20000100800 */
[----:B------:R-:W-:Y:S01]  /*40de0*/  SHF.R.S32.HI R4, RZ, 0x7, R4 ;  /* 0x00000007ff047819 */ /* 0x000fe20000011404 */
[----:B-1----:R-:W-:Y:S01]  /*40df0*/  IMAD.MOV.U32 R94, RZ, RZ, R149 ;  /* 0x000000ffff5e7224 */ /* 0x002fe200078e0095 */
[----:B--2---:R-:W-:Y:S01]  /*40e00*/  MOV R95, R148 ;  /* 0x00000094005f7202 */ /* 0x004fe20000000f00 */
[----:B------:R-:W-:Y:S04]  /*40e10*/  STL [R1+0xb0c], R96 ;  /* 0x000b0c6001007387 */ /* 0x000fe80000100800 */
        /* <DEDUP_REMOVED lines=37> */
[----:B------:R-:W-:Y:S04]  /*41070*/  STL [R1], R181 ;  /* 0x000000b501007387 */ /* 0x000fe80000100800 */
        /* <DEDUP_REMOVED lines=10> */
[----:B------:R-:W2:Y:S04]  /*41120*/  LDL.LU.64 R68, [R1+0x180] ;  /* 0x0001800001447983 */ /* 0x000ea80000300a00 */
[----:B------:R-:W-:Y:S04]  /*41130*/  STL [R1+0x34], R192 ;  /* 0x000034c001007387 */ /* 0x000fe80000100800 */
[----:B------:R-:W-:Y:S04]  /*41140*/  STL [R1+0x30], R193 ;  /* 0x000030c101007387 */ /* 0x000fe80000100800 */
[----:B------:R-:W4:Y:S04]  /*41150*/  LDL.LU.64 R120, [R1+0x188] ;  /* 0x0001880001787983 */ /* 0x000f280000300a00 */
        /* <DEDUP_REMOVED lines=23> */
[----:B---3--:R-:W3:Y:S04]  /*412d0*/  LDL.LU.64 R124, [R1+0x1c8] ;  /* 0x0001c800017c7983 */ /* 0x008ee80000300a00 */
[----:B------:R-:W-:Y:S04]  /*412e0*/  STL [R1+0x7c], R218 ;  /* 0x00007cda01007387 */ /* 0x000fe80000100800 */
[----:B------:R-:W-:Y:S04]  /*412f0*/  STL [R1+0x78], R219 ;  /* 0x000078db01007387 */ /* 0x000fe80000100800 */
[----:B------:R-:W3:Y:S04]  /*41300*/  LDL.LU.64 R70, [R1+0x1d0] ;  /* 0x0001d00001467983 */ /* 0x000ee80000300a00 */
[----:B--2---:R1:W-:Y:S01]  /*41310*/  STL [R1+0x84], R68 ;  /* 0x0000844401007387 */ /* 0x0043e20000100800 */
[----:B------:R-:W-:-:S03]  /*41320*/  MOV R5, R69 ;  /* 0x0000004500057202 */ /* 0x000fc60000000f00 */
[----:B-1----:R-:W2:Y:S04]  /*41330*/  LDL.LU.64 R68, [R1+0x1d8] ;  /* 0x0001d80001447983 */ /* 0x002ea80000300a00 */
[----:B------:R1:W-:Y:S04]  /*41340*/  STL [R1+0x80], R5 ;  /* 0x0000800501007387 */ /* 0x0003e80000100800 */
[----:B----4-:R4:W-:Y:S01]  /*41350*/  STL [R1+0x8c], R120 ;  /* 0x00008c7801007387 */ /* 0x0109e20000100800 */
[----:B-1----:R-:W-:-:S03]  /*41360*/  IMAD.MOV.U32 R5, RZ, RZ, R121 ;  /* 0x000000ffff057224 */ /* 0x002fc600078e0079 */
[----:B----4-:R-:W4:Y:S04]  /*41370*/  LDL.LU.64 R120, [R1+0x1e0] ;  /* 0x0001e00001787983 */ /* 0x010f280000300a00 */
[----:B------:R1:W-:Y:S04]  /*41380*/  STL [R1+0x88], R5 ;  /* 0x0000880501007387 */ /* 0x0003e80000100800 */
[----:B------:R1:W-:Y:S02]  /*41390*/  STL [R1+0x94], R122 ;  /* 0x0000947a01007387 */ /* 0x0003e40000100800 */
[----:B-1----:R-:W-:-:S02]  /*413a0*/  MOV R5, R123 ;  /* 0x0000007b00057202 */ /* 0x002fc40000000f00 */
[----:B------:R-:W4:Y:S04]  /*413b0*/  LDL.LU.64 R122, [R1+0x1e8] ;  /* 0x0001e800017a7983 */ /* 0x000f280000300a00 */
[----:B------:R1:W-:Y:S04]  /*413c0*/  STL [R1+0x90], R5 ;  /* 0x0000900501007387 */ /* 0x0003e80000100800 */
[----:B------:R1:W-:Y:S02]  /*413d0*/  STL [R1+0x9c], R76 ;  /* 0x00009c4c01007387 */ /* 0x0003e40000100800 */
[----:B-1----:R-:W-:-:S02]  /*413e0*/  IMAD.MOV.U32 R5, RZ, RZ, R77 ;  /* 0x000000ffff057224 */ /* 0x002fc400078e004d */
[----:B------:R-:W4:Y:S04]  /*413f0*/  LDL.LU.64 R76, [R1+0x1f0] ;  /* 0x0001f000014c7983 */ /* 0x000f280000300a00 */
        /* <DEDUP_REMOVED lines=9> */
[----:B------:R3:W-:Y:S01]  /*41490*/  STL [R1+0xb4], R78 ;  /* 0x0000b44e01007387 */ /* 0x0007e20000100800 */
[----:B-1----:R-:W-:-:S03]  /*414a0*/  MOV R5, R79 ;  /* 0x0000004f00057202 */ /* 0x002fc60000000f00 */
[----:B---3--:R-:W3:Y:S04]  /*414b0*/  LDL.LU.64 R78, [R1+0x208] ;  /* 0x00020800014e7983 */ /* 0x008ee80000300a00 */
[----:B------:R1:W-:Y:S04]  /*414c0*/  STL [R1+0xb0], R5 ;  /* 0x0000b00501007387 */ /* 0x0003e80000100800 */
[----:B------:R1:W-:Y:S02]  /*414d0*/  STL [R1+0xbc], R116 ;  /* 0x0000bc7401007387 */ /* 0x0003e40000100800 */
[----:B-1----:R-:W-:-:S02]  /*414e0*/  IMAD.MOV.U32 R5, RZ, RZ, R117 ;  /* 0x000000ffff057224 */ /* 0x002fc400078e0075 */
[----:B------:R-:W3:Y:S04]  /*414f0*/  LDL.LU.64 R116, [R1+0x210] ;  /* 0x0002100001747983 */ /* 0x000ee80000300a00 */
[----:B------:R1:W-:Y:S04]  /*41500*/  STL [R1+0xb8], R5 ;  /* 0x0000b80501007387 */ /* 0x0003e80000100800 */
[----:B------:R1:W-:Y:S02]  /*41510*/  STL [R1+0xc4], R72 ;  /* 0x0000c44801007387 */ /* 0x0003e40000100800 */
[----:B-1----:R-:W-:-:S02]  /*41520*/  MOV R5, R73 ;  /* 0x0000004900057202 */ /* 0x002fc40000000f00 */
[----:B------:R-:W3:Y:S04]  /*41530*/  LDL.LU.64 R72, [R1+0x218] ;  /* 0x0002180001487983 */ /* 0x000ee80000300a00 */
        /* <DEDUP_REMOVED lines=9> */
[----:B--2---:R2:W-:Y:S01]  /*415d0*/  STL [R1+0xdc], R68 ;  /* 0x0000dc4401007387 */ /* 0x0045e20000100800 */
[----:B-1----:R-:W-:-:S03]  /*415e0*/  IMAD.MOV.U32 R5, RZ, RZ, R69 ;  /* 0x000000ffff057224 */ /* 0x002fc600078e0045 */
[----:B--2---:R-:W2:Y:S04]  /*415f0*/  LDL.LU.64 R68, [R1+0x230] ;  /* 0x0002300001447983 */ /* 0x004ea80000300a00 */
[----:B------:R1:W-:Y:S04]  /*41600*/  STL [R1+0xd8], R5 ;  /* 0x0000d80501007387 */ /* 0x0003e80000100800 */
[----:B----4-:R4:W-:Y:S01]  /*41610*/  STL [R1+0xe4], R120 ;  /* 0x0000e47801007387 */ /* 0x0109e20000100800 */
[----:B-1----:R-:W-:-:S03]  /*41620*/  MOV R5, R121 ;  /* 0x0000007900057202 */ /* 0x002fc60000000f00 */
[----:B----4-:R-:W4:Y:S04]  /*41630*/  LDL.LU.64 R120, [R1+0x238] ;  /* 0x0002380001787983 */ /* 0x010f280000300a00 */
        /* <DEDUP_REMOVED lines=17> */
[----:B---3--:R3:W-:Y:S01]  /*41750*/  STL [R1+0x10c], R78 ;  /* 0x00010c4e01007387 */ /* 0x0087e20000100800 */
[----:B-1----:R-:W-:-:S03]  /*41760*/  IMAD.MOV.U32 R5, RZ, RZ, R79 ;  /* 0x000000ffff057224 */ /* 0x002fc600078e004f */
[----:B---3--:R-:W3:Y:S04]  /*41770*/  LDL.LU.64 R78, [R1+0x260] ;  /* 0x00026000014e7983 */ /* 0x008ee80000300a00 */
        /* <DEDUP_REMOVED lines=17> */
[----:B--2---:R2:W-:Y:S01]  /*41890*/  STL [R1+0x134], R68 ;  /* 0x0001344401007387 */ /* 0x0045e20000100800 */
[----:B-1----:R-:W-:-:S03]  /*418a0*/  MOV R5, R69 ;  /* 0x0000004500057202 */ /* 0x002fc60000000f00 */
[----:B--2---:R-:W2:Y:S04]  /*418b0*/  LDL.LU.64 R68, [R1+0x288] ;  /* 0x0002880001447983 */ /* 0x004ea80000300a00 */
        /* <DEDUP_REMOVED lines=21> */
[----:B---3--:R3:W-:Y:S01]  /*41a10*/  STL [R1+0x164], R78 ;  /* 0x0001644e01007387 */ /* 0x0087e20000100800 */
        /* <DEDUP_REMOVED lines=625> */
[----:B------:R-:W3:Y:S04]  /*44130*/  LDL.64 R72, [R1+0xb70] ;  /* 0x000b700001487983 */ /* 0x000ee80000100a00 */
        /* <DEDUP_REMOVED lines=45> */
[----:B------:R-:W-:Y:S04]  /*44410*/  STL [R1+0x6a4], R124 ;  /* 0x0006a47c01007387 */ /* 0x000fe80000100800 */
[----:B------:R-:W3:Y:S01]  /*44420*/  LDL.LU.64 R96, [R1+0xd80] ;  /* 0x000d800001607983 */ /* 0x000ee20000300a00 */
[----:B-1----:R-:W-:-:S05]  /*44430*/  MOV R5, R125 ;  /* 0x0000007d00057202 */ /* 0x002fca0000000f00 */
[----:B------:R1:W-:Y:S04]  /*44440*/  STL [R1+0x6a0], R5 ;  /* 0x0006a00501007387 */ /* 0x0003e80000100800 */
[----:B------:R1:W-:Y:S02]  /*44450*/  STL [R1+0x6ac], R70 ;  /* 0x0006ac4601007387 */ /* 0x0003e40000100800 */
[----:B-1----:R-:W-:Y:S02]  /*44460*/  IMAD.MOV.U32 R5, RZ, RZ, R71 ;  /* 0x000000ffff057224 */ /* 0x002fe400078e0047 */
        /* <DEDUP_REMOVED lines=10> */
[----:B------:R-:W-:Y:S04]  /*44510*/  STL [R1+0x6c4], R122 ;  /* 0x0006c47a01007387 */ /* 0x000fe80000100800 */
[----:B------:R-:W4:Y:S01]  /*44520*/  LDL.LU.64 R124, [R1+0xbd0] ;  /* 0x000bd000017c7983 */ /* 0x000f220000300a00 */
[----:B-1----:R-:W-:-:S05]  /*44530*/  MOV R5, R123 ;  /* 0x0000007b00057202 */ /* 0x002fca0000000f00 */
[----:B------:R1:W-:Y:S04]  /*44540*/  STL [R1+0x6c0], R5 ;  /* 0x0006c00501007387 */ /* 0x0003e80000100800 */
[----:B------:R1:W-:Y:S02]  /*44550*/  STL [R1+0x6cc], R76 ;  /* 0x0006cc4c01007387 */ /* 0x0003e40000100800 */
[----:B-1----:R-:W-:Y:S02]  /*44560*/  IMAD.MOV.U32 R5, RZ, RZ, R77 ;  /* 0x000000ffff057224 */ /* 0x002fe400078e004d */
[----:B------:R-:W4:Y:S04]  /*44570*/  LDL.LU.64 R76, [R1+0xba8] ;  /* 0x000ba800014c7983 */ /* 0x000f280000300a00 */
[----:B------:R1:W-:Y:S04]  /*44580*/  STL [R1+0x6c8], R5 ;  /* 0x0006c80501007387 */ /* 0x0003e80000100800 */
[----:B------:R-:W-:Y:S04]  /*44590*/  STL [R1+0x6d4], R118 ;  /* 0x0006d47601007387 */ /* 0x000fe80000100800 */
[----:B------:R-:W4:Y:S01]  /*445a0*/  LDL.LU.64 R122, [R1+0xb80] ;  /* 0x000b8000017a7983 */ /* 0x000f220000300a00 */
[----:B-1----:R-:W-:-:S05]  /*445b0*/  MOV R5, R119 ;  /* 0x0000007700057202 */ /* 0x002fca0000000f00 */
[----:B------:R1:W-:Y:S02]  /*445c0*/  STL [R1+0x6d0], R5 ;  /* 0x0006d00501007387 */ /* 0x0003e40000100800 */
[----:B-1----:R-:W-:Y:S02]  /*445d0*/  IMAD.MOV.U32 R5, RZ, RZ, R75 ;  /* 0x000000ffff057224 */ /* 0x002fe400078e004b */
[----:B------:R-:W-:Y:S04]  /*445e0*/  STL [R1+0x6dc], R74 ;  /* 0x0006dc4a01007387 */ /* 0x000fe80000100800 */
[----:B------:R-:W4:Y:S04]  /*445f0*/  LDL.LU.64 R118, [R1+0xa60] ;  /* 0x000a600001767983 */ /* 0x000f280000300a00 */
[----:B------:R1:W-:Y:S04]  /*44600*/  STL [R1+0x6d8], R5 ;  /* 0x0006d80501007387 */ /* 0x0003e80000100800 */
[----:B---3--:R3:W-:Y:S01]  /*44610*/  STL [R1+0x6e4], R78 ;  /* 0x0006e44e01007387 */ /* 0x0087e20000100800 */
[----:B-1----:R-:W-:-:S03]  /*44620*/  MOV R5, R79 ;  /* 0x0000004f00057202 */ /* 0x002fc60000000f00 */
[----:B------:R-:W4:Y:S04]  /*44630*/  LDL.LU.64 R74, [R1+0xe00] ;  /* 0x000e0000014a7983 */ /* 0x000f280000300a00 */
[----:B------:R-:W-:Y:S04]  /*44640*/  STL [R1+0x6ec], R116 ;  /* 0x0006ec7401007387 */ /* 0x000fe80000100800 */
[----:B------:R1:W-:Y:S04]  /*44650*/  STL [R1+0x6e0], R5 ;  /* 0x0006e00501007387 */ /* 0x0003e80000100800 */
[----:B---3--:R-:W3:Y:S01]  /*44660*/  LDL.LU.64 R78, [R1+0xd88] ;  /* 0x000d8800014e7983 */ /* 0x008ee20000300a00 */
[----:B-1----:R-:W-:-:S03]  /*44670*/  IMAD.MOV.U32 R5, RZ, RZ, R117 ;  /* 0x000000ffff057224 */ /* 0x002fc600078e0075 */
[----:B------:R-:W-:Y:S04]  /*44680*/  STL [R1+0x6f4], R72 ;  /* 0x0006f44801007387 */ /* 0x000fe80000100800 */
[----:B------:R1:W-:Y:S04]  /*44690*/  STL [R1+0x6e8], R5 ;  /* 0x0006e80501007387 */ /* 0x0003e80000100800 */
[----:B------:R-:W3:Y:S01]  /*446a0*/  LDL.LU.64 R116, [R1+0xd10] ;  /* 0x000d100001747983 */ /* 0x000ee20000300a00 */
[----:B-1----:R-:W-:-:S03]  /*446b0*/  MOV R5, R73 ;  /* 0x0000004900057202 */ /* 0x002fc60000000f00 */
[----:B------:R-:W-:Y:S04]  /*446c0*/  STL [R1+0x6fc], R96 ;  /* 0x0006fc6001007387 */ /* 0x000fe80000100800 */
[----:B------:R1:W-:Y:S04]  /*446d0*/  STL [R1+0x6f0], R5 ;  /* 0x0006f00501007387 */ /* 0x0003e80000100800 */
[----:B------:R-:W3:Y:S01]  /*446e0*/  LDL.LU.64 R72, [R1+0xc98] ;  /* 0x000c980001487983 */ /* 0x000ee20000300a00 */
[----:B-1----:R-:W-:-:S03]  /*446f0*/  IMAD.MOV.U32 R5, RZ, RZ, R97 ;  /* 0x000000ffff057224 */ /* 0x002fc600078e0061 */
[----:B------:R-:W-:Y:S04]  /*44700*/  STL [R1+0x704], R70 ;  /* 0x0007044601007387 */ /* 0x000fe80000100800 */
[----:B------:R1:W-:Y:S02]  /*44710*/  STL [R1+0x6f8], R5 ;  /* 0x0006f80501007387 */ /* 0x0003e40000100800 */
[----:B-1----:R-:W-:Y:S02]  /*44720*/  MOV R5, R71 ;  /* 0x0000004700057202 */ /* 0x002fe40000000f00 */
        /* <DEDUP_REMOVED lines=24> */
[----:B------:R-:W-:Y:S04]  /*448b0*/  STL [R1+0x73c], R74 ;  /* 0x00073c4a01007387 */ /* 0x000fe80000100800 */
[----:B------:R1:W-:Y:S04]  /*448c0*/  STL [R1+0x730], R5 ;  /* 0x0007300501007387 */ /* 0x0003e80000100800 */
[----:B------:R-:W4:Y:S01]  /*448d0*/  LDL.LU.64 R118, [R1+0xd90] ;  /* 0x000d900001767983 */ /* 0x000f220000300a00 */
[----:B-1----:R-:W-:-:S03]  /*448e0*/  IMAD.MOV.U32 R5, RZ, RZ, R75 ;  /* 0x000000ffff057224 */ /* 0x002fc600078e004b */
[----:B---3--:R-:W-:Y:S04]  /*448f0*/  STL [R1+0x744], R78 ;  /* 0x0007444e01007387 */ /* 0x008fe80000100800 */
        /* <DEDUP_REMOVED lines=8> */
[----:B------:R1:W-:Y:S04]  /*44980*/  STL [R1+0x748], R5 ;  /* 0x0007480501007387 */ /* 0x0003e80000100800 */
[----:B------:R-:W3:Y:S01]  /*44990*/  LDL.LU.64 R116, [R1+0xc28] ;  /* 0x000c280001747983 */ /* 0x000ee20000300a00 */
[----:B-1----:R-:W-:-:S03]  /*449a0*/  MOV R5, R73 ;  /* 0x0000004900057202 */ /* 0x002fc60000000f00 */
        /* <DEDUP_REMOVED lines=22> */
[----:B------:R1:W-:Y:S04]  /*44b10*/  STL [R1+0x784], R122 ;  /* 0x0007847a01007387 */ /* 0x0003e80000100800 */
[----:B------:R-:W4:Y:S01]  /*44b20*/  LDL.LU.64 R76, [R1+0xd28] ;  /* 0x000d2800014c7983 */ /* 0x000f220000300a00 */
[----:B-1----:R-:W-:-:S03]  /*44b30*/  MOV R5, R123 ;  /* 0x0000007b00057202 */ /* 0x002fc60000000f00 */
[----:B------:R-:W4:Y:S04]  /*44b40*/  LDL.LU.64 R122, [R1+0xca8] ;  /* 0x000ca800017a7983 */ /* 0x000f280000300a00 */
[----:B------:R1:W-:Y:S04]  /*44b50*/  STL [R1+0x780], R5 ;  /* 0x0007800501007387 */ /* 0x0003e80000100800 */
[----:B------:R3:W-:Y:S01]  /*44b60*/  STL [R1+0x78c], R118 ;  /* 0x00078c7601007387 */ /* 0x0007e20000100800 */
        /* <DEDUP_REMOVED lines=21> */
[----:B--2---:R-:W-:Y:S04]  /*44cc0*/  STL [R1+0x7bc], R68 ;  /* 0x0007bc4401007387 */ /* 0x004fe80000100800 */
[----:B------:R1:W-:Y:S04]  /*44cd0*/  STL [R1+0x7b0], R5 ;  /* 0x0007b00501007387 */ /* 0x0003e80000100800 */
[----:B------:R-:W2:Y:S01]  /*44ce0*/  LDL.LU.64 R70, [R1+0xe20] ;  /* 0x000e200001467983 */ /* 0x000ea20000300a00 */
[----:B-1----:R-:W-:-:S03]  /*44cf0*/  IMAD.MOV.U32 R5, RZ, RZ, R69 ;  /* 0x000000ffff057224 */ /* 0x002fc600078e0045 */
[----:B----4-:R-:W-:Y:S04]  /*44d00*/  STL [R1+0x7c4], R120 ;  /* 0x0007c47801007387 */ /* 0x010fe80000100800 */
[----:B------:R1:W-:Y:S04]  /*44d10*/  STL [R1+0x7b8], R5 ;  /* 0x0007b80501007387 */ /* 0x0003e80000100800 */
[----:B------:R-:W4:Y:S01]  /*44d20*/  LDL.LU.64 R68, [R1+0xdb0] ;  /* 0x000db00001447983 */ /* 0x000f220000300a00 */
[----:B-1----:R-:W-:-:S03]  /*44d30*/  MOV R5, R121 ;  /* 0x0000007900057202 */ /* 0x002fc60000000f00 */
[----:B------:R-:W-:Y:S04]  /*44d40*/  STL [R1+0x7cc], R96 ;  /* 0x0007cc6001007387 */ /* 0x000fe80000100800 */
[----:B------:R1:W-:Y:S04]  /*44d50*/  STL [R1+0x7c0], R5 ;  /* 0x0007c00501007387 */ /* 0x0003e80000100800 */
[----:B------:R-:W4:Y:S01]  /*44d60*/  LDL.LU.64 R120, [R1+0xd30] ;  /* 0x000d300001787983 */ /* 0x000f220000300a00 */
[----:B-1----:R-:W-:-:S03]  /*44d70*/  IMAD.MOV.U32 R5, RZ, RZ, R97 ;  /* 0x000000ffff057224 */ /* 0x002fc600078e0061 */
[----:B------:R-:W-:Y:S04]  /*44d80*/  STL [R1+0x7d4], R124 ;  /* 0x0007d47c01007387 */ /* 0x000fe80000100800 */
[----:B------:R1:W-:Y:S02]  /*44d90*/  STL [R1+0x7c8], R5 ;  /* 0x0007c80501007387 */ /* 0x0003e40000100800 */
[----:B-1----:R-:W-:Y:S02]  /*44da0*/  MOV R5, R125 ;  /* 0x0000007d00057202 */ /* 0x002fe40000000f00 */
[----:B------:R-:W-:Y:S04]  /*44db0*/  STL [R1+0x7dc], R76 ;  /* 0x0007dc4c01007387 */ /* 0x000fe80000100800 */
[----:B------:R1:W-:Y:S04]  /*44dc0*/  STL [R1+0x7d0], R5 ;  /* 0x0007d00501007387 */ /* 0x0003e80000100800 */
[----:B------:R-:W-:Y:S01]  /*44dd0*/  STL [R1+0x7e4], R122 ;  /* 0x0007e47a01007387 */ /* 0x000fe20000100800 */
[----:B-1----:R-:W-:-:S05]  /*44de0*/  IMAD.MOV.U32 R5, RZ, RZ, R77 ;  /* 0x000000ffff057224 */ /* 0x002fca00078e004d */
[----:B------:R1:W-:Y:S04]  /*44df0*/  STL [R1+0x7d8], R5 ;  /* 0x0007d80501007387 */ /* 0x0003e80000100800 */
[----:B------:R-:W4:Y:S01]  /*44e00*/  LDL.LU.64 R76, [R1+0xc40] ;  /* 0x000c4000014c7983 */ /* 0x000f220000300a00 */
[----:B-1----:R-:W-:-:S03]  /*44e10*/  MOV R5, R123 ;  /* 0x0000007b00057202 */ /* 0x002fc60000000f00 */
[----:B---3--:R-:W-:Y:S04]  /*44e20*/  STL [R1+0x7ec], R118 ;  /* 0x0007ec7601007387 */ /* 0x008fe80000100800 */
[----:B------:R1:W-:Y:S04]  /*44e30*/  STL [R1+0x7e0], R5 ;  /* 0x0007e00501007387 */ /* 0x0003e80000100800 */
[----:B------:R-:W3:Y:S01]  /*44e40*/  LDL.LU.64 R96, [R1+0x1008] ;  /* 0x0010080001607983 */ /* 0x000ee20000300a00 */
[----:B-1----:R-:W-:-:S03]  /*44e50*/  IMAD.MOV.U32 R5, RZ, RZ, R119 ;  /* 0x000000ffff057224 */ /* 0x002fc600078e0077 */
[----:B------:R-:W-:Y:S04]  /*44e60*/  STL [R1+0x7f4], R74 ;  /* 0x0007f44a01007387 */ /* 0x000fe80000100800 */
[----:B------:R1:W-:Y:S04]  /*44e70*/  STL [R1+0x7e8], R5 ;  /* 0x0007e80501007387 */ /* 0x0003e80000100800 */
[----:B------:R-:W3:Y:S01]  /*44e80*/  LDL.LU.64 R118, [R1+0xf98] ;  /* 0x000f980001767983 */ /* 0x000ee20000300a00 */
[----:B-1----:R-:W-:-:S03]  /*44e90*/  MOV R5, R75 ;  /* 0x0000004b00057202 */ /* 0x002fc60000000f00 */
[----:B------:R-:W-:Y:S04]  /*44ea0*/  STL [R1+0x7fc], R78 ;  /* 0x0007fc4e01007387 */ /* 0x000fe80000100800 */
[----:B------:R1:W-:Y:S04]  /*44eb0*/  STL [R1+0x7f0], R5 ;  /* 0x0007f00501007387 */ /* 0x0003e80000100800 */
[----:B------:R-:W3:Y:S04]  /*44ec0*/  LDL.LU.64 R74, [R1+0xf28] ;  /* 0x000f2800014a7983 */ /* 0x000ee80000300a00 */
[----:B------:R-:W3:Y:S01]  /*44ed0*/  LDL.LU.64 R124, [R1+0xea8] ;  /* 0x000ea800017c7983 */ /* 0x000ee20000300a00 */
[----:B-1----:R-:W-:-:S05]  /*44ee0*/  IMAD.MOV.U32 R5, RZ, RZ, R79 ;  /* 0x000000ffff057224 */ /* 0x002fca00078e004f */
[----:B------:R1:W-:Y:S04]  /*44ef0*/  STL [R1+0x7f8], R5 ;  /* 0x0007f80501007387 */ /* 0x0003e80000100800 */
[----:B------:R1:W-:Y:S02]  /*44f00*/  STL [R1+0x804], R116 ;  /* 0x0008047401007387 */ /* 0x0003e40000100800 */
[----:B-1----:R-:W-:Y:S02]  /*44f10*/  MOV R5, R117 ;  /* 0x0000007500057202 */ /* 0x002fe40000000f00 */
[----:B------:R-:W3:Y:S04]  /*44f20*/  LDL.LU.64 R116, [R1+0xe30] ;  /* 0x000e300001747983 */ /* 0x000ee80000300a00 */
[----:B------:R1:W-:Y:S02]  /*44f30*/  STL [R1+0x800], R5 ;  /* 0x0008000501007387 */ /* 0x0003e40000100800 */
[----:B-1----:R-:W-:-:S02]  /*44f40*/  IMAD.MOV.U32 R5, RZ, RZ, R73 ;  /* 0x000000ffff057224 */ /* 0x002fc400078e0049 */
[----:B------:R1:W-:Y:S04]  /*44f50*/  STL [R1+0x80c], R72 ;  /* 0x00080c4801007387 */ /* 0x0003e80000100800 */
[----:B-1----:R-:W3:Y:S04]  /*44f60*/  LDL.LU.64 R72, [R1+0xdb8] ;  /* 0x000db80001487983 */ /* 0x002ee80000300a00 */
[----:B------:R1:W-:Y:S04]  /*44f70*/  STL [R1+0x808], R5 ;  /* 0x0008080501007387 */ /* 0x0003e80000100800 */
[----:B--2---:R2:W-:Y:S04]  /*44f80*/  STL [R1+0x814], R70 ;  /* 0x0008144601007387 */ /* 0x0045e80000100800 */
[----:B------:R-:W3:Y:S01]  /*44f90*/  LDL.LU.64 R122, [R1+0xd40] ;  /* 0x000d4000017a7983 */ /* 0x000ee20000300a00 */
[----:B-1----:R-:W-:-:S03]  /*44fa0*/  MOV R5, R71 ;  /* 0x0000004700057202 */ /* 0x002fc60000000f00 */
[----:B----4-:R-:W-:Y:S04]  /*44fb0*/  STL [R1+0x81c], R68 ;  /* 0x00081c4401007387 */ /* 0x010fe80000100800 */
[----:B------:R1:W-:Y:S04]  /*44fc0*/  STL [R1+0x810], R5 ;  /* 0x0008100501007387 */ /* 0x0003e80000100800 */
[----:B--2---:R-:W2:Y:S01]  /*44fd0*/  LDL.LU.64 R70, [R1+0xcc8] ;  /* 0x000cc80001467983 */ /* 0x004ea20000300a00 */
[----:B-1----:R-:W-:-:S03]  /*44fe0*/  IMAD.MOV.U32 R5, RZ, RZ, R69 ;  /* 0x000000ffff057224 */ /* 0x002fc600078e0045 */
[----:B------:R-:W-:Y:S04]  /*44ff0*/  STL [R1+0x824], R120 ;  /* 0x0008247801007387 */ /* 0x000fe80000100800 */
[----:B------:R1:W-:Y:S04]  /*45000*/  STL [R1+0x818], R5 ;  /* 0x0008180501007387 */ /* 0x0003e80000100800 */
[----:B------:R-:W4:Y:S04]  /*45010*/  LDL.LU.64 R68, [R1+0x1040] ;  /* 0x0010400001447983 */ /* 0x000f280000300a00 */
[----:B------:R-:W4:Y:S01]  /*45020*/  LDL.LU.64 R78, [R1+0x1010] ;  /* 0x00101000014e7983 */ /* 0x000f220000300a00 */
[----:B-1----:R-:W-:-:S05]  /*45030*/  MOV R5, R121 ;  /* 0x0000007900057202 */ /* 0x002fca0000000f00 */
[----:B------:R1:W-:Y:S04]  /*45040*/  STL [R1+0x820], R5 ;  /* 0x0008200501007387 */ /* 0x0003e80000100800 */
[----:B------:R1:W-:Y:S02]  /*45050*/  STL [R1+0x82c], R88 ;  /* 0x00082c5801007387 */ /* 0x0003e40000100800 */
[----:B-1----:R-:W-:Y:S02]  /*45060*/  IMAD.MOV.U32 R5, RZ, RZ, R89 ;  /* 0x000000ffff057224 */ /* 0x002fe400078e0059 */
[----:B------:R-:W4:Y:S04]  /*45070*/  LDL.LU.64 R88, [R1+0xfa8] ;  /* 0x000fa80001587983 */ /* 0x000f280000300a00 */
[----:B------:R1:W-:Y:S02]  /*45080*/  STL [R1+0x828], R5 ;  /* 0x0008280501007387 */ /* 0x0003e40000100800 */
[----:B-1----:R-:W-:-:S02]  /*45090*/  MOV R5, R77 ;  /* 0x0000004d00057202 */ /* 0x002fc40000000f00 */
[----:B------:R1:W-:Y:S04]  /*450a0*/  STL [R1+0x834], R76 ;  /* 0x0008344c01007387 */ /* 0x0003e80000100800 */
[----:B------:R-:W4:Y:S04]  /*450b0*/  LDL.LU.64 R120, [R1+0xf30] ;  /* 0x000f300001787983 */ /* 0x000f280000300a00 */
[----:B------:R1:W-:Y:S04]  /*450c0*/  STL [R1+0x830], R5 ;  /* 0x0008300501007387 */ /* 0x0003e80000100800 */
[----:B---3--:R-:W-:Y:S04]  /*450d0*/  STL [R1+0x83c], R96 ;  /* 0x00083c6001007387 */ /* 0x008fe80000100800 */
[----:B-1----:R-:W3:Y:S01]  /*450e0*/  LDL.LU.64 R76, [R1+0xeb8] ;  /* 0x000eb800014c7983 */ /* 0x002ee20000300a00 */
[----:B------:R-:W-:-:S03]  /*450f0*/  IMAD.MOV.U32 R5, RZ, RZ, R97 ;  /* 0x000000ffff057224 */ /* 0x000fc600078e0061 */
[----:B------:R-:W-:Y:S04]  /*45100*/  STL [R1+0x844], R118 ;  /* 0x0008447601007387 */ /* 0x000fe80000100800 */
[----:B------:R1:W-:Y:S02]  /*45110*/  STL [R1+0x838], R5 ;  /* 0x0008380501007387 */ /* 0x0003e40000100800 */
[----:B-1----:R-:W-:Y:S02]  /*45120*/  MOV R5, R119 ;  /* 0x0000007700057202 */ /* 0x002fe40000000f00 */
[----:B------:R-:W3:Y:S04]  /*45130*/  LDL.LU.64 R118, [R1+0xe40] ;  /* 0x000e400001767983 */ /* 0x000ee80000300a00 */
[----:B------:R1:W-:Y:S04]  /*45140*/  STL [R1+0x840], R5 ;  /* 0x0008400501007387 */ /* 0x0003e80000100800 */
[----:B------:R1:W-:Y:S02]  /*45150*/  STL [R1+0x84c], R74 ;  /* 0x00084c4a01007387 */ /* 0x0003e40000100800 */
[----:B-1----:R-:W-:-:S02]  /*45160*/  IMAD.MOV.U32 R5, RZ, RZ, R75 ;  /* 0x000000ffff057224 */ /* 0x002fc400078e004b */
[----:B------:R-:W-:Y:S04]  /*45170*/  STL [R1+0x854], R124 ;  /* 0x0008547c01007387 */ /* 0x000fe80000100800 */
[----:B------:R1:W-:Y:S04]  /*45180*/  STL [R1+0x848], R5 ;  /* 0x0008480501007387 */ /* 0x0003e80000100800 */
[----:B------:R-:W3:Y:S01]  /*45190*/  LDL.LU.64 R74, [R1+0xdc0] ;  /* 0x000dc000014a7983 */ /* 0x000ee20000300a00 */
[----:B-1----:R-:W-:-:S03]  /*451a0*/  MOV R5, R125 ;  /* 0x0000007d00057202 */ /* 0x002fc60000000f00 */
[----:B------:R-:W-:Y:S04]  /*451b0*/  STL [R1+0x85c], R116 ;  /* 0x00085c7401007387 */ /* 0x000fe80000100800 */
[----:B------:R1:W-:Y:S02]  /*451c0*/  STL [R1+0x850], R5 ;  /* 0x0008500501007387 */ /* 0x0003e40000100800 */
[----:B-1----:R-:W-:Y:S02]  /*451d0*/  IMAD.MOV.U32 R5, RZ, RZ, R117 ;  /* 0x000000ffff057224 */ /* 0x002fe400078e0075 */
        /* <DEDUP_REMOVED lines=8> */
[----:B--2---:R-:W-:Y:S04]  /*45260*/  STL [R1+0x874], R70 ;  /* 0x0008744601007387 */ /* 0x004fe80000100800 */
[----:B------:R1:W-:Y:S02]  /*45270*/  STL [R1+0x868], R5 ;  /* 0x0008680501007387 */ /* 0x0003e40000100800 */
[----:B-1----:R-:W-:Y:S02]  /*45280*/  MOV R5, R71 ;  /* 0x0000004700057202 */ /* 0x002fe40000000f00 */
[----:B------:R-:W2:Y:S04]  /*45290*/  LDL.LU.64 R70, [R1+0x1048] ;  /* 0x0010480001467983 */ /* 0x000ea80000300a00 */
[----:B------:R1:W-:Y:S04]  /*452a0*/  STL [R1+0x870], R5 ;  /* 0x0008700501007387 */ /* 0x0003e80000100800 */
[----:B----4-:R4:W-:Y:S01]  /*452b0*/  STL [R1+0x87c], R68 ;  /* 0x00087c4401007387 */ /* 0x0109e20000100800 */
[----:B-1----:R-:W-:-:S03]  /*452c0*/  IMAD.MOV.U32 R5, RZ, RZ, R69 ;  /* 0x000000ffff057224 */ /* 0x002fc600078e0045 */
[----:B------:R-:W-:Y:S04]  /*452d0*/  STL [R1+0x884], R78 ;  /* 0x0008844e01007387 */ /* 0x000fe80000100800 */
[----:B------:R1:W-:Y:S04]  /*452e0*/  STL [R1+0x878], R5 ;  /* 0x0008780501007387 */ /* 0x0003e80000100800 */
[----:B----4-:R-:W4:Y:S01]  /*452f0*/  LDL.LU.64 R68, [R1+0x1018] ;  /* 0x0010180001447983 */ /* 0x010f220000300a00 */
[----:B-1----:R-:W-:-:S03]  /*45300*/  MOV R5, R79 ;  /* 0x0000004f00057202 */ /* 0x002fc60000000f00 */
[----:B------:R-:W-:Y:S04]  /*45310*/  STL [R1+0x88c], R88 ;  /* 0x00088c5801007387 */ /* 0x000fe80000100800 */
[----:B------:R1:W-:Y:S02]  /*45320*/  STL [R1+0x880], R5 ;  /* 0x0008800501007387 */ /* 0x0003e40000100800 */
[----:B-1----:R-:W-:Y:S02]  /*45330*/  IMAD.MOV.U32 R5, RZ, RZ, R89 ;  /* 0x000000ffff057224 */ /* 0x002fe400078e0059 */
[----:B------:R-:W4:Y:S04]  /*45340*/  LDL.LU.64 R88, [R1+0xfb8] ;  /* 0x000fb80001587983 */ /* 0x000f280000300a00 */
[----:B------:R1:W-:Y:S04]  /*45350*/  STL [R1+0x888], R5 ;  /* 0x0008880501007387 */ /* 0x0003e80000100800 */
[----:B------:R-:W-:Y:S01]  /*45360*/  STL [R1+0x894], R120 ;  /* 0x0008947801007387 */ /* 0x000fe20000100800 */
[----:B-1----:R-:W-:-:S03]  /*45370*/  MOV R5, R121 ;  /* 0x0000007900057202 */ /* 0x002fc60000000f00 */
[----:B---3--:R-:W-:Y:S04]  /*45380*/  STL [R1+0x89c], R76 ;  /* 0x00089c4c01007387 */ /* 0x008fe80000100800 */
[----:B------:R1:W-:Y:S04]  /*45390*/  STL [R1+0x890], R5 ;  /* 0x0008900501007387 */ /* 0x0003e80000100800 */
[----:B------:R-:W3:Y:S04]  /*453a0*/  LDL.LU.64 R128, [R1+0xf38] ;  /* 0x000f380001807983 */ /* 0x000ee80000300a00 */
[----:B------:R-:W3:Y:S01]  /*453b0*/  LDL.LU.64 R98, [R1+0xec0] ;  /* 0x000ec00001627983 */ /* 0x000ee20000300a00 */
[----:B-1----:R-:W-:-:S05]  /*453c0*/  IMAD.MOV.U32 R5, RZ, RZ, R77 ;  /* 0x000000ffff057224 */ /* 0x002fca00078e004d */
[----:B------:R1:W-:Y:S04]  /*453d0*/  STL [R1+0x898], R5 ;  /* 0x0008980501007387 */ /* 0x0003e80000100800 */
[----:B------:R-:W-:Y:S04]  /*453e0*/  STL [R1+0x8a4], R118 ;  /* 0x0008a47601007387 */ /* 0x000fe80000100800 */
[----:B------:R-:W3:Y:S01]  /*453f0*/  LDL.LU.64 R126, [R1+0xe48] ;  /* 0x000e4800017e7983 */ /* 0x000ee20000300a00 */
[----:B-1----:R-:W-:-:S03]  /*45400*/  MOV R5, R119 ;  /* 0x0000007700057202 */ /* 0x002fc60000000f00 */
[----:B------:R-:W3:Y:S04]  /*45410*/  LDL.LU.64 R96, [R1+0xdd0] ;  /* 0x000dd00001607983 */ /* 0x000ee80000300a00 */
[----:B------:R1:W-:Y:S04]  /*45420*/  STL [R1+0x8a0], R5 ;  /* 0x0008a00501007387 */ /* 0x0003e80000100800 */
[----:B------:R-:W-:Y:S04]  /*45430*/  STL [R1+0x8ac], R74 ;  /* 0x0008ac4a01007387 */ /* 0x000fe80000100800 */
[----:B------:R-:W3:Y:S01]  /*45440*/  LDL.LU.64 R124, [R1+0x10b0] ;  /* 0x0010b000017c7983 */ /* 0x000ee20000300a00 */
[----:B-1----:R-:W-:-:S03]  /*45450*/  IMAD.MOV.U32 R5, RZ, RZ, R75 ;  /* 0x000000ffff057224 */ /* 0x002fc600078e004b */
[----:B------:R-:W3:Y:S04]  /*45460*/  LDL.LU.64 R122, [R1+0x1080] ;  /* 0x00108000017a7983 */ /* 0x000ee80000300a00 */
        /* <DEDUP_REMOVED lines=11> */
[----:B--2---:R-:W-:Y:S04]  /*45520*/  STL [R1+0x8c4], R70 ;  /* 0x0008c44601007387 */ /* 0x004fe80000100800 */
[----:B------:R-:W2:Y:S01]  /*45530*/  LDL.LU.64 R74, [R1+0xed0] ;  /* 0x000ed000014a7983 */ /* 0x000ea20000300a00 */
[----:B-1----:R-:W-:-:S03]  /*45540*/  MOV R5, R71 ;  /* 0x0000004700057202 */ /* 0x002fc60000000f00 */
[----:B------:R-:W2:Y:S04]  /*45550*/  LDL.LU.64 R116, [R1+0xe50] ;  /* 0x000e500001747983 */ /* 0x000ea80000300a00 */
[----:B------:R1:W-:Y:S04]  /*45560*/  STL [R1+0x8c0], R5 ;  /* 0x0008c00501007387 */ /* 0x0003e80000100800 */
[----:B----4-:R4:W-:Y:S04]  /*45570*/  STL [R1+0x8cc], R68 ;  /* 0x0008cc4401007387 */ /* 0x0109e80000100800 */
[----:B------:R-:W2:Y:S01]  /*45580*/  LDL.LU.64 R72, [R1+0x10e0] ;  /* 0x0010e00001487983 */ /* 0x000ea20000300a00 */
[----:B-1----:R-:W-:-:S03]  /*45590*/  IMAD.MOV.U32 R5, RZ, RZ, R69 ;  /* 0x000000ffff057224 */ /* 0x002fc600078e0045 */
[----:B------:R-:W2:Y:S04]  /*455a0*/  LDL.LU.64 R70, [R1+0x10b8] ;  /* 0x0010b80001467983 */ /* 0x000ea80000300a00 */
[----:B------:R1:W-:Y:S04]  /*455b0*/  STL [R1+0x8c8], R5 ;  /* 0x0008c80501007387 */ /* 0x0003e80000100800 */
[----:B------:R1:W-:Y:S04]  /*455c0*/  STL [R1+0x8d4], R88 ;  /* 0x0008d45801007387 */ /* 0x0003e80000100800 */
[----:B----4-:R-:W4:Y:S01]  /*455d0*/  LDL.LU.64 R68, [R1+0x1088] ;  /* 0x0010880001447983 */ /* 0x010f220000300a00 */
[----:B-1----:R-:W-:-:S03]  /*455e0*/  MOV R5, R89 ;  /* 0x0000005900057202 */ /* 0x002fc60000000f00 */
[----:B------:R-:W4:Y:S04]  /*455f0*/  LDL.LU.64 R88, [R1+0x1058] ;  /* 0x0010580001587983 */ /* 0x000f280000300a00 */
[----:B------:R3:W-:Y:S02]  /*45600*/  STL [R1+0x8d0], R5 ;  /* 0x0008d00501007387 */ /* 0x0007e40000100800 */
[----:B---3--:R-:W-:Y:S02]  /*45610*/  IMAD.MOV.U32 R5, RZ, RZ, R129 ;  /* 0x000000ffff057224 */ /* 0x008fe400078e0081 */
[----:B------:R-:W-:Y:S04]  /*45620*/  STL [R1+0x8dc], R128 ;  /* 0x0008dc8001007387 */ /* 0x000fe80000100800 */
[----:B------:R-:W-:Y:S04]  /*45630*/  STL [R1+0x8e4], R98 ;  /* 0x0008e46201007387 */ /* 0x000fe80000100800 */
[----:B------:R1:W-:Y:S02]  /*45640*/  STL [R1+0x8d8], R5 ;  /* 0x0008d80501007387 */ /* 0x0003e40000100800 */
[----:B-1----:R-:W-:-:S02]  /*45650*/  MOV R5, R99 ;  /* 0x0000006300057202 */ /* 0x002fc40000000f00 */
[----:B------:R-:W-:Y:S04]  /*45660*/  STL [R1+0x8ec], R126 ;  /* 0x0008ec7e01007387 */ /* 0x000fe80000100800 */
[----:B------:R1:W-:Y:S04]  /*45670*/  STL [R1+0x8e0], R5 ;  /* 0x0008e00501007387 */ /* 0x0003e80000100800 */
[----:B------:R-:W-:Y:S01]  /*45680*/  STL [R1+0x8f4], R96 ;  /* 0x0008f46001007387 */ /* 0x000fe20000100800 */
[----:B-1----:R-:W-:-:S05]  /*45690*/  IMAD.MOV.U32 R5, RZ, RZ, R127 ;  /* 0x000000ffff057224 */ /* 0x002fca00078e007f */
[----:B------:R1:W-:Y:S04]  /*456a0*/  STL [R1+0x8e8], R5 ;  /* 0x0008e80501007387 */ /* 0x0003e80000100800 */
[----:B------:R-:W-:Y:S01]  /*456b0*/  STL [R1+0x8fc], R124 ;  /* 0x0008fc7c01007387 */ /* 0x000fe20000100800 */
[----:B-1----:R-:W-:-:S05]  /*456c0*/  MOV R5, R97 ;  /* 0x0000006100057202 */ /* 0x002fca0000000f00 */
        /* <DEDUP_REMOVED lines=9> */
[----:B------:R1:W-:Y:S02]  /*45760*/  STL [R1+0x908], R5 ;  /* 0x0009080501007387 */ /* 0x0003e40000100800 */
[----:B-1----:R-:W-:Y:S02]  /*45770*/  MOV R5, R121 ;  /* 0x0000007900057202 */ /* 0x002fe40000000f00 */
[----:B------:R-:W-:Y:S04]  /*45780*/  STL [R1+0x91c], R76 ;  /* 0x00091c4c01007387 */ /* 0x000fe80000100800 */
[----:B------:R1:W-:Y:S04]  /*45790*/  STL [R1+0x910], R5 ;  /* 0x0009100501007387 */ /* 0x0003e80000100800 */
[----:B------:R-:W-:Y:S01]  /*457a0*/  STL [R1+0x924], R118 ;  /* 0x0009247601007387 */ /* 0x000fe20000100800 */
[----:B-1----:R-:W-:-:S05]  /*457b0*/  IMAD.MOV.U32 R5, RZ, RZ, R77 ;  /* 0x000000ffff057224 */ /* 0x002fca00078e004d */
[----:B------:R1:W-:Y:S02]  /*457c0*/  STL [R1+0x918], R5 ;  /* 0x0009180501007387 */ /* 0x0003e40000100800 */
[----:B-1----:R-:W-:Y:S02]  /*457d0*/  MOV R5, R119 ;  /* 0x0000007700057202 */ /* 0x002fe40000000f00 */
[----:B--2---:R-:W-:Y:S04]  /*457e0*/  STL [R1+0x92c], R74 ;  /* 0x00092c4a01007387 */ /* 0x004fe80000100800 */
        /* <DEDUP_REMOVED lines=10> */
[----:B----4-:R-:W-:Y:S01]  /*45890*/  STL [R1+0x94c], R68 ;  /* 0x00094c4401007387 */ /* 0x010fe20000100800 */
        /* <DEDUP_REMOVED lines=113> */
[----:B-1----:R-:W-:-:S05]  /*45fb0*/  MOV R5, R15 ;  /* 0x0000000f00057202 */ /* 0x002fca0000000f00 */
[----:B------:R1:W-:Y:S02]  /*45fc0*/  STL [R1+0xa70], R5 ;  /* 0x000a700501007387 */ /* 0x0003e40000100800 */
[----:B-1----:R-:W-:-:S04]  /*45fd0*/  VIMNMX R5, PT, PT, R4, 0x2, !PT ;  /* 0x0000000204057848 */ /* 0x002fc80007fe0100 */
[----:B------:R-:W-:-:S05]  /*45fe0*/  IADD3 R5, PT, PT, R5, -0x2, RZ ;  /* 0xfffffffe05057810 */ /* 0x000fca0007ffe0ff */
[----:B------:R1:W-:Y:S01]  /*45ff0*/  STL [R1+0xb6c], R5 ;  /* 0x000b6c0501007387 */ /* 0x0003e20000100800 */
[----:B------:R-:W-:Y:S02]  /*46000*/  VIADD R6, R4, 0xfffffff9 ;  /* 0xfffffff904067836 */ /* 0x000fe40000000000 */
[----:B------:R-:W-:Y:S01]  /*46010*/  IMAD.MOV.U32 R4, RZ, RZ, RZ ;  /* 0x000000ffff047224 */ /* 0x000fe200078e00ff */
[----:B------:R-:W-:Y:S01]  /*46020*/  UMOV UR13, 0x1 ;  /* 0x00000001000d7882 */ /* 0x000fe20000000000 */
[----:B------:R-:W-:Y:S01]  /*46030*/  UMOV UR14, 0x6 ;  /* 0x00000006000e7882 */ /* 0x000fe20000000000 */
[----:B------:R-:W-:Y:S01]  /*46040*/  UMOV UR5, URZ ;  /* 0x000000ff00057c82 */ /* 0x000fe20008000000 */
[----:B------:R-:W-:Y:S01]  /*46050*/  UMOV UR6, URZ ;  /* 0x000000ff00067c82 */ /* 0x000fe20008000000 */
[----:B------:R-:W-:-:S05]  /*46060*/  UMOV UR9, URZ ;  /* 0x000000ff00097c82 */ /* 0x000fca0008000000 */
.L_x_12:
[----:B------:R-:W-:Y:S01]  /*46070*/  IMAD.U32 R4, R4, -0x80000000, RZ ;  /* 0x8000000004047824 */ /* 0x000fe200078e00ff */
[----:B------:R-:W-:-:S03]  /*46080*/  UIADD3 UR6, UPT, UPT, UR6, 0x1, URZ ;  /* 0x0000000106067890 */ /* 0x000fc6000fffe0ff */
[----:B------:R-:W2:Y:S01]  /*46090*/  SYNCS.PHASECHK.TRANS64.TRYWAIT P3, [UR8], R4 ;  /* 0x00000004ff0075a7 */ /* 0x000ea20008061108 */
[----:B------:R-:W-:-:S04]  /*460a0*/  UISETP.GT.AND UP1, UPT, UR6, 0x5, UPT ;  /* 0x000000050600788c */ /* 0x000fc8000bf24270 */
[----:B------:R-:W-:-:S04]  /*460b0*/  USEL UR6, UR6, URZ, !UP1 ;  /* 0x000000ff06067287 */ /* 0x000fc8000c800000 */
[----:B------:R-:W-:Y:S01]  /*460c0*/  ULEA UR15, UR6, UR7, 0x11 ;  /* 0x00000007060f7291 */ /* 0x000fe2000f8e88ff */
[----:B--2---:R-:W-:Y:S11]  /*460d0*/  @!P3 BRA `(.L_x_10) ;  /* 0x0000017c005cb947 */ /* 0x004ff60003800000 */
.L_x_18:
[----:B------:R-:W-:-:S04]  /*460e0*/  DEPBAR.LE SB0, 0xa ;  /* 0x000082800000791a */ /* 0x000fc80000000000 */
[----:B------:R-:W-:Y:S01]  /*460f0*/  BAR.SYNC.DEFER_BLOCKING 0x0 ;  /* 0x0000000000007b1d */ /* 0x000fe20000010000 */
[----:B------:R-:W-:Y:S02]  /*46100*/  UIADD3 UR5, UPT, UPT, UR5, 0x1, URZ ;  /* 0x0000000105057890 */ /* 0x000fe4000fffe0ff */
[----:B------:R-:W-:Y:S02]  /*46110*/  ULEA UR8, UR13, UR7, 0x3 ;  /* 0x000000070d087291 */ /* 0x000fe4000f8e18ff */
[----:B------:R-:W-:Y:S02]  /*46120*/  UISETP.GT.AND UP1, UPT, UR5, 0x6, UPT ;  /* 0x000000060500788c */ /* 0x000fe4000bf24270 */
[----:B------:R-:W-:Y:S02]  /*46130*/  UIADD3 UR8, UPT, UPT, UR8, 0x130000, URZ ;  /* 0x0013000008087890 */ /* 0x000fe4000fffe0ff */
[----:B------:R-:W-:Y:S01]  /*46140*/  USEL UR5, UR5, URZ, !UP1 ;  /* 0x000000ff05057287 */ /* 0x000fe2000c800000 */
[----:B------:R-:W-:Y:S01]  /*46150*/  UMOV UR4, UR9 ;  /* 0x0000000900047c82 */ /* 0x000fe20008000000 */
[----:B-1----:R-:W1:Y:S04]  /*46160*/  LDSM.16.M88.4 R4, [R81+UR15] ;  /* 0x0000000f5104783b */ /* 0x002e680008000200 */
[----:B------:R-:W2:Y:S04]  /*46170*/  LDSM.16.M88.4 R8, [R81+UR15+0x800] ;  /* 0x0008000f5108783b */ /* 0x000ea80008000200 */
[----:B------:R-:W3:Y:S04]  /*46180*/  LDSM.16.M88.4 R216, [R81+UR15+0x1000] ;  /* 0x0010000f51d8783b */ /* 0x000ee80008000200 */
[----:B------:R-:W4:Y:S04]  /*46190*/  LDSM.16.M88.4 R12, [R81+UR15+0x1800] ;  /* 0x0018000f510c783b */ /* 0x000f280008000200 */
[----:B------:R-:W5:Y:S04]  /*461a0*/  LDSM.16.M88.4 R212, [R81+UR15+0x2000] ;  /* 0x0020000f51d4783b */ /* 0x000f680008000200 */
[----:B------:R-:W5:Y:S04]  /*461b0*/  LDSM.16.M88.4 R204, [R81+UR15+0x2800] ;  /* 0x0028000f51cc783b */ /* 0x000f680008000200 */
[----:B------:R-:W5:Y:S04]  /*461c0*/  LDSM.16.M88.4 R208, [R81+UR15+0x3000] ;  /* 0x0030000f51d0783b */ /* 0x000f680008000200 */
[----:B------:R-:W5:Y:S04]  /*461d0*/  LDSM.16.M88.4 R188, [R81+UR15+0x3800] ;  /* 0x0038000f51bc783b */ /* 0x000f680008000200 */
[----:B------:R-:W5:Y:S04]  /*461e0*/  LDSM.16.M88.4 R192, [R81+UR15+0x4000] ;  /* 0x0040000f51c0783b */ /* 0x000f680008000200 */
[----:B------:R-:W5:Y:S04]  /*461f0*/  LDSM.16.M88.4 R180, [R81+UR15+0x4800] ;  /* 0x0048000f51b4783b */ /* 0x000f680008000200 */
[----:B------:R-:W5:Y:S01]  /*46200*/  LDSM.16.M88.4 R184, [R81+UR15+0x5000] ;  /* 0x0050000f51b8783b */ /* 0x000f620008000200 */
[----:B-1----:R-:W-:Y:S01]  /*46210*/  MOV R16, R4 ;  /* 0x0000000400107202 */ /* 0x002fe20000000f00 */
[----:B------:R-:W-:Y:S01]  /*46220*/  IMAD.MOV.U32 R17, RZ, RZ, R6 ;  /* 0x000000ffff117224 */ /* 0x000fe200078e0006 */
[----:B------:R-:W-:Y:S01]  /*46230*/  MOV R4, R5 ;  /* 0x0000000500047202 */ /* 0x000fe20000000f00 */
[----:B------:R-:W1:Y:S01]  /*46240*/  LDSM.16.M88.4 R172, [R81+UR15+0x5800] ;  /* 0x0058000f51ac783b */ /* 0x000e620008000200 */
[----:B--2---:R-:W-:Y:S01]  /*46250*/  MOV R18, R8 ;  /* 0x0000000800127202 */ /* 0x004fe20000000f00 */
[----:B------:R-:W-:Y:S01]  /*46260*/  IMAD.MOV.U32 R19, RZ, RZ, R10 ;  /* 0x000000ffff137224 */ /* 0x000fe200078e000a */
[----:B------:R-:W-:Y:S01]  /*46270*/  MOV R6, R9 ;  /* 0x0000000900067202 */ /* 0x000fe20000000f00 */
[----:B------:R-:W2:Y:S01]  /*46280*/  LDSM.16.M88.4 R176, [R81+UR15+0x6000] ;  /* 0x0060000f51b0783b */ /* 0x000ea20008000200 */
[----:B---3--:R-:W-:Y:S01]  /*46290*/  MOV R20, R216 ;  /* 0x000000d800147202 */ /* 0x008fe20000000f00 */
[----:B------:R-:W-:Y:S01]  /*462a0*/  IMAD.MOV.U32 R21, RZ, RZ, R218 ;  /* 0x000000ffff157224 */ /* 0x000fe200078e00da */
[----:B------:R-:W-:Y:S01]  /*462b0*/  MOV R8, R217 ;  /* 0x000000d900087202 */ /* 0x000fe20000000f00 */
[----:B------:R-:W3:Y:S01]  /*462c0*/  LDSM.16.M88.4 R164, [R81+UR15+0x6800] ;  /* 0x0068000f51a4783b */ /* 0x000ee20008000200 */
[----:B----4-:R-:W-:Y:S01]  /*462d0*/  MOV R22, R12 ;  /* 0x0000000c00167202 */ /* 0x010fe20000000f00 */
[----:B------:R-:W-:Y:S01]  /*462e0*/  IMAD.MOV.U32 R23, RZ, RZ, R14 ;  /* 0x000000ffff177224 */ /* 0x000fe200078e000e */
[----:B------:R-:W-:Y:S01]  /*462f0*/  MOV R10, R13 ;  /* 0x0000000d000a7202 */ /* 0x000fe20000000f00 */
[----:B------:R-:W4:Y:S01]  /*46300*/  LDSM.16.M88.4 R168, [R81+UR15+0x7000] ;  /* 0x0070000f51a8783b */ /* 0x000f220008000200 */
[----:B-----5:R-:W-:Y:S01]  /*46310*/  MOV R24, R212 ;  /* 0x000000d400187202 */ /* 0x020fe20000000f00 */
[----:B------:R-:W-:Y:S01]  /*46320*/  IMAD.MOV.U32 R25, RZ, RZ, R214 ;  /* 0x000000ffff197224 */ /* 0x000fe200078e00d6 */
[----:B------:R-:W-:Y:S01]  /*46330*/  MOV R12, R213 ;  /* 0x000000d5000c7202 */ /* 0x000fe20000000f00 */
[----:B------:R-:W5:Y:S01]  /*46340*/  LDSM.16.M88.4 R156, [R81+UR15+0x7800] ;  /* 0x0078000f519c783b */ /* 0x000f620008000200 */
[----:B------:R-:W-:Y:S01]  /*46350*/  MOV R26, R204 ;  /* 0x000000cc001a7202 */ /* 0x000fe20000000f00 */
[----:B------:R-:W-:Y:S01]  /*46360*/  IMAD.MOV.U32 R27, RZ, RZ, R206 ;  /* 0x000000ffff1b7224 */ /* 0x000fe200078e00ce */
[----:B------:R-:W-:Y:S01]  /*46370*/  MOV R14, R205 ;  /* 0x000000cd000e7202 */ /* 0x000fe20000000f00 */
[----:B------:R-:W5:Y:S01]  /*46380*/  LDSM.16.M88.4 R160, [R81+UR15+0x8000] ;  /* 0x0080000f51a0783b */ /* 0x000f620008000200 */
[----:B------:R-:W-:Y:S01]  /*46390*/  MOV R28, R208 ;  /* 0x000000d0001c7202 */ /* 0x000fe20000000f00 */
[----:B------:R-:W-:-:S02]  /*463a0*/  IMAD.MOV.U32 R29, RZ, RZ, R210 ;  /* 0x000000ffff1d7224 */ /* 0x000fc400078e00d2 */
[----:B------:R-:W5:Y:S01]  /*463b0*/  LDSM.16.M88.4 R148, [R81+UR15+0x8800] ;  /* 0x0088000f5194783b */ /* 0x000f620008000200 */
[----:B------:R-:W-:Y:S01]  /*463c0*/  MOV R30, R188 ;  /* 0x000000bc001e7202 */ /* 0x000fe20000000f00 */
[----:B------:R-:W-:Y:S02]  /*463d0*/  IMAD.MOV.U32 R31, RZ, RZ, R190 ;  /* 0x000000ffff1f7224 */ /* 0x000fe400078e00be */
[----:B------:R-:W5:Y:S01]  /*463e0*/  LDSM.16.M88.4 R152, [R81+UR15+0x9000] ;  /* 0x0090000f5198783b */ /* 0x000f620008000200 */
[----:B------:R-:W-:Y:S01]  /*463f0*/  MOV R32, R192 ;  /* 0x000000c000207202 */ /* 0x000fe20000000f00 */
[----:B------:R-:W-:Y:S02]  /*46400*/  IMAD.MOV.U32 R33, RZ, RZ, R194 ;  /* 0x000000ffff217224 */ /* 0x000fe400078e00c2 */
[----:B------:R-:W5:Y:S01]  /*46410*/  LDSM.16.M88.4 R140, [R81+UR15+0x9800] ;  /* 0x0098000f518c783b */ /* 0x000f620008000200 */
[----:B------:R-:W-:Y:S01]  /*46420*/  MOV R34, R180 ;  /* 0x000000b400227202 */ /* 0x000fe20000000f00 */
[----:B------:R-:W-:-:S02]  /*46430*/  IMAD.MOV.U32 R35, RZ, RZ, R182 ;  /* 0x000000ffff237224 */ /* 0x000fc400078e00b6 */
[----:B------:R-:W5:Y:S01]  /*46440*/  LDSM.16.M88.4 R144, [R81+UR15+0xa000] ;  /* 0x00a0000f5190783b */ /* 0x000f620008000200 */
[----:B------:R-:W-:Y:S01]  /*46450*/  MOV R36, R184 ;  /* 0x000000b800247202 */ /* 0x000fe20000000f00 */
[----:B------:R-:W-:Y:S02]  /*46460*/  IMAD.MOV.U32 R37, RZ, RZ, R186 ;  /* 0x000000ffff257224 */ /* 0x000fe400078e00ba */
[----:B------:R-:W5:Y:S01]  /*46470*/  LDSM.16.M88.4 R132, [R81+UR15+0xa800] ;  /* 0x00a8000f5184783b */ /* 0x000f620008000200 */
[----:B-1----:R-:W-:Y:S01]  /*46480*/  MOV R38, R172 ;  /* 0x000000ac00267202 */ /* 0x002fe20000000f00 */
[----:B------:R-:W-:Y:S02]  /*46490*/  IMAD.MOV.U32 R39, RZ, RZ, R174 ;  /* 0x000000ffff277224 */ /* 0x000fe400078e00ae */
[----:B------:R-:W1:Y:S01]  /*464a0*/  LDSM.16.M88.4 R136, [R81+UR15+0xb000] ;  /* 0x00b0000f5188783b */ /* 0x000e620008000200 */
[----:B--2---:R-:W-:Y:S01]  /*464b0*/  MOV R40, R176 ;  /* 0x000000b000287202 */ /* 0x004fe20000000f00 */
[----:B------:R-:W-:-:S02]  /*464c0*/  IMAD.MOV.U32 R41, RZ, RZ, R178 ;  /* 0x000000ffff297224 */ /* 0x000fc400078e00b2 */
[----:B------:R-:W2:Y:S01]  /*464d0*/  LDSM.16.M88.4 R124, [R81+UR15+0xb800] ;  /* 0x00b8000f517c783b */ /* 0x000ea20008000200 */
[----:B---3--:R-:W-:Y:S01]  /*464e0*/  MOV R42, R164 ;  /* 0x000000a4002a7202 */ /* 0x008fe20000000f00 */
[----:B------:R-:W-:Y:S02]  /*464f0*/  IMAD.MOV.U32 R43, RZ, RZ, R166 ;  /* 0x000000ffff2b7224 */ /* 0x000fe400078e00a6 */
[----:B------:R-:W3:Y:S01]  /*46500*/  LDSM.16.M88.4 R128, [R81+UR15+0xc000] ;  /* 0x00c0000f5180783b */ /* 0x000ee20008000200 */
[----:B----4-:R-:W-:Y:S01]  /*46510*/  MOV R44, R168 ;  /* 0x000000a8002c7202 */ /* 0x010fe20000000f00 */
[----:B------:R-:W-:Y:S02]  /*46520*/  IMAD.MOV.U32 R45, RZ, RZ, R170 ;  /* 0x000000ffff2d7224 */ /* 0x000fe400078e00aa */
[----:B------:R-:W4:Y:S01]  /*46530*/  LDSM.16.M88.4 R116, [R81+UR15+0xc800] ;  /* 0x00c8000f5174783b */ /* 0x000f220008000200 */
[----:B-----5:R-:W-:Y:S01]  /*46540*/  MOV R46, R156 ;  /* 0x0000009c002e7202 */ /* 0x020fe20000000f00 */
        /* <DEDUP_REMOVED lines=18> */
[----:B------:R-:W-:Y:S01]  /*46670*/  IMAD.MOV.U32 R59, RZ, RZ, R134 ;  /* 0x000000ffff3b7224 */ /* 0x000fe200078e0086 */
[----:B-1----:R-:W-:Y:S01]  /*46680*/  MOV R60, R136 ;  /* 0x00000088003c7202 */ /* 0x002fe20000000f00 */
[----:B------:R-:W-:Y:S01]  /*46690*/  IMAD.MOV.U32 R61, RZ, RZ, R138 ;  /* 0x000000ffff3d7224 */ /* 0x000fe200078e008a */
[----:B------:R-:W-:Y:S01]  /*466a0*/  LDSM.16.M88.4 R100, [R81+UR15+0x10000] ;  /* 0x0100000f5164783b */ /* 0x000fe20008000200 */
[----:B------:R-:W-:Y:S01]  /*466b0*/  IMAD.MOV.U32 R5, RZ, RZ, R7 ;  /* 0x000000ffff057224 */ /* 0x000fe200078e0007 */
[----:B--2---:R-:W-:Y:S01]  /*466c0*/  MOV R62, R124 ;  /* 0x0000007c003e7202 */ /* 0x004fe20000000f00 */
[----:B------:R-:W-:Y:S01]  /*466d0*/  IMAD.MOV.U32 R63, RZ, RZ, R126 ;  /* 0x000000ffff3f7224 */ /* 0x000fe200078e007e */
[----:B------:R-:W-:Y:S01]  /*466e0*/  LDSM.16.M88.4 R220, [R81+UR15+0x11800] ;  /* 0x0118000f51dc783b */ /* 0x000fe20008000200 */
[----:B------:R-:W-:Y:S01]  /*466f0*/  IMAD.MOV.U32 R7, RZ, RZ, R11 ;  /* 0x000000ffff077224 */ /* 0x000fe200078e000b */
[----:B---3--:R-:W-:Y:S01]  /*46700*/  MOV R64, R128 ;  /* 0x0000008000407202 */ /* 0x008fe20000000f00 */
[----:B------:R-:W-:Y:S01]  /*46710*/  IMAD.MOV.U32 R65, RZ, RZ, R130 ;  /* 0x000000ffff417224 */ /* 0x000fe200078e0082 */
[----:B------:R-:W-:Y:S01]  /*46720*/  LDSM.16.M88.4 R224, [R81+UR15+0x12000] ;  /* 0x0120000f51e0783b */ /* 0x000fe20008000200 */
[----:B------:R-:W-:Y:S01]  /*46730*/  IMAD.MOV.U32 R11, RZ, RZ, R15 ;  /* 0x000000ffff0b7224 */ /* 0x000fe200078e000f */
[----:B----4-:R-:W-:Y:S01]  /*46740*/  MOV R66, R116 ;  /* 0x0000007400427202 */ /* 0x010fe20000000f00 */
[----:B------:R-:W-:-:S02]  /*46750*/  IMAD.MOV.U32 R67, RZ, RZ, R118 ;  /* 0x000000ffff437224 */ /* 0x000fc400078e0076 */
[----:B------:R-:W-:Y:S01]  /*46760*/  IMAD.MOV.U32 R9, RZ, RZ, R219 ;  /* 0x000000ffff097224 */ /* 0x000fe200078e00db */
[----:B-----5:R-:W-:Y:S01]  /*46770*/  MOV R68, R120 ;  /* 0x0000007800447202 */ /* 0x020fe20000000f00 */
[----:B------:R-:W-:Y:S01]  /*46780*/  IMAD.MOV.U32 R69, RZ, RZ, R122 ;  /* 0x000000ffff457224 */ /* 0x000fe200078e007a */
[----:B------:R-:W-:Y:S01]  /*46790*/  LDSM.16.M88.4 R216, [R81+UR15+0x13000] ;  /* 0x0130000f51d8783b */ /* 0x000fe20008000200 */
[----:B------:R-:W-:Y:S01]  /*467a0*/  IMAD.MOV.U32 R13, RZ, RZ, R215 ;  /* 0x000000ffff0d7224 */ /* 0x000fe200078e00d7 */
[----:B------:R-:W-:Y:S01]  /*467b0*/  MOV R70, R108 ;  /* 0x0000006c00467202 */ /* 0x000fe20000000f00 */
[----:B------:R-:W-:Y:S01]  /*467c0*/  IMAD.MOV.U32 R71, RZ, RZ, R110 ;  /* 0x000000ffff477224 */ /* 0x000fe200078e006e */
[----:B------:R-:W-:Y:S01]  /*467d0*/  LDSM.16.M88.4 R212, [R81+UR15+0x12800] ;  /* 0x0128000f51d4783b */ /* 0x000fe20008000200 */
[----:B------:R-:W-:Y:S01]  /*467e0*/  IMAD.MOV.U32 R15, RZ, RZ, R207 ;  /* 0x000000ffff0f7224 */ /* 0x000fe200078e00cf */
[----:B------:R-:W-:Y:S01]  /*467f0*/  MOV R72, R112 ;  /* 0x0000007000487202 */ /* 0x000fe20000000f00 */
[----:B------:R-:W-:Y:S01]  /*46800*/  IMAD.MOV.U32 R73, RZ, RZ, R114 ;  /* 0x000000ffff497224 */ /* 0x000fe200078e0072 */
[----:B------:R-:W-:Y:S01]  /*46810*/  LDSM.16.M88.4 R204, [R81+UR15+0x13800] ;  /* 0x0138000f51cc783b */ /* 0x000fe20008000200 */
[----:B------:R-:W-:Y:S01]  /*46820*/  MOV R74, R96 ;  /* 0x00000060004a7202 */ /* 0x000fe20000000f00 */
[----:B------:R-:W-:Y:S01]  /*46830*/  IMAD.MOV.U32 R75, RZ, RZ, R98 ;  /* 0x000000ffff4b7224 */ /* 0x000fe200078e0062 */
[----:B------:R-:W-:Y:S01]  /*46840*/  MOV R76, R104 ;  /* 0x00000068004c7202 */ /* 0x000fe20000000f00 */
[----:B------:R-:W-:Y:S01]  /*46850*/  IMAD.MOV.U32 R77, RZ, RZ, R106 ;  /* 0x000000ffff4d7224 */ /* 0x000fe200078e006a */
[----:B------:R-:W-:Y:S01]  /*46860*/  MOV R78, R88 ;  /* 0x00000058004e7202 */ /* 0x000fe20000000f00 */
[----:B------:R-:W-:-:S04]  /*46870*/  IMAD.MOV.U32 R79, RZ, RZ, R90 ;  /* 0x000000ffff4f7224 */ /* 0x000fc800078e005a */
[----:B------:R1:W-:Y:S02]  /*46880*/  STTM.x64 tmem[UR11+0x100], R16 ;  /* 0x00010010000079ed */ /* 0x0003e4000834000b */
[----:B-1----:R-:W-:Y:S01]  /*46890*/  MOV R16, R209 ;  /* 0x000000d100107202 */ /* 0x002fe20000000f00 */
        /* <DEDUP_REMOVED lines=51> */
[----:B------:R-:W-:Y:S04]  /*46bd0*/  LDSM.16.M88.4 R96, [R81+UR15+0x11000] ;  /* 0x0110000f5160783b */ /* 0x000fe80008000200 */
        /* <DEDUP_REMOVED lines=19> */
[----:B------:R-:W1:Y:S04]  /*46d10*/  LDSM.16.M88.4 R128, [R81+UR15+0x1d000] ;  /* 0x01d0000f5180783b */ /* 0x000e680008000200 */
[----:B------:R-:W2:Y:S04]  /*46d20*/  LDSM.16.M88.4 R116, [R81+UR15+0x1d800] ;  /* 0x01d8000f5174783b */ /* 0x000ea80008000200 */
[----:B------:R-:W3:Y:S04]  /*46d30*/  LDSM.16.M88.4 R120, [R81+UR15+0x1e000] ;  /* 0x01e0000f5178783b */ /* 0x000ee80008000200 */
[----:B------:R-:W4:Y:S04]  /*46d40*/  LDSM.16.M88.4 R108, [R81+UR15+0x1e800] ;  /* 0x01e8000f516c783b */ /* 0x000f280008000200 */
[----:B------:R-:W5:Y:S04]  /*46d50*/  LDSM.16.M88.4 R112, [R81+UR15+0x1f000] ;  /* 0x01f0000f5170783b */ /* 0x000f680008000200 */
[----:B------:R-:W5:Y:S01]  /*46d60*/  LDSM.16.M88.4 R104, [R81+UR15+0x1f800] ;  /* 0x01f8000f5168783b */ /* 0x000f620008000200 */
[----:B------:R5:W-:Y:S01]  /*46d70*/  STTM.x64 tmem[UR11+0x180], R4 ;  /* 0x00018004000079ed */ /* 0x000be2000834000b */
[----:B-1----:R-:W-:Y:S01]  /*46d80*/  MOV R68, R128 ;  /* 0x0000008000447202 */ /* 0x002fe20000000f00 */
[----:B------:R-:W-:Y:S01]  /*46d90*/  IMAD.MOV.U32 R69, RZ, RZ, R130 ;  /* 0x000000ffff457224 */ /* 0x000fe200078e0082 */
[----:B--2---:R-:W-:Y:S01]  /*46da0*/  MOV R70, R116 ;  /* 0x0000007400467202 */ /* 0x004fe20000000f00 */
[----:B------:R-:W-:Y:S01]  /*46db0*/  IMAD.MOV.U32 R71, RZ, RZ, R118 ;  /* 0x000000ffff477224 */ /* 0x000fe200078e0076 */
[----:B---3--:R-:W-:Y:S01]  /*46dc0*/  MOV R72, R120 ;  /* 0x0000007800487202 */ /* 0x008fe20000000f00 */
[----:B------:R-:W-:Y:S01]  /*46dd0*/  IMAD.MOV.U32 R73, RZ, RZ, R122 ;  /* 0x000000ffff497224 */ /* 0x000fe200078e007a */
[----:B----4-:R-:W-:Y:S01]  /*46de0*/  MOV R74, R108 ;  /* 0x0000006c004a7202 */ /* 0x010fe20000000f00 */
[----:B------:R-:W-:Y:S01]  /*46df0*/  IMAD.MOV.U32 R75, RZ, RZ, R110 ;  /* 0x000000ffff4b7224 */ /* 0x000fe200078e006e */
[----:B-----5:R-:W-:Y:S01]  /*46e00*/  MOV R76, R112 ;  /* 0x00000070004c7202 */ /* 0x020fe20000000f00 */
        /* <DEDUP_REMOVED lines=58> */
[----:B------:R1:W-:Y:S01]  /*471b0*/  STTM.x64 tmem[UR11+0x140], R16 ;  /* 0x00014010000079ed */ /* 0x0003e2000834000b */
        /* <DEDUP_REMOVED lines=60> */
[----:B------:R-:W-:-:S04]  /*47580*/  IMAD.MOV.U32 R67, RZ, RZ, R107 ;  /* 0x000000ffff437224 */ /* 0x000fc800078e006b */
[----:B------:R1:W-:Y:S01]  /*47590*/  STTM.x64 tmem[UR11+0x1c0], R4 ;  /* 0x0001c004000079ed */ /* 0x0003e2000834000b */
[----:B------:R-:W2:Y:S02]  /*475a0*/  FENCE.VIEW.ASYNC.T ;  /* 0x00000000000073c6 */ /* 0x000ea40000000200 */
[----:B--2---:R-:W-:Y:S06]  /*475b0*/  BAR.SYNC.DEFER_BLOCKING 0x0 ;  /* 0x0000000000007b1d */ /* 0x004fec0000010000 */
[----:B------:R-:W-:Y:S05]  /*475c0*/  @P1 BRA `(.L_x_11) ;  /* 0x0000000800a41947 */ /* 0x000fea0003800000 */
[----:B------:R-:W-:Y:S01]  /*475d0*/  ULEA UR9, UR5, UR7, 0x10 ;  /* 0x0000000705097291 */ /* 0x000fe2000f8e80ff */
[----:B-1----:R-:W-:Y:S01]  /*475e0*/  MOV.SPILL R4, UR15 ;  /* 0x0000000f00047c02 */ /* 0x002fe20009000f00 */
[----:B------:R-:W-:Y:S01]  /*475f0*/  UMOV UR21, URZ ;  /* 0x000000ff00157c82 */ /* 0x000fe20008000000 */
[----:B------:R-:W-:Y:S01]  /*47600*/  UIADD3 UR64, UPT, UPT, UR10, 0x108, URZ ;  /* 0x000001080a407890 */ /* 0x000fe2000fffe0ff */
[----:B------:R-:W-:Y:S01]  /*47610*/  MOV.SPILL R5, UR14 ;  /* 0x0000000e00057c02 */ /* 0x000fe20009000f00 */
[----:B------:R-:W-:Y:S02]  /*47620*/  UIADD3 UR9, UPT, UPT, UR9, 0xc0000, URZ ;  /* 0x000c000009097890 */ /* 0x000fe4000fffe0ff */
[----:B------:R-:W-:Y:S02]  /*47630*/  UIADD3 UR65, UPT, UPT, UR10, 0x110, URZ ;  /* 0x000001100a417890 */ /* 0x000fe4000fffe0ff */
[----:B------:R-:W-:Y:S02]  /*47640*/  USHF.R.U32.HI UR46, URZ, 0x4, UR9 ;  /* 0x00000004ff2e7899 */ /* 0x000fe40008011609 */
[----:B------:R-:W-:-:S02]  /*47650*/  UIADD3 UR77, UPT, UPT, UR10, 0x118, URZ ;  /* 0x000001180a4d7890 */ /* 0x000fc4000fffe0ff */
[----:B------:R-:W-:Y:S01]  /*47660*/  USGXT.U32 UR46, UR46, 0xe ;  /* 0x0000000e2e2e789a */ /* 0x000fe20008000000 */
[----:B------:R-:W-:Y:S01]  /*47670*/  UMOV UR26, 0x0 ;  /* 0x00000000001a7882 */ /* 0x000fe20000000000 */
[----:B------:R-:W-:Y:S02]  /*47680*/  UMOV UR27, 0x8200910 ;  /* 0x08200910001b7882 */ /* 0x000fe40000000000 */
[----:B------:R-:W-:Y:S01]  /*47690*/  UIADD3 UR48, UP1, UPT, UR46, 0x2, URZ ;  /* 0x000000022e307890 */ /* 0x000fe2000ff3e0ff */
[----:B------:R-:W-:Y:S01]  /*476a0*/  UMOV UR47, 0x40004040 ;  /* 0x40004040002f7882 */ /* 0x000fe20000000000 */
[----:B------:R-:W-:Y:S02]  /*476b0*/  UMOV UR28, 0x0 ;  /* 0x00000000001c7882 */ /* 0x000fe40000000000 */
[----:B------:R-:W-:Y:S01]  /*476c0*/  UIADD3.X UR49, UPT, UPT, UR21, 0x40004040, URZ, UP1, !UPT ;  /* 0x4000404015317890 */ /* 0x000fe20008ffe4ff */
[----:B------:R1:W-:Y:S01]  /*476d0*/  UTCHMMA tmem[UR12], gdesc[UR46], tmem[UR10], tmem[UR26], idesc[UR27], UPT ;  /* 0x00ff1a2e0c0079ea */ /* 0x0003e2000b80000a */
[----:B------:R-:W-:-:S02]  /*476e0*/  UIADD3 UR50, UP1, UPT, UR48, 0x2, URZ ;  /* 0x0000000230327890 */ /* 0x000fc4000ff3e0ff */
[----:B------:R-:W-:Y:S02]  /*476f0*/  UIADD3 UR52, UP2, UPT, UR48, 0x4, URZ ;  /* 0x0000000430347890 */ /* 0x000fe4000ff5e0ff */
[----:B------:R-:W-:Y:S02]  /*47700*/  UIADD3.X UR51, UPT, UPT, UR49, URZ, URZ, UP1, !UPT ;  /* 0x000000ff31337290 */ /* 0x000fe40008ffe4ff */
[----:B------:R-:W-:Y:S02]  /*47710*/  UIADD3.X UR53, UPT, UPT, UR49, URZ, URZ, UP2, !UPT ;  /* 0x000000ff31357290 */ /* 0x000fe400097fe4ff */
[----:B------:R-:W-:Y:S02]  /*47720*/  UIADD3 UR54, UP2, UPT, UR48, 0x3fe, URZ ;  /* 0x000003fe30367890 */ /* 0x000fe4000ff5e0ff */
[----:B------:R-:W-:Y:S01]  /*47730*/  UIADD3 UR56, UP1, UPT, UR48, 0x400, URZ ;  /* 0x0000040030387890 */ /* 0x000fe2000ff3e0ff */
[----:B------:R-:W-:Y:S01]  /*47740*/  UMOV UR29, 0x8200910 ;  /* 0x08200910001d7882 */ /* 0x000fe20000000000 */
[----:B------:R-:W-:-:S02]  /*47750*/  UIADD3.X UR55, UPT, UPT, UR49, URZ, URZ, UP2, !UPT ;  /* 0x000000ff31377290 */ /* 0x000fc400097fe4ff */
[----:B------:R2:W-:Y:S01]  /*47760*/  UTCHMMA tmem[UR64], gdesc[UR48], tmem[UR10], tmem[UR28], idesc[UR29], UPT ;  /* 0x00ff1c30400079ea */ /* 0x0005e2000b80000a */
[----:B------:R-:W-:Y:S02]  /*47770*/  UIADD3 UR76, UPT, UPT, UR10, 0x120, URZ ;  /* 0x000001200a4c7890 */ /* 0x000fe4000fffe0ff */
[----:B-1----:R-:W-:Y:S02]  /*47780*/  UIADD3 UR26, UP2, UPT, UR48, 0x402, URZ ;  /* 0x00000402301a7890 */ /* 0x002fe4000ff5e0ff */
[----:B------:R-:W-:Y:S01]  /*47790*/  UIADD3.X UR57, UPT, UPT, UR49, URZ, URZ, UP1, !UPT ;  /* 0x000000ff31397290 */ /* 0x000fe20008ffe4ff */
[----:B------:R-:W-:Y:S01]  /*477a0*/  UMOV UR32, 0x0 ;  /* 0x0000000000207882 */ /* 0x000fe20000000000 */
[----:B------:R-:W-:Y:S01]  /*477b0*/  UMOV UR33, 0x8200910 ;  /* 0x0820091000217882 */ /* 0x000fe20000000000 */
[----:B------:R-:W-:Y:S02]  /*477c0*/  UIADD3 UR66, UPT, UPT, UR10, 0x128, URZ ;  /* 0x000001280a427890 */ /* 0x000fe4000fffe0ff */
[----:B------:R1:W-:Y:S01]  /*477d0*/  UTCHMMA tmem[UR65], gdesc[UR50], tmem[UR10], tmem[UR32], idesc[UR33], UPT ;  /* 0x00ff2032410079ea */ /* 0x0003e2000b80000a */
[----:B--2---:R-:W-:Y:S01]  /*477e0*/  UIADD3 UR28, UP1, UPT, UR48, 0x404, URZ ;  /* 0x00000404301c7890 */ /* 0x004fe2000ff3e0ff */
[----:B------:R-:W-:Y:S01]  /*477f0*/  UMOV UR30, 0x0 ;  /* 0x00000000001e7882 */ /* 0x000fe20000000000 */
[----:B------:R-:W-:Y:S01]  /*47800*/  UMOV UR31, 0x8200910 ;  /* 0x08200910001f7882 */ /* 0x000fe20000000000 */
[----:B------:R-:W-:-:S02]  /*47810*/  UIADD3 UR67, UPT, UPT, UR10, 0x130, URZ ;  /* 0x000001300a437890 */ /* 0x000fc4000fffe0ff */
[----:B------:R2:W-:Y:S01]  /*47820*/  UTCHMMA tmem[UR77], gdesc[UR52], tmem[UR10], tmem[UR30], idesc[UR31], UPT ;  /* 0x00ff1e344d0079ea */ /* 0x0005e2000b80000a */
[----:B------:R-:W-:Y:S02]  /*47830*/  UIADD3.X UR27, UPT, UPT, UR49, URZ, URZ, UP2, !UPT ;  /* 0x000000ff311b7290 */ /* 0x000fe400097fe4ff */
[----:B------:R-:W-:Y:S02]  /*47840*/  UIADD3 UR69, UPT, UPT, UR10, 0x138, URZ ;  /* 0x000001380a457890 */ /* 0x000fe4000fffe0ff */
[----:B------:R-:W-:Y:S02]  /*47850*/  UIADD3.X UR29, UPT, UPT, UR49, URZ, URZ, UP1, !UPT ;  /* 0x000000ff311d7290 */ /* 0x000fe40008ffe4ff */
[----:B-1----:R-:W-:Y:S01]  /*47860*/  UIADD3 UR32, UP1, UPT, UR48, 0x800, URZ ;  /* 0x0000080030207890 */ /* 0x002fe2000ff3e0ff */
[----:B------:R-:W-:Y:S01]  /*47870*/  UMOV UR34, 0x0 ;  /* 0x0000000000227882 */ /* 0x000fe20000000000 */
[----:B--2---:R-:W-:Y:S01]  /*47880*/  UIADD3 UR30, UP2, UPT, UR48, 0x7fe, URZ ;  /* 0x000007fe301e7890 */ /* 0x004fe2000ff5e0ff */
[----:B------:R-:W-:Y:S01]  /*47890*/  UMOV UR35, 0x8200910 ;  /* 0x0820091000237882 */ /* 0x000fe20000000000 */
[----:B------:R-:W-:Y:S01]  /*478a0*/  UMOV UR36, 0x0 ;  /* 0x0000000000247882 */ /* 0x000fe20000000000 */
[----:B------:R-:W-:Y:S01]  /*478b0*/  UMOV UR37, 0x8200910 ;  /* 0x0820091000257882 */ /* 0x000fe20000000000 */
[----:B------:R1:W-:Y:S01]  /*478c0*/  UTCHMMA tmem[UR76], gdesc[UR54], tmem[UR10], tmem[UR34], idesc[UR35], UPT ;  /* 0x00ff22364c0079ea */ /* 0x0003e2000b80000a */
[----:B------:R-:W-:Y:S01]  /*478d0*/  UIADD3.X UR31, UPT, UPT, UR49, URZ, URZ, UP2, !UPT ;  /* 0x000000ff311f7290 */ /* 0x000fe200097fe4ff */
[----:B------:R2:W-:Y:S01]  /*478e0*/  UTCHMMA tmem[UR66], gdesc[UR56], tmem[UR10], tmem[UR36], idesc[UR37], UPT ;  /* 0x00ff2438420079ea */ /* 0x0005e2000b80000a */
[----:B------:R-:W-:-:S02]  /*478f0*/  UIADD3 UR68, UPT, UPT, UR10, 0x140, URZ ;  /* 0x000001400a447890 */ /* 0x000fc4000fffe0ff */
[----:B------:R-:W-:Y:S01]  /*47900*/  UIADD3.X UR33, UPT, UPT, UR49, URZ, URZ, UP1, !UPT ;  /* 0x000000ff31217290 */ /* 0x000fe20008ffe4ff */
[----:B------:R-:W-:Y:S01]  /*47910*/  UMOV UR40, 0x0 ;  /* 0x0000000000287882 */ /* 0x000fe20000000000 */
[----:B------:R-:W-:Y:S01]  /*47920*/  UMOV UR41, 0x8200910 ;  /* 0x0820091000297882 */ /* 0x000fe20000000000 */
[----:B------:R-:W-:Y:S02]  /*47930*/  UIADD3 UR63, UPT, UPT, UR10, 0x148, URZ ;  /* 0x000001480a3f7890 */ /* 0x000fe4000fffe0ff */
[----:B------:R3:W-:Y:S01]  /*47940*/  UTCHMMA tmem[UR67], gdesc[UR26], tmem[UR10], tmem[UR40], idesc[UR41], UPT ;  /* 0x00ff281a430079ea */ /* 0x0007e2000b80000a */
[----:B-1----:R-:W-:Y:S02]  /*47950*/  UIADD3 UR34, UP2, UPT, UR48, 0x802, URZ ;  /* 0x0000080230227890 */ /* 0x002fe4000ff5e0ff */
[----:B--2---:R-:W-:Y:S01]  /*47960*/  UIADD3 UR36, UP1, UPT, UR48, 0x804, URZ ;  /* 0x0000080430247890 */ /* 0x004fe2000ff3e0ff */
[----:B------:R-:W-:Y:S01]  /*47970*/  UMOV UR38, 0x0 ;  /* 0x0000000000267882 */ /* 0x000fe20000000000 */
[----:B------:R-:W-:Y:S01]  /*47980*/  UMOV UR39, 0x8200910 ;  /* 0x0820091000277882 */ /* 0x000fe20000000000 */
[----:B------:R-:W-:Y:S01]  /*47990*/  UIADD3.X UR35, UPT, UPT, UR49, URZ, URZ, UP2, !UPT ;  /* 0x000000ff31237290 */ /* 0x000fe200097fe4ff */
[----:B------:R1:W-:Y:S01]  /*479a0*/  UTCHMMA tmem[UR69], gdesc[UR28], tmem[UR10], tmem[UR38], idesc[UR39], UPT ;  /* 0x00ff261c450079ea */ /* 0x0003e2000b80000a */
[----:B------:R-:W-:-:S02]  /*479b0*/  UIADD3.X UR37, UPT, UPT, UR49, URZ, URZ, UP1, !UPT ;  /* 0x000000ff31257290 */ /* 0x000fc40008ffe4ff */
[----:B---3--:R-:W-:Y:S01]  /*479c0*/  UIADD3 UR40, UP1, UPT, UR48, 0xc00, URZ ;  /* 0x00000c0030287890 */ /* 0x008fe2000ff3e0ff */
[----:B------:R-:W-:Y:S01]  /*479d0*/  UMOV UR42, 0x0 ;  /* 0x00000000002a7882 */ /* 0x000fe20000000000 */
[----:B------:R-:W-:Y:S01]  /*479e0*/  UMOV UR43, 0x8200910 ;  /* 0x08200910002b7882 */ /* 0x000fe20000000000 */
[----:B------:R-:W-:Y:S01]  /*479f0*/  UMOV UR44, 0x0 ;  /* 0x00000000002c7882 */ /* 0x000fe20000000000 */
[----:B------:R-:W-:Y:S01]  /*47a00*/  UMOV UR45, 0x8200910 ;  /* 0x08200910002d7882 */ /* 0x000fe20000000000 */
[----:B------:R2:W-:Y:S01]  /*47a10*/  UTCHMMA tmem[UR68], gdesc[UR30], tmem[UR10], tmem[UR42], idesc[UR43], UPT ;  /* 0x00ff2a1e440079ea */ /* 0x0005e2000b80000a */
[----:B-1----:R-:W-:Y:S01]  /*47a20*/  UIADD3 UR38, UP2, UPT, UR48, 0xbfe, URZ ;  /* 0x00000bfe30267890 */ /* 0x002fe2000ff5e0ff */
[----:B------:R1:W-:Y:S01]  /*47a30*/  UTCHMMA tmem[UR63], gdesc[UR32], tmem[UR10], tmem[UR44], idesc[UR45], UPT ;  /* 0x00ff2c203f0079ea */ /* 0x0003e2000b80000a */
[----:B------:R-:W-:Y:S02]  /*47a40*/  UIADD3 UR62, UPT, UPT, UR10, 0x150, URZ ;  /* 0x000001500a3e7890 */ /* 0x000fe4000fffe0ff */
[----:B------:R-:W-:-:S02]  /*47a50*/  UIADD3.X UR39, UPT, UPT, UR49, URZ, URZ, UP2, !UPT ;  /* 0x000000ff31277290 */ /* 0x000fc400097fe4ff */
[----:B------:R-:W-:Y:S02]  /*47a60*/  UIADD3.X UR41, UPT, UPT, UR49, URZ, URZ, UP1, !UPT ;  /* 0x000000ff31297290 */ /* 0x000fe40008ffe4ff */
[----:B------:R-:W-:Y:S02]  /*47a70*/  UIADD3 UR59, UPT, UPT, UR10, 0x158, URZ ;  /* 0x000001580a3b7890 */ /* 0x000fe4000fffe0ff */
[----:B--2---:R-:W-:Y:S02]  /*47a80*/  UIADD3 UR42, UP2, UPT, UR48, 0xc02, URZ ;  /* 0x00000c02302a7890 */ /* 0x004fe4000ff5e0ff */
[----:B-1----:R-:W-:Y:S02]  /*47a90*/  UIADD3 UR44, UP1, UPT, UR48, 0xc04, URZ ;  /* 0x00000c04302c7890 */ /* 0x002fe4000ff3e0ff */
[----:B------:R-:W-:Y:S02]  /*47aa0*/  UIADD3 UR58, UPT, UPT, UR10, 0x160, URZ ;  /* 0x000001600a3a7890 */ /* 0x000fe4000fffe0ff */
[----:B------:R-:W-:-:S02]  /*47ab0*/  UIADD3 UR9, UPT, UPT, UR10, 0x168, URZ ;  /* 0x000001680a097890 */ /* 0x000fc4000fffe0ff */
[----:B------:R-:W-:Y:S02]  /*47ac0*/  UIADD3 UR18, UPT, UPT, UR10, 0x170, URZ ;  /* 0x000001700a127890 */ /* 0x000fe4000fffe0ff */
[----:B------:R-:W-:Y:S02]  /*47ad0*/  UIADD3.X UR43, UPT, UPT, UR49, URZ, URZ, UP2, !UPT ;  /* 0x000000ff312b7290 */ /* 0x000fe400097fe4ff */
[----:B------:R-:W-:Y:S02]  /*47ae0*/  UIADD3 UR19, UPT, UPT, UR10, 0x178, URZ ;  /* 0x000001780a137890 */ /* 0x000fe4000fffe0ff */
[----:B------:R-:W-:Y:S02]  /*47af0*/  UIADD3.X UR45, UPT, UPT, UR49, URZ, URZ, UP1, !UPT ;  /* 0x000000ff312d7290 */ /* 0x000fe40008ffe4ff */
[----:B------:R-:W-:Y:S02]  /*47b00*/  UIADD3 UR20, UPT, UPT, UR10, 0x80, URZ ;  /* 0x000000800a147890 */ /* 0x000fe4000fffe0ff */
        /* <DEDUP_REMOVED lines=19> */
[----:B------:R-:W-:Y:S01]  /*47c40*/  UTCHMMA tmem[UR9], gdesc[UR40], tmem[UR10], tmem[UR74], idesc[UR75], UPT ;  /* 0x00ff4a28090079ea */ /* 0x000fe2000b80000a */
[----:B------:R-:W-:Y:S01]  /*47c50*/  UIADD3 UR67, UPT, UPT, UR10, 0x1a0, URZ ;  /* 0x000001a00a437890 */ /* 0x000fe2000fffe0ff */
[----:B------:R-:W-:Y:S01]  /*47c60*/  UMOV UR76, 0x0 ;  /* 0x00000000004c7882 */ /* 0x000fe20000000000 */
[----:B------:R-:W-:Y:S01]  /*47c70*/  UMOV UR77, 0x8200910 ;  /* 0x08200910004d7882 */ /* 0x000fe20000000000 */
[----:B------:R-:W-:Y:S01]  /*47c80*/  UMOV UR14, 0x0 ;  /* 0x00000000000e7882 */ /* 0x000fe20000000000 */
[----:B------:R-:W-:Y:S01]  /*47c90*/  UMOV UR15, 0x8200910 ;  /* 0x08200910000f7882 */ /* 0x000fe20000000000 */
[----:B------:R-:W-:-:S02]  /*47ca0*/  UIADD3 UR63, UPT, UPT, UR10, 0x80, URZ ;  /* 0x000000800a3f7890 */ /* 0x000fc4000fffe0ff */
[----:B------:R-:W-:Y:S01]  /*47cb0*/  UTCHMMA tmem[UR18], gdesc[UR42], tmem[UR10], tmem[UR76], idesc[UR77], UPT ;  /* 0x00ff4c2a120079ea */ /* 0x000fe2000b80000a */
[----:B-1----:R-:W-:Y:S02]  /*47cc0*/  UIADD3 UR61, UPT, UPT, UR10, 0x1a8, URZ ;  /* 0x000001a80a3d7890 */ /* 0x002fe4000fffe0ff */
[----:B------:R-:W-:Y:S01]  /*47cd0*/  UTCHMMA tmem[UR19], gdesc[UR44], tmem[UR10], tmem[UR14], idesc[UR15], UPT ;  /* 0x00ff0e2c130079ea */ /* 0x000fe2000b80000a */
[----:B--2---:R-:W-:Y:S01]  /*47ce0*/  UIADD3 UR59, UPT, UPT, UR10, 0x80, URZ ;  /* 0x000000800a3b7890 */ /* 0x004fe2000fffe0ff */
[----:B------:R1:W-:Y:S01]  /*47cf0*/  UTCHMMA tmem[UR21], gdesc[UR46], tmem[UR20], tmem[UR76], idesc[UR77], UPT ;  /* 0x00ff4c2e150079ea */ /* 0x0003e2000b800014 */
[----:B------:R-:W-:Y:S01]  /*47d00*/  UIADD3 UR60, UPT, UPT, UR10, 0x1b0, URZ ;  /* 0x000001b00a3c7890 */ /* 0x000fe2000fffe0ff */
[----:B------:R2:W-:Y:S01]  /*47d10*/  UTCHMMA tmem[UR23], gdesc[UR48], tmem[UR22], tmem[UR76], idesc[UR77], UPT ;  /* 0x00ff4c30170079ea */ /* 0x0005e2000b800016 */
[----:B---3--:R-:W-:Y:S01]  /*47d20*/  UIADD3 UR58, UPT, UPT, UR10, 0x80, URZ ;  /* 0x000000800a3a7890 */ /* 0x008fe2000fffe0ff */
[----:B------:R3:W-:Y:S01]  /*47d30*/  UTCHMMA tmem[UR25], gdesc[UR50], tmem[UR24], tmem[UR74], idesc[UR75], UPT ;  /* 0x00ff4a32190079ea */ /* 0x0007e2000b800018 */
[----:B------:R-:W-:-:S02]  /*47d40*/  UIADD3 UR69, UPT, UPT, UR10, 0x1b8, URZ ;  /* 0x000001b80a457890 */ /* 0x000fc4000fffe0ff */
[----:B------:R-:W-:Y:S02]  /*47d50*/  UIADD3 UR68, UPT, UPT, UR10, 0x80, URZ ;  /* 0x000000800a447890 */ /* 0x000fe4000fffe0ff */
[----:B------:R-:W-:Y:S02]  /*47d60*/  UIADD3 UR62, UPT, UPT, UR10, 0x1c0, URZ ;  /* 0x000001c00a3e7890 */ /* 0x000fe4000fffe0ff */
[----:B------:R-:W-:Y:S02]  /*47d70*/  UIADD3 UR72, UPT, UPT, UR10, 0x80, URZ ;  /* 0x000000800a487890 */ /* 0x000fe4000fffe0ff */
[----:B------:R-:W-:Y:S01]  /*47d80*/  UIADD3 UR71, UPT, UPT, UR10, 0x1c8, URZ ;  /* 0x000001c80a477890 */ /* 0x000fe2000fffe0ff */
[----:B-1----:R-:W-:Y:S01]  /*47d90*/  UMOV UR46, 0x0 ;  /* 0x00000000002e7882 */ /* 0x002fe20000000000 */
[----:B------:R-:W-:Y:S01]  /*47da0*/  UMOV UR47, 0x8200910 ;  /* 0x08200910002f7882 */ /* 0x000fe20000000000 */
[----:B------:R-:W-:Y:S01]  /*47db0*/  UIADD3 UR70, UPT, UPT, UR10, 0x80, URZ ;  /* 0x000000800a467890 */ /* 0x000fe2000fffe0ff */
[----:B------:R1:W-:Y:S01]  /*47dc0*/  UTCHMMA tmem[UR65], gdesc[UR52], tmem[UR64], tmem[UR46], idesc[UR47], UPT ;  /* 0x00ff2e34410079ea */ /* 0x0003e2000b800040 */
[----:B------:R-:W-:Y:S01]  /*47dd0*/  UIADD3 UR73, UPT, UPT, UR10, 0x1d0, URZ ;  /* 0x000001d00a497890 */ /* 0x000fe2000fffe0ff */
[----:B--2---:R-:W-:Y:S01]  /*47de0*/  UMOV UR48, 0x0 ;  /* 0x0000000000307882 */ /* 0x004fe20000000000 */
[----:B------:R-:W-:Y:S01]  /*47df0*/  UMOV UR49, 0x8200910 ;  /* 0x0820091000317882 */ /* 0x000fe20000000000 */
[----:B---3--:R-:W-:Y:S01]  /*47e00*/  UIADD3 UR74, UPT, UPT, UR10, 0x80, URZ ;  /* 0x000000800a4a7890 */ /* 0x008fe2000fffe0ff */
[----:B------:R2:W-:Y:S01]  /*47e10*/  UTCHMMA tmem[UR67], gdesc[UR54], tmem[UR66], tmem[UR48], idesc[UR49], UPT ;  /* 0x00ff3036430079ea */ /* 0x0005e2000b800042 */
[----:B------:R-:W-:Y:S01]  /*47e20*/  UIADD3 UR75, UPT, UPT, UR10, 0x1d8, URZ ;  /* 0x000001d80a4b7890 */ /* 0x000fe2000fffe0ff */
[----:B------:R-:W-:Y:S01]  /*47e30*/  UTCHMMA tmem[UR61], gdesc[UR56], tmem[UR63], tmem[UR48], idesc[UR49], UPT ;  /* 0x00ff30383d0079ea */ /* 0x000fe2000b80003f */
[----:B------:R3:W-:Y:S01]  /*47e40*/  UTCHMMA tmem[UR60], gdesc[UR26], tmem[UR59], tmem[UR14], idesc[UR15], UPT ;  /* 0x00ff0e1a3c0079ea */ /* 0x0007e2000b80003b */
[----:B-1----:R-:W-:-:S02]  /*47e50*/  UIADD3 UR53, UPT, UPT, UR10, 0x1e0, URZ ;  /* 0x000001e00a357890 */ /* 0x002fc4000fffe0ff */
[----:B------:R-:W-:Y:S02]  /*47e60*/  UIADD3 UR52, UPT, UPT, UR10, 0x80, URZ ;  /* 0x000000800a347890 */ /* 0x000fe4000fffe0ff */
[----:B------:R-:W-:Y:S02]  /*47e70*/  UIADD3 UR65, UPT, UPT, UR10, 0x1f0, URZ ;  /* 0x000001f00a417890 */ /* 0x000fe4000fffe0ff */
[----:B--2---:R-:W-:Y:S02]  /*47e80*/  UIADD3 UR54, UPT, UPT, UR10, 0x1e8, URZ ;  /* 0x000001e80a367890 */ /* 0x004fe4000fffe0ff */
[----:B------:R-:W-:Y:S01]  /*47e90*/  UIADD3 UR55, UPT, UPT, UR10, 0x80, URZ ;  /* 0x000000800a377890 */ /* 0x000fe2000fffe0ff */
[----:B---3--:R-:W-:Y:S01]  /*47ea0*/  R2UR.FILL UR15, R4 ;  /* 0x00000000040f72ca */ /* 0x008fe200004e0000 */
[----:B------:R-:W-:Y:S01]  /*47eb0*/  UMOV UR66, 0x0 ;  /* 0x0000000000427882 */ /* 0x000fe20000000000 */
[----:B------:R-:W-:Y:S01]  /*47ec0*/  UMOV UR67, 0x8200910 ;  /* 0x0820091000437882 */ /* 0x000fe20000000000 */
[----:B------:R-:W-:Y:S01]  /*47ed0*/  UIADD3 UR56, UPT, UPT, UR10, 0x80, URZ ;  /* 0x000000800a387890 */ /* 0x000fe2000fffe0ff */
[----:B------:R2:W-:Y:S01]  /*47ee0*/  UTCHMMA tmem[UR69], gdesc[UR28], tmem[UR58], tmem[UR66], idesc[UR67], UPT ;  /* 0x00ff421c450079ea */ /* 0x0005e2000b80003a */
[----:B------:R-:W-:Y:S01]  /*47ef0*/  UIADD3 UR57, UPT, UPT, UR10, 0x1f8, URZ ;  /* 0x000001f80a397890 */ /* 0x000fe2000fffe0ff */
[----:B------:R2:W-:Y:S01]  /*47f00*/  UTCHMMA tmem[UR62], gdesc[UR30], tmem[UR68], tmem[UR76], idesc[UR77], UPT ;  /* 0x00ff4c1e3e0079ea */ /* 0x0005e2000b800044 */
[----:B------:R-:W-:Y:S01]  /*47f10*/  UMOV UR18, 0x0 ;  /* 0x0000000000127882 */ /* 0x000fe20000000000 */
[----:B------:R-:W-:Y:S01]  /*47f20*/  UMOV UR19, 0x8200910 ;  /* 0x0820091000137882 */ /* 0x000fe20000000000 */
[----:B------:R-:W-:Y:S01]  /*47f30*/  UMOV UR20, 0x0 ;  /* 0x0000000000147882 */ /* 0x000fe20000000000 */
[----:B------:R-:W-:Y:S01]  /*47f40*/  UMOV UR21, 0x8200910 ;  /* 0x0820091000157882 */ /* 0x000fe20000000000 */
[----:B------:R-:W-:Y:S01]  /*47f50*/  UMOV UR22, 0x0 ;  /* 0x0000000000167882 */ /* 0x000fe20000000000 */
[----:B------:R-:W-:Y:S01]  /*47f60*/  UMOV UR23, 0x8200910 ;  /* 0x0820091000177882 */ /* 0x000fe20000000000 */
[----:B------:R2:W-:Y:S01]  /*47f70*/  UTCHMMA tmem[UR71], gdesc[UR32], tmem[UR72], tmem[UR18], idesc[UR19], UPT ;  /* 0x00ff1220470079ea */ /* 0x0005e2000b800048 */
[----:B------:R2:W-:Y:S01]  /*47f80*/  UTCHMMA tmem[UR73], gdesc[UR34], tmem[UR70], tmem[UR20], idesc[UR21], UPT ;  /* 0x00ff1422490079ea */ /* 0x0005e2000b800046 */
[----:B------:R-:W-:Y:S01]  /*47f90*/  UMOV UR24, 0x0 ;  /* 0x0000000000187882 */ /* 0x000fe20000000000 */
[----:B------:R-:W-:Y:S01]  /*47fa0*/  UMOV UR25, 0x8200910 ;  /* 0x0820091000197882 */ /* 0x000fe20000000000 */
[----:B------:R2:W-:Y:S01]  /*47fb0*/  UTCHMMA tmem[UR75], gdesc[UR36], tmem[UR74], tmem[UR22], idesc[UR23], UPT ;  /* 0x00ff16244b0079ea */ /* 0x0005e2000b80004a */
        /* <DEDUP_REMOVED lines=10> */
.L_x_11:
[----:B-1----:R-:W3:Y:S01]  /*48060*/  LDL.LU R7, [R1+0xb60] ;  /* 0x000b600001077983 */ /* 0x002ee20000300800 */
[----:B------:R-:W1:Y:S03]  /*48070*/  LDC R4, c[0x0][0x3a0] ;  /* 0x0000e800ff047b82 */ /* 0x000e660000000800 */
[----:B------:R-:W4:Y:S04]  /*48080*/  LDL.LU R6, [R1+0xb68] ;  /* 0x000b680001067983 */ /* 0x000f280000300800 */
[----:B------:R-:W5:Y:S01]  /*48090*/  LDL.LU R19, [R1+0xb58] ;  /* 0x000b580001137983 */ /* 0x000f620000300800 */
[----:B------:R-:W2:Y:S03]  /*480a0*/  LDC R9, c[0x0][0x3a0] ;  /* 0x0000e800ff097b82 */ /* 0x000ea60000000800 */
[----:B------:R-:W5:Y:S04]  /*480b0*/  LDL.LU R12, [R1+0xb64] ;  /* 0x000b6400010c7983 */ /* 0x000f680000300800 */
[----:B------:R-:W5:Y:S04]  /*480c0*/  LDL.LU R18, [R1+0xb50] ;  /* 0x000b500001127983 */ /* 0x000f680000300800 */
[----:B------:R-:W5:Y:S04]  /*480d0*/  LDL.LU R17, [R1+0xb5c] ;  /* 0x000b5c0001117983 */ /* 0x000f680000300800 */
[----:B------:R-:W5:Y:S01]  /*480e0*/  LDL.LU R16, [R1+0xb48] ;  /* 0x000b480001107983 */ /* 0x000f620000300800 */
[----:B-1----:R-:W-:-:S03]  /*480f0*/  IADD3 R4, PT, PT, R4, 0x7f, RZ ;  /* 0x0000007f04047810 */ /* 0x002fc60007ffe0ff */
[----:B------:R-:W5:Y:S04]  /*48100*/  LDL.LU R8, [R1+0xb54] ;  /* 0x000b540001087983 */ /* 0x000f680000300800 */
[----:B------:R-:W5:Y:S04]  /*48110*/  LDL.LU R15, [R1+0xb40] ;  /* 0x000b4000010f7983 */ /* 0x000f680000300800 */
[----:B------:R-:W5:Y:S01]  /*48120*/  LDL.LU R10, [R1+0xb4c] ;  /* 0x000b4c00010a7983 */ /* 0x000f620000300800 */
[----:B------:R-:W-:Y:S02]  /*48130*/  SHF.R.S32.HI R5, RZ, 0x1f, R4 ;  /* 0x0000001fff057819 */ /* 0x000fe40000011404 */
[----:B--2---:R-:W-:-:S02]  /*48140*/  IADD3 R9, PT, PT, R9, -0x380, RZ ;  /* 0xfffffc8009097810 */ /* 0x004fc40007ffe0ff */
[----:B------:R-:W-:-:S04]  /*48150*/  LEA.HI R5, R5, R4, RZ, 0x7 ;  /* 0x0000000405057211 */ /* 0x000fc800078f38ff */
[----:B------:R-:W-:Y:S01]  /*48160*/  SHF.R.S32.HI R5, RZ, 0x7, R5 ;  /* 0x00000007ff057819 */ /* 0x000fe20000011405 */
[----:B------:R-:W-:-:S04]  /*48170*/  IMAD R4, R82, -0x80, R9 ;  /* 0xffffff8052047824 */ /* 0x000fc800078e0209 */
[----:B------:R-:W-:Y:S01]  /*48180*/  VIADD R5, R5, 0xfffffff9 ;  /* 0xfffffff905057836 */ /* 0x000fe20000000000 */
[----:B------:R-:W-:Y:S01]  /*48190*/  BAR.SYNC.DEFER_BLOCKING 0x0 ;  /* 0x0000000000007b1d */ /* 0x000fe20000010000 */
[----:B------:R-:W-:-:S03]  /*481a0*/  ISETP.GT.AND P4, PT, R4, RZ, PT ;  /* 0x000000ff0400720c */ /* 0x000fc60003f84270 */
[----:B------:R-:W-:Y:S02]  /*481b0*/  ISETP.GE.AND P3, PT, R82, R5, PT ;  /* 0x000000055200720c */ /* 0x000fe40003f66270 */
[----:B------:R-:W-:-:S04]  /*481c0*/  SEL R5, RZ, 0x4, !P4 ;  /* 0x00000004ff057807 */ /* 0x000fc80006000000 */
[----:B------:R-:W-:-:S04]  /*481d0*/  SEL R5, R5, RZ, !P3 ;  /* 0x000000ff05057207 */ /* 0x000fc80005800000 */
[----:B------:R-:W-:Y:S02]  /*481e0*/  ISETP.NE.U32.AND P5, PT, R5, RZ, PT ;  /* 0x000000ff0500720c */ /* 0x000fe40003fa5070 */
[----:B------:R-:W-:Y:S02]  /*481f0*/  LEA R5, R83, UR15, 0x2 ;  /* 0x0000000f53057c11 */ /* 0x000fe4000f8e10ff */
[----:B----4-:R-:W-:-:S05]  /*48200*/  IADD3 R6, P4, PT, R6, R2, RZ ;  /* 0x0000000206067210 */ /* 0x010fca0007f9e0ff */
[----:B---3--:R-:W-:Y:S01]  /*48210*/  IMAD.X R7, R7, 0x1, R0, P4 ;  /* 0x0000000107077824 */ /* 0x008fe200020e0600 */
[----:B------:R-:W-:Y:S01]  /*48220*/  ISETP.GT.AND P4, PT, R4, 0x1, PT ;  /* 0x000000010400780c */ /* 0x000fe20003f84270 */
[----:B------:R1:W-:Y:S01]  /*48230*/  STL [R1+0xb68], R6 ;  /* 0x000b680601007387 */ /* 0x0003e20000100800 */
[----:B-----5:R-:W-:-:S03]  /*48240*/  IADD3 R12, P6, PT, R12, R2, RZ ;  /* 0x000000020c0c7210 */ /* 0x020fc60007fde0ff */
[----:B------:R2:W-:Y:S04]  /*48250*/  STL [R1+0xb60], R7 ;  /* 0x000b600701007387 */ /* 0x0005e80000100800 */
[----:B------:R-:W3:Y:S04]  /*48260*/  LDL.LU R14, [R1+0xb38] ;  /* 0x000b3800010e7983 */ /* 0x000ee80000300800 */
[----:B------:R-:W-:Y:S01]  /*48270*/  @!PT LDS RZ, [RZ] ;  /* 0x00000000fffff984 */ /* 0x000fe20000000800 */
[----:B------:R-:W-:Y:S01]  /*48280*/  @!PT LDS RZ, [RZ] ;  /* 0x00000000fffff984 */ /* 0x000fe20000000800 */
[----:B------:R-:W-:Y:S01]  /*48290*/  @!PT LDS RZ, [RZ] ;  /* 0x00000000fffff984 */ /* 0x000fe20000000800 */
[----:B------:R1:W-:Y:S04]  /*482a0*/  LDGSTS.E [R5], desc[UR16][R6.64], P5 ;  /* 0x0000000006057fae */ /* 0x0003e8000a9a1010 */
[----:B------:R-:W4:Y:S01]  /*482b0*/  LDL.LU R13, [R1+0xb44] ;  /* 0x000b4400010d7983 */ /* 0x000f220000300800 */
[----:B------:R-:W-:-:S02]  /*482c0*/  IADD3.X R19, PT, PT, R19, R0, RZ, P6, !PT ;  /* 0x0000000013137210 */ /* 0x000fc400037fe4ff */
[----:B------:R-:W-:Y:S01]  /*482d0*/  IADD3 R17, P6, PT, R17, R2, RZ ;  /* 0x0000000211117210 */ /* 0x000fe20007fde0ff */
[----:B------:R-:W5:Y:S01]  /*482e0*/  LDL.LU R11, [R1+0xb3c] ;  /* 0x000b3c00010b7983 */ /* 0x000f620000300800 */
[----:B-1----:R-:W-:-:S04]  /*482f0*/  SEL R6, RZ, 0x4, !P4 ;  /* 0x00000004ff067807 */ /* 0x002fc80006000000 */
[----:B------:R-:W-:Y:S01]  /*48300*/  SEL R6, R6, RZ, !P3 ;  /* 0x000000ff06067207 */ /* 0x000fe20005800000 */
[----:B------:R1:W-:Y:S01]  /*48310*/  STL [R1+0xb64], R12 ;  /* 0x000b640c01007387 */ /* 0x0003e20000100800 */
[----:B------:R-:W-:Y:S02]  /*48320*/  IMAD.X R18, R18, 0x1, R0, P6 ;  /* 0x0000000112127824 */ /* 0x000fe400030e0600 */
[----:B------:R-:W-:Y:S01]  /*48330*/  ISETP.NE.U32.AND P4, PT, R6, RZ, PT ;  /* 0x000000ff0600720c */ /* 0x000fe20003f85070 */
[----:B------:R-:W-:Y:S01]  /*48340*/  STL [R1+0xb58], R19 ;  /* 0x000b581301007387 */ /* 0x000fe20000100800 */
[----:B------:R-:W-:Y:S01]  /*48350*/  MOV R6, R12 ;  /* 0x0000000c00067202 */ /* 0x000fe20000000f00 */
[----:B--2---:R-:W-:Y:S01]  /*48360*/  IMAD.MOV.U32 R7, RZ, RZ, R19 ;  /* 0x000000ffff077224 */ /* 0x004fe200078e0013 */
[----:B------:R-:W-:Y:S01]  /*48370*/  IADD3 R8, P6, PT, R8, R2, RZ ;  /* 0x0000000208087210 */ /* 0x000fe20007fde0ff */
[----:B-1----:R-:W2:Y:S03]  /*48380*/  LDL.LU R12, [R1+0xb30] ;  /* 0x000b3000010c7983 */ /* 0x002ea60000300800 */
[----:B------:R-:W-:-:S02]  /*48390*/  IADD3.X R16, PT, PT, R16, R0, RZ, P6, !PT ;  /* 0x0000000010107210 */ /* 0x000fc400037fe4ff */
[----:B------:R-:W-:Y:S01]  /*483a0*/  IADD3 R10, P6, PT, R10, R2, RZ ;  /* 0x000000020a0a7210 */ /* 0x000fe20007fde0ff */
[----:B------:R1:W-:Y:S01]  /*483b0*/  LDGSTS.E [R5+0x200], desc[UR16][R6.64], P5 ;  /* 0x0020000006057fae */ /* 0x0003e2000a9a1010 */
[----:B------:R-:W-:-:S03]  /*483c0*/  ISETP.GT.AND P5, PT, R4, 0x2, PT ;  /* 0x000000020400780c */ /* 0x000fc60003fa4270 */
[----:B------:R1:W-:Y:S01]  /*483d0*/  STL [R1+0xb5c], R17 ;  /* 0x000b5c1101007387 */ /* 0x0003e20000100800 */
[----:B------:R-:W-:-:S03]  /*483e0*/  IMAD.X R15, R15, 0x1, R0, P6 ;  /* 0x000000010f0f7824 */ /* 0x000fc600030e0600 */
[----:B------:R-:W-:Y:S01]  /*483f0*/  STL [R1+0xb50], R18 ;  /* 0x000b501201007387 */ /* 0x000fe20000100800 */
[----:B-1----:R-:W-:Y:S01]  /*48400*/  MOV R6, R17 ;  /* 0x0000001100067202 */ /* 0x002fe20000000f00 */
[----:B------:R-:W-:Y:S02]  /*48410*/  IMAD.MOV.U32 R7, RZ, RZ, R18 ;  /* 0x000000ffff077224 */ /* 0x000fe400078e0012 */
[----:B------:R-:W-:Y:S04]  /*48420*/  STL [R1+0xb54], R8 ;  /* 0x000b540801007387 */ /* 0x000fe80000100800 */
[----:B------:R1:W-:Y:S04]  /*48430*/  LDGSTS.E [R5+0x400], desc[UR16][R6.64], P4 ;  /* 0x0040000006057fae */ /* 0x0003e8000a1a1010 */
[----:B------:R1:W-:Y:S04]  /*48440*/  STL [R1+0xb48], R16 ;  /* 0x000b481001007387 */ /* 0x0003e80000100800 */
[----:B------:R-:W2:Y:S01]  /*48450*/  LDL.LU R20, [R1+0xb28] ;  /* 0x000b280001147983 */ /* 0x000ea20000300800 */
[----:B-1----:R-:W-:-:S03]  /*48460*/  SEL R6, RZ, 0x4, !P5 ;  /* 0x00000004ff067807 */ /* 0x002fc60006800000 */
[----:B------:R1:W-:Y:S01]  /*48470*/  STL [R1+0xb4c], R10 ;  /* 0x000b4c0a01007387 */ /* 0x0003e20000100800 */
[----:B------:R-:W-:-:S03]  /*48480*/  SEL R6, R6, RZ, !P3 ;  /* 0x000000ff06067207 */ /* 0x000fc60005800000 */
[----:B------:R1:W-:Y:S04]  /*48490*/  STL [R1+0xb40], R15 ;  /* 0x000b400f01007387 */ /* 0x0003e80000100800 */
[----:B------:R-:W2:Y:S01]  /*484a0*/  LDL.LU R17, [R1+0xb34] ;  /* 0x000b340001117983 */ /* 0x000ea20000300800 */
[----:B------:R-:W-:Y:S01]  /*484b0*/  ISETP.NE.U32.AND P5, PT, R6, RZ, PT ;  /* 0x000000ff0600720c */ /* 0x000fe20003fa5070 */
[----:B------:R-:W-:Y:S01]  /*484c0*/  IMAD.MOV.U32 R7, RZ, RZ, R16 ;  /* 0x000000ffff077224 */ /* 0x000fe200078e0010 */
[----:B------:R-:W-:Y:S01]  /*484d0*/  MOV R6, R8 ;  /* 0x0000000800067202 */ /* 0x000fe20000000f00 */
[----:B------:R-:W2:Y:S04]  /*484e0*/  LDL.LU R16, [R1+0xb20] ;  /* 0x000b200001107983 */ /* 0x000ea80000300800 */
[----:B------:R-:W2:Y:S04]  /*484f0*/  LDL.LU R8, [R1+0xb2c] ;  /* 0x000b2c0001087983 */ /* 0x000ea80000300800 */
[----:B------:R1:W-:Y:S04]  /*48500*/  LDGSTS.E [R5+0x600], desc[UR16][R6.64], P4 ;  /* 0x0060000006057fae */ /* 0x0003e8000a1a1010 */
[----:B------:R-:W2:Y:S01]  /*48510*/  LDL.LU R19, [R1+0xb18] ;  /* 0x000b180001137983 */ /* 0x000ea20000300800 */
[----:B-1----:R-:W-:-:S03]  /*48520*/  MOV R6, R10 ;  /* 0x0000000a00067202 */ /* 0x002fc60000000f00 */
[----:B------:R-:W2:Y:S01]  /*48530*/  LDL.LU R10, [R1+0xb24] ;  /* 0x000b2400010a7983 */ /* 0x000ea20000300800 */
[----:B------:R-:W-:Y:S01]  /*48540*/  IMAD.MOV.U32 R7, RZ, RZ, R15 ;  /* 0x000000ffff077224 */ /* 0x000fe200078e000f */
[----:B------:R-:W-:Y:S02]  /*48550*/  ISETP.GT.AND P4, PT, R4, 0x3, PT ;  /* 0x000000030400780c */ /* 0x000fe40003f84270 */
[----:B------:R-:W2:Y:S04]  /*48560*/  LDL.LU R15, [R1+0xb1c] ;  /* 0x000b1c00010f7983 */ /* 0x000ea80000300800 */
[----:B------:R1:W-:Y:S02]  /*48570*/  LDGSTS.E [R5+0x800], desc[UR16][R6.64], P5 ;  /* 0x0080000006057fae */ /* 0x0003e4000a9a1010 */
[----:B-1----:R-:W-:-:S04]  /*48580*/  SEL R6, RZ, 0x4, !P4 ;  /* 0x00000004ff067807 */ /* 0x002fc80006000000 */
[----:B------:R-:W-:-:S04]  /*48590*/  SEL R6, R6, RZ, !P3 ;  /* 0x000000ff06067207 */ /* 0x000fc80005800000 */
[----:B------:R-:W-:Y:S02]  /*485a0*/  ISETP.NE.U32.AND P4, PT, R6, RZ, PT ;  /* 0x000000ff0600720c */ /* 0x000fe40003f85070 */
[----:B----4-:R-:W-:-:S04]  /*485b0*/  IADD3 R13, P6, PT, R13, R2, RZ ;  /* 0x000000020d0d7210 */ /* 0x010fc80007fde0ff */
[----:B---3--:R-:W-:Y:S02]  /*485c0*/  IADD3.X R14, PT, PT, R14, R0, RZ, P6, !PT ;  /* 0x000000000e0e7210 */ /* 0x008fe400037fe4ff */
[----:B-----5:R-:W-:Y:S01]  /*485d0*/  IADD3 R11, P6, PT, R11, R2, RZ ;  /* 0x000000020b0b7210 */ /* 0x020fe20007fde0ff */
[----:B------:R-:W-:Y:S01]  /*485e0*/  STL [R1+0xb44], R13 ;  /* 0x000b440d01007387 */ /* 0x000fe20000100800 */
[----:B------:R-:W-:Y:S01]  /*485f0*/  MOV R6, R13 ;  /* 0x0000000d00067202 */ /* 0x000fe20000000f00 */
[----:B------:R-:W-:Y:S02]  /*48600*/  IMAD.MOV.U32 R7, RZ, RZ, R14 ;  /* 0x000000ffff077224 */ /* 0x000fe400078e000e */
[----:B------:R1:W-:Y:S04]  /*48610*/  STL [R1+0xb38], R14 ;  /* 0x000b380e01007387 */ /* 0x0003e80000100800 */
[----:B------:R-:W3:Y:S04]  /*48620*/  LDL.LU R18, [R1+0xb10] ;  /* 0x000b100001127983 */ /* 0x000ee80000300800 */
[----:B------:R-:W-:Y:S01]  /*48630*/  STL [R1+0xb3c], R11 ;  /* 0x000b3c0b01007387 */ /* 0x000fe20000100800 */
[----:B--2---:R-:W-:-:S03]  /*48640*/  IMAD.X R12, R12, 0x1, R0, P6 ;  /* 0x000000010c0c7824 */ /* 0x004fc600030e0600 */
[----:B------:R2:W-:Y:S04]  /*48650*/  LDGSTS.E [R5+0xa00], desc[UR16][R6.64], P5 ;  /* 0x00a0000006057fae */ /* 0x0005e8000a9a1010 */
[----:B------:R4:W-:Y:S04]  /*48660*/  STL [R1+0xb30], R12 ;  /* 0x000b300c01007387 */ /* 0x0009e80000100800 */
[----:B-1----:R-:W5:Y:S01]  /*48670*/  LDL.LU R14, [R1+0xb08] ;  /* 0x000b0800010e7983 */ /* 0x002f620000300800 */
[----:B--2---:R-:W-:-:S03]  /*48680*/  IMAD.MOV.U32 R7, RZ, RZ, R12 ;  /* 0x000000ffff077224 */ /* 0x004fc600078e000c */
[----:B----4-:R-:W2:Y:S01]  /*48690*/  LDL.LU R12, [R1+0xb14] ;  /* 0x000b1400010c7983 */ /* 0x010ea20000300800 */
[----:B------:R-:W-:Y:S02]  /*486a0*/  MOV R6, R11 ;  /* 0x0000000b00067202 */ /* 0x000fe40000000f00 */
[----:B------:R-:W-:Y:S01]  /*486b0*/  ISETP.GT.AND P5, PT, R4, 0x4, PT ;  /* 0x000000040400780c */ /* 0x000fe20003fa4270 */
[----:B------:R-:W4:Y:S04]  /*486c0*/  LDL.LU R13, [R1+0xb00] ;  /* 0x000b0000010d7983 */ /* 0x000f280000300800 */
[----:B------:R-:W4:Y:S04]  /*486d0*/  LDL.LU R11, [R1+0xb0c] ;  /* 0x000b0c00010b7983 */ /* 0x000f280000300800 */
[----:B------:R1:W-:Y:S02]  /*486e0*/  LDGSTS.E [R5+0xc00], desc[UR16][R6.64], P4 ;  /* 0x00c0000006057fae */ /* 0x0003e4000a1a1010 */
[----:B-1----:R-:W-:-:S02]  /*486f0*/  SEL R6, RZ, 0x4, !P5 ;  /* 0x00000004ff067807 */ /* 0x002fc40006800000 */
[----:B------:R-:W-:Y:S02]  /*48700*/  IADD3 R17, P6, PT, R17, R2, RZ ;  /* 0x0000000211117210 */ /* 0x000fe40007fde0ff */
[----:B------:R-:W-:Y:S02]  /*48710*/  SEL R6, R6, RZ, !P3 ;  /* 0x000000ff06067207 */ /* 0x000fe40005800000 */
[----:B------:R-:W-:Y:S02]  /*48720*/  IADD3.X R20, PT, PT, R20, R0, RZ, P6, !PT ;  /* 0x0000000014147210 */ /* 0x000fe400037fe4ff */
[----:B------:R-:W-:Y:S02]  /*48730*/  ISETP.NE.U32.AND P5, PT, R6, RZ, PT ;  /* 0x000000ff0600720c */ /* 0x000fe40003fa5070 */
[----:B------:R-:W-:Y:S01]  /*48740*/  IADD3 R8, P6, PT, R8, R2, RZ ;  /* 0x0000000208087210 */ /* 0x000fe20007fde0ff */
[----:B------:R-:W-:Y:S01]  /*48750*/  IMAD.MOV.U32 R7, RZ, RZ, R20 ;  /* 0x000000ffff077224 */ /* 0x000fe200078e0014 */
[----:B------:R-:W-:-:S03]  /*48760*/  MOV R6, R17 ;  /* 0x0000001100067202 */ /* 0x000fc60000000f00 */
[----:B------:R-:W-:Y:S02]  /*48770*/  IMAD.X R16, R16, 0x1, R0, P6 ;  /* 0x0000000110107824 */ /* 0x000fe400030e0600 */
[----:B------:R1:W-:Y:S01]  /*48780*/  LDGSTS.E [R5+0xe00], desc[UR16][R6.64], P4 ;  /* 0x00e0000006057fae */ /* 0x0003e2000a1a1010 */
[----:B------:R-:W-:-:S03]  /*48790*/  ISETP.GT.AND P4, PT, R4, 0x5, PT ;  /* 0x000000050400780c */ /* 0x000fc60003f84270 */
[----:B------:R1:W-:Y:S04]  /*487a0*/  STL [R1+0xb34], R17 ;  /* 0x000b341101007387 */ /* 0x0003e80000100800 */
[----:B------:R-:W-:Y:S01]  /*487b0*/  STL [R1+0xb28], R20 ;  /* 0x000b281401007387 */ /* 0x000fe20000100800 */
[----:B-1----:R-:W-:Y:S01]  /*487c0*/  MOV R6, R8 ;  /* 0x0000000800067202 */ /* 0x002fe20000000f00 */
[----:B------:R-:W-:Y:S02]  /*487d0*/  IMAD.MOV.U32 R7, RZ, RZ, R16 ;  /* 0x000000ffff077224 */ /* 0x000fe400078e0010 */
[----:B------:R-:W-:Y:S01]  /*487e0*/  STL [R1+0xb2c], R8 ;  /* 0x000b2c0801007387 */ /* 0x000fe20000100800 */
[----:B------:R-:W-:-:S03]  /*487f0*/  IADD3 R10, P6, PT, R10, R2, RZ ;  /* 0x000000020a0a7210 */ /* 0x000fc60007fde0ff */
[----:B------:R1:W-:Y:S04]  /*48800*/  STL [R1+0xb20], R16 ;  /* 0x000b201001007387 */ /* 0x0003e80000100800 */
[----:B------:R-:W4:Y:S04]  /*48810*/  LDL.LU R17, [R1+0xaf8] ;  /* 0x000af80001117983 */ /* 0x000f280000300800 */
[----:B------:R1:W-:Y:S04]  /*48820*/  LDGSTS.E [R5+0x1000], desc[UR16][R6.64], P5 ;  /* 0x0100000006057fae */ /* 0x0003e8000a9a1010 */
[----:B-1----:R-:W4:Y:S01]  /*48830*/  LDL.LU R16, [R1+0xb04] ;  /* 0x000b040001107983 */ /* 0x002f220000300800 */
[----:B------:R-:W-:-:S03]  /*48840*/  IADD3.X R19, PT, PT, R19, R0, RZ, P6, !PT ;  /* 0x0000000013137210 */ /* 0x000fc600037fe4ff */
[----:B------:R-:W4:Y:S01]  /*48850*/  LDL.LU R8, [R1+0xafc] ;  /* 0x000afc0001087983 */ /* 0x000f220000300800 */
[----:B------:R-:W-:-:S04]  /*48860*/  SEL R6, RZ, 0x4, !P4 ;  /* 0x00000004ff067807 */ /* 0x000fc80006000000 */
[----:B------:R-:W-:Y:S01]  /*48870*/  SEL R6, R6, RZ, !P3 ;  /* 0x000000ff06067207 */ /* 0x000fe20005800000 */
[----:B------:R1:W-:Y:S03]  /*48880*/  STL [R1+0xb24], R10 ;  /* 0x000b240a01007387 */ /* 0x0003e60000100800 */
[----:B------:R-:W-:Y:S01]  /*48890*/  ISETP.NE.U32.AND P4, PT, R6, RZ, PT ;  /* 0x000000ff0600720c */ /* 0x000fe20003f85070 */
[----:B------:R-:W-:Y:S01]  /*488a0*/  STL [R1+0xb18], R19 ;  /* 0x000b181301007387 */ /* 0x000fe20000100800 */
[----:B------:R-:W-:-:S03]  /*488b0*/  MOV R6, R10 ;  /* 0x0000000a00067202 */ /* 0x000fc60000000f00 */
[----:B-1----:R-:W4:Y:S01]  /*488c0*/  LDL.LU R10, [R1+0xaf0] ;  /* 0x000af000010a7983 */ /* 0x002f220000300800 */
[----:B------:R-:W-:Y:S01]  /*488d0*/  IADD3 R15, P6, PT, R15, R2, RZ ;  /* 0x000000020f0f7210 */ /* 0x000fe20007fde0ff */
[----:B------:R-:W-:-:S05]  /*488e0*/  IMAD.MOV.U32 R7, RZ, RZ, R19 ;  /* 0x000000ffff077224 */ /* 0x000fca00078e0013 */
[----:B------:R1:W-:Y:S01]  /*488f0*/  LDGSTS.E [R5+0x1200], desc[UR16][R6.64], P5 ;  /* 0x0120000006057fae */ /* 0x0003e2000a9a1010 */
[----:B------:R-:W-:-:S03]  /*48900*/  ISETP.GT.AND P5, PT, R4, 0x6, PT ;  /* 0x000000060400780c */ /* 0x000fc60003fa4270 */
[----:B------:R2:W-:Y:S01]  /*48910*/  STL [R1+0xb1c], R15 ;  /* 0x000b1c0f01007387 */ /* 0x0005e20000100800 */
[----:B-1----:R-:W-:Y:S01]  /*48920*/  MOV R6, R15 ;  /* 0x0000000f00067202 */ /* 0x002fe20000000f00 */
[----:B---3--:R-:W-:-:S04]  /*48930*/  IMAD.X R18, R18, 0x1, R0, P6 ;  /* 0x0000000112127824 */ /* 0x008fc800030e0600 */
[----:B------:R-:W-:Y:S01]  /*48940*/  IMAD.MOV.U32 R7, RZ, RZ, R18 ;  /* 0x000000ffff077224 */ /* 0x000fe200078e0012 */
[----:B------:R-:W-:Y:S04]  /*48950*/  STL [R1+0xb10], R18 ;  /* 0x000b101201007387 */ /* 0x000fe80000100800 */
[----:B------:R1:W-:Y:S01]  /*48960*/  LDGSTS.E [R5+0x1400], desc[UR16][R6.64], P4 ;  /* 0x0140000006057fae */ /* 0x0003e2000a1a1010 */
[----:B--2---:R-:W-:-:S04]  /*48970*/  IADD3 R12, P6, PT, R12, R2, RZ ;  /* 0x000000020c0c7210 */ /* 0x004fc80007fde0ff */
[----:B-----5:R-:W-:Y:S02]  /*48980*/  IADD3.X R14, PT, PT, R14, R0, RZ, P6, !PT ;  /* 0x000000000e0e7210 */ /* 0x020fe400037fe4ff */
[----:B----4-:R-:W-:Y:S02]  /*48990*/  IADD3 R11, P6, PT, R11, R2, RZ ;  /* 0x000000020b0b7210 */ /* 0x010fe40007fde0ff */
[----:B-1----:R-:W-:Y:S01]  /*489a0*/  SEL R6, RZ, 0x4, !P5 ;  /* 0x00000004ff067807 */ /* 0x002fe20006800000 */
[----:B------:R-:W-:Y:S02]  /*489b0*/  STL [R1+0xb14], R12 ;  /* 0x000b140c01007387 */ /* 0x000fe40000100800 */
[----:B------:R-:W-:Y:S01]  /*489c0*/  IMAD.X R13, R13, 0x1, R0, P6 ;  /* 0x000000010d0d7824 */ /* 0x000fe200030e0600 */
[----:B------:R-:W-:Y:S01]  /*489d0*/  SEL R6, R6, RZ, !P3 ;  /* 0x000000ff06067207 */ /* 0x000fe20005800000 */
[----:B------:R1:W-:Y:S04]  /*489e0*/  STL [R1+0xb08], R14 ;  /* 0x000b080e01007387 */ /* 0x0003e80000100800 */
[----:B------:R-:W2:Y:S01]  /*489f0*/  LDL.LU R20, [R1+0xae8] ;  /* 0x000ae80001147983 */ /* 0x000ea20000300800 */
[----:B------:R-:W-:-:S03]  /*48a00*/  ISETP.NE.U32.AND P5, PT, R6, RZ, PT ;  /* 0x000000ff0600720c */ /* 0x000fc60003fa5070 */
[----:B------:R-:W-:Y:S04]  /*48a10*/  STL [R1+0xb0c], R11 ;  /* 0x000b0c0b01007387 */ /* 0x000fe80000100800 */
[----:B------:R3:W-:Y:S01]  /*48a20*/  STL [R1+0xb00], R13 ;  /* 0x000b000d01007387 */ /* 0x0007e20000100800 */
[----:B------:R-:W-:-:S03]  /*48a30*/  MOV R6, R12 ;  /* 0x0000000c00067202 */ /* 0x000fc60000000f00 */
[----:B------:R-:W4:Y:S01]  /*48a40*/  LDL.LU R15, [R1+0xaf4] ;  /* 0x000af400010f7983 */ /* 0x000f220000300800 */
[----:B------:R-:W-:-:S03]  /*48a50*/  IMAD.MOV.U32 R7, RZ, RZ, R14 ;  /* 0x000000ffff077224 */ /* 0x000fc600078e000e */
[----:B-1----:R-:W5:Y:S04]  /*48a60*/  LDL.LU R14, [R1+0xae0] ;  /* 0x000ae000010e7983 */ /* 0x002f680000300800 */
[----:B------:R-:W5:Y:S04]  /*48a70*/  LDL.LU R12, [R1+0xaec] ;  /* 0x000aec00010c7983 */ /* 0x000f680000300800 */
[----:B------:R1:W-:Y:S01]  /*48a80*/  LDGSTS.E [R5+0x1600], desc[UR16][R6.64], P4 ;  /* 0x0160000006057fae */ /* 0x0003e2000a1a1010 */
[----:B------:R-:W-:-:S03]  /*48a90*/  ISETP.GT.AND P4, PT, R4, 0x7, PT ;  /* 0x000000070400780c */ /* 0x000fc60003f84270 */
[----:B------:R-:W5:Y:S01]  /*48aa0*/  LDL.LU R19, [R1+0xad8] ;  /* 0x000ad80001137983 */ /* 0x000f620000300800 */
[----:B-1----:R-:W-:Y:S01]  /*48ab0*/  MOV R6, R11 ;  /* 0x0000000b00067202 */ /* 0x002fe20000000f00 */
[----:B------:R-:W-:Y:S02]  /*48ac0*/  IMAD.MOV.U32 R7, RZ, RZ, R13 ;  /* 0x000000ffff077224 */ /* 0x000fe400078e000d */
[----:B---3--:R-:W3:Y:S04]  /*48ad0*/  LDL.LU R13, [R1+0xae4] ;  /* 0x000ae400010d7983 */ /* 0x008ee80000300800 */
[----:B------:R1:W-:Y:S04]  /*48ae0*/  LDGSTS.E [R5+0x1800], desc[UR16][R6.64], P5 ;  /* 0x0180000006057fae */ /* 0x0003e8000a9a1010 */
[----:B------:R-:W3:Y:S01]  /*48af0*/  LDL.LU R11, [R1+0xadc] ;  /* 0x000adc00010b7983 */ /* 0x000ee20000300800 */
[----:B------:R-:W-:-:S02]  /*48b00*/  IADD3 R16, P6, PT, R16, R2, RZ ;  /* 0x0000000210107210 */ /* 0x000fc40007fde0ff */
[----:B-1----:R-:W-:Y:S02]  /*48b10*/  SEL R6, RZ, 0x4, !P4 ;  /* 0x00000004ff067807 */ /* 0x002fe40006000000 */
[----:B------:R-:W-:Y:S02]  /*48b20*/  IADD3.X R17, PT, PT, R17, R0, RZ, P6, !PT ;  /* 0x0000000011117210 */ /* 0x000fe400037fe4ff */
[----:B------:R-:W-:Y:S02]  /*48b30*/  SEL R6, R6, RZ, !P3 ;  /* 0x000000ff06067207 */ /* 0x000fe40005800000 */
[----:B------:R-:W-:Y:S01]  /*48b40*/  IADD3 R8, P6, PT, R8, R2, RZ ;  /* 0x0000000208087210 */ /* 0x000fe20007fde0ff */
[----:B------:R-:W-:Y:S01]  /*48b50*/  IMAD.MOV.U32 R7, RZ, RZ, R17 ;  /* 0x000000ffff077224 */ /* 0x000fe200078e0011 */
[----:B------:R-:W-:Y:S02]  /*48b60*/  ISETP.NE.U32.AND P4, PT, R6, RZ, PT ;  /* 0x000000ff0600720c */ /* 0x000fe40003f85070 */
[----:B------:R-:W-:Y:S01]  /*48b70*/  MOV R6, R16 ;  /* 0x0000001000067202 */ /* 0x000fe20000000f00 */
[----:B------:R-:W-:Y:S04]  /*48b80*/  STL [R1+0xb04], R16 ;  /* 0x000b041001007387 */ /* 0x000fe80000100800 */
[----:B------:R-:W-:Y:S04]  /*48b90*/  STL [R1+0xaf8], R17 ;  /* 0x000af81101007387 */ /* 0x000fe80000100800 */
[----:B------:R-:W3:Y:S01]  /*48ba0*/  LDL.LU R18, [R1+0xad0] ;  /* 0x000ad00001127983 */ /* 0x000ee20000300800 */
[----:B------:R-:W-:-:S03]  /*48bb0*/  IMAD.X R10, R10, 0x1, R0, P6 ;  /* 0x000000010a0a7824 */ /* 0x000fc600030e0600 */
[----:B------:R-:W-:Y:S04]  /*48bc0*/  STL [R1+0xafc], R8 ;  /* 0x000afc0801007387 */ /* 0x000fe80000100800 */
[----:B------:R1:W-:Y:S04]  /*48bd0*/  LDGSTS.E [R5+0x1a00], desc[UR16][R6.64], P5 ;  /* 0x01a0000006057fae */ /* 0x0003e8000a9a1010 */
[----:B------:R1:W-:Y:S02]  /*48be0*/  STL [R1+0xaf0], R10 ;  /* 0x000af00a01007387 */ /* 0x0003e40000100800 */
[----:B-1----:R-:W-:Y:S01]  /*48bf0*/  IMAD.MOV.U32 R7, RZ, RZ, R10 ;  /* 0x000000ffff077224 */ /* 0x002fe200078e000a */
[----:B------:R-:W-:Y:S01]  /*48c00*/  MOV R6, R8 ;  /* 0x0000000800067202 */ /* 0x000fe20000000f00 */
[----:B------:R-:W3:Y:S04]  /*48c10*/  LDL.LU R10, [R1+0xac8] ;  /* 0x000ac800010a7983 */ /* 0x000ee80000300800 */
[----:B------:R-:W3:Y:S04]  /*48c20*/  LDL.LU R8, [R1+0xad4] ;  /* 0x000ad40001087983 */ /* 0x000ee80000300800 */
[----:B------:R-:W3:Y:S04]  /*48c30*/  LDL.LU R17, [R1+0xac0] ;  /* 0x000ac00001117983 */ /* 0x000ee80000300800 */
[----:B------:R-:W3:Y:S01]  /*48c40*/  LDL.LU R16, [R1+0xacc] ;  /* 0x000acc0001107983 */ /* 0x000ee20000300800 */
[----:B------:R-:W-:-:S03]  /*48c50*/  ISETP.GT.AND P5, PT, R4, 0x8, PT ;  /* 0x000000080400780c */ /* 0x000fc60003fa4270 */
[----:B------:R1:W-:Y:S02]  /*48c60*/  LDGSTS.E [R5+0x1c00], desc[UR16][R6.64], P4 ;  /* 0x01c0000006057fae */ /* 0x0003e4000a1a1010 */
[----:B-1----:R-:W-:-:S04]  /*48c70*/  SEL R6, RZ, 0x4, !P5 ;  /* 0x00000004ff067807 */ /* 0x002fc80006800000 */
[----:B------:R-:W-:-:S04]  /*48c80*/  SEL R6, R6, RZ, !P3 ;  /* 0x000000ff06067207 */ /* 0x000fc80005800000 */
[----:B------:R-:W-:Y:S02]  /*48c90*/  ISETP.NE.U32.AND P5, PT, R6, RZ, PT ;  /* 0x000000ff0600720c */ /* 0x000fe40003fa5070 */
[----:B----4-:R-:W-:-:S04]  /*48ca0*/  IADD3 R15, P6, PT, R15, R2, RZ ;  /* 0x000000020f0f7210 */ /* 0x010fc80007fde0ff */
[----:B--2---:R-:W-:Y:S02]  /*48cb0*/  IADD3.X R20, PT, PT, R20, R0, RZ, P6, !PT ;  /* 0x0000000014147210 */ /* 0x004fe400037fe4ff */
[----:B-----5:R-:W-:-:S03]  /*48cc0*/  IADD3 R12, P6, PT, R12, R2, RZ ;  /* 0x000000020c0c7210 */ /* 0x020fc60007fde0ff */
[----:B------:R-:W-:Y:S01]  /*48cd0*/  IMAD.MOV.U32 R7, RZ, RZ, R20 ;  /* 0x000000ffff077224 */ /* 0x000fe200078e0014 */
[----:B------:R-:W-:Y:S01]  /*48ce0*/  MOV R6, R15 ;  /* 0x0000000f00067202 */ /* 0x000fe20000000f00 */
[----:B------:R-:W-:-:S04]  /*48cf0*/  IMAD.X R14, R14, 0x1, R0, P6 ;  /* 0x000000010e0e7824 */ /* 0x000fc800030e0600 */
[----:B------:R1:W-:Y:S01]  /*48d00*/  LDGSTS.E [R5+0x1e00], desc[UR16][R6.64], P4 ;  /* 0x01e0000006057fae */ /* 0x0003e2000a1a1010 */
[----:B------:R-:W-:-:S03]  /*48d10*/  ISETP.GT.AND P4, PT, R4, 0x9, PT ;  /* 0x000000090400780c */ /* 0x000fc60003f84270 */
[----:B------:R2:W-:Y:S01]  /*48d20*/  STL [R1+0xaf4], R15 ;  /* 0x000af40f01007387 */ /* 0x0005e20000100800 */
[----:B-1----:R-:W-:Y:S01]  /*48d30*/  MOV R6, R12 ;  /* 0x0000000c00067202 */ /* 0x002fe20000000f00 */
[----:B------:R-:W-:Y:S02]  /*48d40*/  IMAD.MOV.U32 R7, RZ, RZ, R14 ;  /* 0x000000ffff077224 */ /* 0x000fe400078e000e */
[----:B------:R-:W-:Y:S01]  /*48d50*/  STL [R1+0xae8], R20 ;  /* 0x000ae81401007387 */ /* 0x000fe20000100800 */
[----:B---3--:R-:W-:-:S03]  /*48d60*/  IADD3 R13, P6, PT, R13, R2, RZ ;  /* 0x000000020d0d7210 */ /* 0x008fc60007fde0ff */
[----:B------:R1:W-:Y:S04]  /*48d70*/  LDGSTS.E [R5+0x2000], desc[UR16][R6.64], P5 ;  /* 0x0200000006057fae */ /* 0x0003e8000a9a1010 */
[----:B------:R-:W-:Y:S01]  /*48d80*/  STL [R1+0xaec], R12 ;  /* 0x000aec0c01007387 */ /* 0x000fe20000100800 */
[----:B------:R-:W-:-:S03]  /*48d90*/  IADD3.X R19, PT, PT, R19, R0, RZ, P6, !PT ;  /* 0x0000000013137210 */ /* 0x000fc600037fe4ff */
[----:B------:R3:W-:Y:S01]  /*48da0*/  STL [R1+0xae0], R14 ;  /* 0x000ae00e01007387 */ /* 0x0007e20000100800 */
[----:B-1----:R-:W-:-:S03]  /*48db0*/  SEL R6, RZ, 0x4, !P4 ;  /* 0x00000004ff067807 */ /* 0x002fc60006000000 */
[----:B--2---:R-:W2:Y:S01]  /*48dc0*/  LDL.LU R15, [R1+0xab8] ;  /* 0x000ab800010f7983 */ /* 0x004ea20000300800 */
[----:B------:R-:W-:Y:S02]  /*48dd0*/  IADD3 R11, P6, PT, R11, R2, RZ ;  /* 0x000000020b0b7210 */ /* 0x000fe40007fde0ff */
[----:B------:R-:W-:Y:S01]  /*48de0*/  SEL R6, R6, RZ, !P3 ;  /* 0x000000ff06067207 */ /* 0x000fe20005800000 */
[----:B---3--:R-:W3:Y:S03]  /*48df0*/  LDL.LU R14, [R1+0xac4] ;  /* 0x000ac400010e7983 */ /* 0x008ee60000300800 */
[----:B------:R-:W-:Y:S01]  /*48e00*/  ISETP.NE.U32.AND P4, PT, R6, RZ, PT ;  /* 0x000000ff0600720c */ /* 0x000fe20003f85070 */
[----:B------:R-:W-:Y:S01]  /*48e10*/  IMAD.MOV.U32 R7, RZ, RZ, R19 ;  /* 0x000000ffff077224 */ /* 0x000fe200078e0013 */
[----:B------:R-:W-:Y:S01]  /*48e20*/  MOV R6, R13 ;  /* 0x0000000d00067202 */ /* 0x000fe20000000f00 */
[----:B------:R-:W4:Y:S01]  /*48e30*/  LDL.LU R12, [R1+0xabc] ;  /* 0x000abc00010c7983 */ /* 0x000f220000300800 */
[----:B------:R-:W-:-:S03]  /*48e40*/  IMAD.X R18, R18, 0x1, R0, P6 ;  /* 0x0000000112127824 */ /* 0x000fc600030e0600 */
[----:B------:R1:W-:Y:S04]  /*48e50*/  STL [R1+0xae4], R13 ;  /* 0x000ae40d01007387 */ /* 0x0003e80000100800 */
[----:B------:R5:W-:Y:S01]  /*48e60*/  LDGSTS.E [R5+0x2200], desc[UR16][R6.64], P5 ;  /* 0x0220000006057fae */ /* 0x000be2000a9a1010 */
[----:B------:R-:W-:-:S03]  /*48e70*/  ISETP.GT.AND P5, PT, R4, 0xa, PT ;  /* 0x0000000a0400780c */ /* 0x000fc60003fa4270 */
[----:B------:R-:W-:Y:S04]  /*48e80*/  STL [R1+0xad8], R19 ;  /* 0x000ad81301007387 */ /* 0x000fe80000100800 */
[----:B-1----:R-:W4:Y:S01]  /*48e90*/  LDL.LU R13, [R1+0xab0] ;  /* 0x000ab000010d7983 */ /* 0x002f220000300800 */
[----:B-----5:R-:W-:Y:S01]  /*48ea0*/  MOV R6, R11 ;  /* 0x0000000b00067202 */ /* 0x020fe20000000f00 */
[----:B------:R-:W-:Y:S01]  /*48eb0*/  IMAD.MOV.U32 R7, RZ, RZ, R18 ;  /* 0x000000ffff077224 */ /* 0x000fe200078e0012 */
[----:B------:R-:W-:Y:S01]  /*48ec0*/  IADD3 R8, P6, PT, R8, R2, RZ ;  /* 0x0000000208087210 */ /* 0x000fe20007fde0ff */
[----:B------:R1:W-:Y:S03]  /*48ed0*/  STL [R1+0xadc], R11 ;  /* 0x000adc0b01007387 */ /* 0x0003e60000100800 */
[----:B------:R-:W-:Y:S01]  /*48ee0*/  IADD3.X R10, PT, PT, R10, R0, RZ, P6, !PT ;  /* 0x000000000a0a7210 */ /* 0x000fe200037fe4ff */
[----:B------:R5:W-:Y:S01]  /*48ef0*/  LDGSTS.E [R5+0x2400], desc[UR16][R6.64], P4 ;  /* 0x0240000006057fae */ /* 0x000be2000a1a1010 */
[----:B------:R-:W-:-:S03]  /*48f00*/  IADD3 R16, P6, PT, R16, R2, RZ ;  /* 0x0000000210107210 */ /* 0x000fc60007fde0ff */
[----:B------:R-:W-:Y:S02]  /*48f10*/  STL [R1+0xad0], R18 ;  /* 0x000ad01201007387 */ /* 0x000fe40000100800 */
[----:B------:R-:W-:Y:S02]  /*48f20*/  IMAD.X R17, R17, 0x1, R0, P6 ;  /* 0x0000000111117824 */ /* 0x000fe400030e0600 */
[----:B------:R-:W-:Y:S01]  /*48f30*/  STL [R1+0xad4], R8 ;  /* 0x000ad40801007387 */ /* 0x000fe20000100800 */
[----:B-----5:R-:W-:-:S03]  /*48f40*/  SEL R6, RZ, 0x4, !P5 ;  /* 0x00000004ff067807 */ /* 0x020fc60006800000 */
[----:B------:R5:W-:Y:S04]  /*48f50*/  STL [R1+0xac8], R10 ;  /* 0x000ac80a01007387 */ /* 0x000be80000100800 */
[----:B------:R-:W4:Y:S01]  /*48f60*/  LDL.LU R20, [R1+0xaa8] ;  /* 0x000aa80001147983 */ /* 0x000f220000300800 */
[----:B------:R-:W-:-:S03]  /*48f70*/  SEL R6, R6, RZ, !P3 ;  /* 0x000000ff06067207 */ /* 0x000fc60005800000 */
[----:B------:R5:W-:Y:S04]  /*48f80*/  STL [R1+0xacc], R16 ;  /* 0x000acc1001007387 */ /* 0x000be80000100800 */
[----:B------:R2:W-:Y:S01]  /*48f90*/  STL [R1+0xac0], R17 ;  /* 0x000ac01101007387 */ /* 0x0005e20000100800 */
[----:B------:R-:W-:-:S03]  /*48fa0*/  ISETP.NE.U32.AND P5, PT, R6, RZ, PT ;  /* 0x000000ff0600720c */ /* 0x000fc60003fa5070 */
[----:B-1----:R-:W4:Y:S01]  /*48fb0*/  LDL.LU R11, [R1+0xab4] ;  /* 0x000ab400010b7983 */ /* 0x002f220000300800 */
[----:B------:R-:W-:Y:S01]  /*48fc0*/  IMAD.MOV.U32 R7, RZ, RZ, R10 ;  /* 0x000000ffff077224 */ /* 0x000fe200078e000a */
[----:B------:R-:W-:Y:S02]  /*48fd0*/  MOV R6, R8 ;  /* 0x0000000800067202 */ /* 0x000fe40000000f00 */
[----:B-----5:R-:W5:Y:S04]  /*48fe0*/  LDL.LU R10, [R1+0xaa0] ;  /* 0x000aa000010a7983 */ /* 0x020f680000300800 */
[----:B------:R-:W5:Y:S04]  /*48ff0*/  LDL.LU R8, [R1+0xaac] ;  /* 0x000aac0001087983 */ /* 0x000f680000300800 */
[----:B------:R1:W-:Y:S01]  /*49000*/  LDGSTS.E [R5+0x2600], desc[UR16][R6.64], P4 ;  /* 0x0260000006057fae */ /* 0x0003e2000a1a1010 */
[----:B------:R-:W-:-:S03]  /*49010*/  ISETP.GT.AND P4, PT, R4, 0xb, PT ;  /* 0x0000000b0400780c */ /* 0x000fc60003f84270 */
[----:B------:R-:W5:Y:S04]  /*49020*/  LDL.LU R19, [R1+0xa98] ;  /* 0x000a980001137983 */ /* 0x000f680000300800 */
[----:B------:R-:W5:Y:S01]  /*49030*/  LDL.LU R18, [R1+0xaa4] ;  /* 0x000aa40001127983 */ /* 0x000f620000300800 */
[----:B-1----:R-:W-:Y:S01]  /*49040*/  MOV R6, R16 ;  /* 0x0000001000067202 */ /* 0x002fe20000000f00 */
[----:B------:R-:W-:Y:S02]  /*49050*/  IMAD.MOV.U32 R7, RZ, RZ, R17 ;  /* 0x000000ffff077224 */ /* 0x000fe400078e0011 */
[----:B------:R-:W5:Y:S04]  /*49060*/  LDL.LU R16, [R1+0xa9c] ;  /* 0x000a9c0001107983 */ /* 0x000f680000300800 */
[----:B------:R1:W-:Y:S02]  /*49070*/  LDGSTS.E [R5+0x2800], desc[UR16][R6.64], P5 ;  /* 0x0280000006057fae */ /* 0x0003e4000a9a1010 */
[----:B-1----:R-:W-:-:S04]  /*49080*/  SEL R6, RZ, 0x4, !P4 ;  /* 0x00000004ff067807 */ /* 0x002fc80006000000 */
[----:B------:R-:W-:-:S04]  /*49090*/  SEL R6, R6, RZ, !P3 ;  /* 0x000000ff06067207 */ /* 0x000fc80005800000 */
[----:B------:R-:W-:Y:S02]  /*490a0*/  ISETP.NE.U32.AND P4, PT, R6, RZ, PT ;  /* 0x000000ff0600720c */ /* 0x000fe40003f85070 */
[----:B---3--:R-:W-:-:S04]  /*490b0*/  IADD3 R14, P6, PT, R14, R2, RZ ;  /* 0x000000020e0e7210 */ /* 0x008fc80007fde0ff */
[----:B--2---:R-:W-:Y:S01]  /*490c0*/  IADD3.X R15, PT, PT, R15, R0, RZ, P6, !PT ;  /* 0x000000000f0f7210 */ /* 0x004fe200037fe4ff */
[----:B------:R-:W-:Y:S01]  /*490d0*/  STL [R1+0xac4], R14 ;  /* 0x000ac40e01007387 */ /* 0x000fe20000100800 */
[----:B----4-:R-:W-:-:S03]  /*490e0*/  IADD3 R12, P6, PT, R12, R2, RZ ;  /* 0x000000020c0c7210 */ /* 0x010fc60007fde0ff */
[----:B------:R1:W-:Y:S01]  /*490f0*/  STL [R1+0xab8], R15 ;  /* 0x000ab80f01007387 */ /* 0x0003e20000100800 */
[----:B------:R-:W-:-:S03]  /*49100*/  MOV R6, R14 ;  /* 0x0000000e00067202 */ /* 0x000fc60000000f00 */
[----:B------:R-:W2:Y:S01]  /*49110*/  LDL.LU R17, [R1+0xa90] ;  /* 0x000a900001117983 */ /* 0x000ea20000300800 */
[----:B------:R-:W-:-:S03]  /*49120*/  IMAD.MOV.U32 R7, RZ, RZ, R15 ;  /* 0x000000ffff077224 */ /* 0x000fc600078e000f */
[----:B------:R-:W-:Y:S04]  /*49130*/  STL [R1+0xabc], R12 ;  /* 0x000abc0c01007387 */ /* 0x000fe80000100800 */
[----:B------:R3:W-:Y:S01]  /*49140*/  LDGSTS.E [R5+0x2a00], desc[UR16][R6.64], P5 ;  /* 0x02a0000006057fae */ /* 0x0007e2000a9a1010 */
[----:B------:R-:W-:Y:S01]  /*49150*/  IMAD.X R13, R13, 0x1, R0, P6 ;  /* 0x000000010d0d7824 */ /* 0x000fe200030e0600 */
[----:B------:R-:W-:-:S04]  /*49160*/  ISETP.GT.AND P5, PT, R4, 0xc, PT ;  /* 0x0000000c0400780c */ /* 0x000fc80003fa4270 */
[----:B------:R4:W-:Y:S01]  /*49170*/  STL [R1+0xab0], R13 ;  /* 0x000ab00d01007387 */ /* 0x0009e20000100800 */
[----:B---3--:R-:W-:Y:S01]  /*49180*/  MOV R6, R12 ;  /* 0x0000000c00067202 */ /* 0x008fe20000000f00 */
[----:B------:R-:W-:Y:S02]  /*49190*/  IMAD.MOV.U32 R7, RZ, RZ, R13 ;  /* 0x000000ffff077224 */ /* 0x000fe400078e000d */
[----:B-1----:R-:W3:Y:S04]  /*491a0*/  LDL.LU R15, [R1+0xa88] ;  /* 0x000a8800010f7983 */ /* 0x002ee80000300800 */
[----:B------:R-:W3:Y:S04]  /*491b0*/  LDL.LU R14, [R1+0xa94] ;  /* 0x000a9400010e7983 */ /* 0x000ee80000300800 */
[----:B------:R1:W-:Y:S04]  /*491c0*/  LDGSTS.E [R5+0x2c00], desc[UR16][R6.64], P4 ;  /* 0x02c0000006057fae */ /* 0x0003e8000a1a1010 */
[----:B----4-:R-:W4:Y:S04]  /*491d0*/  LDL.LU R13, [R1+0xa80] ;  /* 0x000a8000010d7983 */ /* 0x010f280000300800 */
[----:B------:R-:W4:Y:S01]  /*491e0*/  LDL.LU R12, [R1+0xa8c] ;  /* 0x000a8c00010c7983 */ /* 0x000f220000300800 */
[----:B-1----:R-:W-:-:S04]  /*491f0*/  SEL R6, RZ, 0x4, !P5 ;  /* 0x00000004ff067807 */ /* 0x002fc80006800000 */
[----:B------:R-:W-:-:S04]  /*49200*/  SEL R6, R6, RZ, !P3 ;  /* 0x000000ff06067207 */ /* 0x000fc80005800000 */
[----:B------:R-:W-:Y:S02]  /*49210*/  ISETP.NE.U32.AND P5, PT, R6, RZ, PT ;  /* 0x000000ff0600720c */ /* 0x000fe40003fa5070 */
[----:B------:R-:W-:-:S04]  /*49220*/  IADD3 R11, P6, PT, R11, R2, RZ ;  /* 0x000000020b0b7210 */ /* 0x000fc80007fde0ff */
[----:B------:R-:W-:Y:S02]  /*49230*/  IADD3.X R20, PT, PT, R20, R0, RZ, P6, !PT ;  /* 0x0000000014147210 */ /* 0x000fe400037fe4ff */
[----:B-----5:R-:W-:-:S03]  /*49240*/  IADD3 R8, P6, PT, R8, R2, RZ ;  /* 0x0000000208087210 */ /* 0x020fc60007fde0ff */
[----:B------:R-:W-:Y:S01]  /*49250*/  IMAD.MOV.U32 R7, RZ, RZ, R20 ;  /* 0x000000ffff077224 */ /* 0x000fe200078e0014 */
[----:B------:R-:W-:Y:S01]  /*49260*/  MOV R6, R11 ;  /* 0x0000000b00067202 */ /* 0x000fe20000000f00 */
[----:B------:R1:W-:Y:S01]  /*49270*/  STL [R1+0xab4], R11 ;  /* 0x000ab40b01007387 */ /* 0x0003e20000100800 */
[----:B------:R-:W-:-:S03]  /*49280*/  IMAD.X R10, R10, 0x1, R0, P6 ;  /* 0x000000010a0a7824 */ /* 0x000fc600030e0600 */
[----:B------:R-:W-:Y:S04]  /*49290*/  STL [R1+0xaa8], R20 ;  /* 0x000aa81401007387 */ /* 0x000fe80000100800 */
[----:B------:R-:W-:Y:S04]  /*492a0*/  STL [R1+0xaac], R8 ;  /* 0x000aac0801007387 */ /* 0x000fe80000100800 */
[----:B------:R5:W-:Y:S04]  /*492b0*/  LDGSTS.E [R5+0x2e00], desc[UR16][R6.64], P4 ;  /* 0x02e0000006057fae */ /* 0x000be8000a1a1010 */
[----:B------:R5:W-:Y:S04]  /*492c0*/  STL [R1+0xaa0], R10 ;  /* 0x000aa00a01007387 */ /* 0x000be80000100800 */
[----:B-1----:R-:W4:Y:S01]  /*492d0*/  LDL.LU R11, [R1+0xa78] ;  /* 0x000a7800010b7983 */ /* 0x002f220000300800 */
[----:B-----5:R-:W-:-:S03]  /*492e0*/  IMAD.MOV.U32 R7, RZ, RZ, R10 ;  /* 0x000000ffff077224 */ /* 0x020fc600078e000a */
[----:B------:R-:W5:Y:S01]  /*492f0*/  LDL.LU R10, [R1+0xa84] ;  /* 0x000a8400010a7983 */ /* 0x000f620000300800 */
[----:B------:R-:W-:-:S03]  /*49300*/  MOV R6, R8 ;  /* 0x0000000800067202 */ /* 0x000fc60000000f00 */
[----:B------:R-:W5:Y:S01]  /*49310*/  LDL.LU R8, [R1+0xa7c] ;  /* 0x000a7c0001087983 */ /* 0x000f620000300800 */
[----:B------:R-:W-:-:S03]  /*49320*/  ISETP.GT.AND P4, PT, R4, 0xd, PT ;  /* 0x0000000d0400780c */ /* 0x000fc60003f84270 */
[----:B------:R1:W-:Y:S01]  /*49330*/  LDGSTS.E [R5+0x3000], desc[UR16][R6.64], P5 ;  /* 0x0300000006057fae */ /* 0x0003e2000a9a1010 */
[----:B------:R-:W-:-:S04]  /*49340*/  IADD3 R18, P6, PT, R18, R2, RZ ;  /* 0x0000000212127210 */ /* 0x000fc80007fde0ff */
[----:B------:R-:W-:Y:S02]  /*49350*/  IADD3.X R19, PT, PT, R19, R0, RZ, P6, !PT ;  /* 0x0000000013137210 */ /* 0x000fe400037fe4ff */
[----:B-1----:R-:W-:-:S04]  /*49360*/  SEL R6, RZ, 0x4, !P4 ;  /* 0x00000004ff067807 */ /* 0x002fc80006000000 */
[----:B------:R-:W-:Y:S02]  /*49370*/  SEL R6, R6, RZ, !P3 ;  /* 0x000000ff06067207 */ /* 0x000fe40005800000 */
[----:B------:R-:W-:Y:S02]  /*49380*/  IADD3 R16, P6, PT, R16, R2, RZ ;  /* 0x0000000210107210 */ /* 0x000fe40007fde0ff */
[----:B------:R-:W-:Y:S01]  /*49390*/  ISETP.NE.U32.AND P4, PT, R6, RZ, PT ;  /* 0x000000ff0600720c */ /* 0x000fe20003f85070 */
[----:B------:R-:W-:Y:S01]  /*493a0*/  IMAD.MOV.U32 R7, RZ, RZ, R19 ;  /* 0x000000ffff077224 */ /* 0x000fe200078e0013 */
[----:B------:R-:W-:-:S05]  /*493b0*/  MOV R6, R18 ;  /* 0x0000001200067202 */ /* 0x000fca0000000f00 */
[----:B------:R1:W-:Y:S01]  /*493c0*/  LDGSTS.E [R5+0x3200], desc[UR16][R6.64], P5 ;  /* 0x0320000006057fae */ /* 0x0003e2000a9a1010 */
[----:B------:R-:W-:Y:S02]  /*493d0*/  ISETP.GT.AND P5, PT, R4, 0xe, PT ;  /* 0x0000000e0400780c */ /* 0x000fe40003fa4270 */
[----:B-1----:R-:W-:Y:S01]  /*493e0*/  MOV R6, R16 ;  /* 0x0000001000067202 */ /* 0x002fe20000000f00 */
[----:B------:R-:W-:Y:S04]  /*493f0*/  STL [R1+0xaa4], R18 ;  /* 0x000aa41201007387 */ /* 0x000fe80000100800 */
[----:B------:R-:W-:Y:S04]  /*49400*/  STL [R1+0xa98], R19 ;  /* 0x000a981301007387 */ /* 0x000fe80000100800 */
[----:B------:R-:W-:Y:S01]  /*49410*/  STL [R1+0xa9c], R16 ;  /* 0x000a9c1001007387 */ /* 0x000fe20000100800 */
[----:B--2---:R-:W-:-:S04]  /*49420*/  IMAD.X R17, R17, 0x1, R0, P6 ;  /* 0x0000000111117824 */ /* 0x004fc800030e0600 */
[----:B------:R-:W-:-:S05]  /*49430*/  IMAD.MOV.U32 R7, RZ, RZ, R17 ;  /* 0x000000ffff077224 */ /* 0x000fca00078e0011 */
[----:B------:R1:W-:Y:S02]  /*49440*/  LDGSTS.E [R5+0x3400], desc[UR16][R6.64], P4 ;  /* 0x0340000006057fae */ /* 0x0003e4000a1a1010 */
[----:B-1----:R-:W-:Y:S02]  /*49450*/  SEL R6, RZ, 0x4, !P5 ;  /* 0x00000004ff067807 */ /* 0x002fe40006800000 */
[----:B---3--:R-:W-:Y:S02]  /*49460*/  IADD3 R14, P6, PT, R14, R2, RZ ;  /* 0x000000020e0e7210 */ /* 0x008fe40007fde0ff */
[----:B------:R-:W-:Y:S02]  /*49470*/  SEL R6, R6, RZ, !P3 ;  /* 0x000000ff06067207 */ /* 0x000fe40005800000 */
[----:B------:R-:W-:Y:S02]  /*49480*/  IADD3.X R15, PT, PT, R15, R0, RZ, P6, !PT ;  /* 0x000000000f0f7210 */ /* 0x000fe400037fe4ff */
[----:B------:R-:W-:-:S02]  /*49490*/  ISETP.NE.U32.AND P5, PT, R6, RZ, PT ;  /* 0x000000ff0600720c */ /* 0x000fc40003fa5070 */
[----:B------:R-:W-:Y:S01]  /*494a0*/  MOV R6, R14 ;  /* 0x0000000e00067202 */ /* 0x000fe20000000f00 */
[----:B------:R-:W-:Y:S01]  /*494b0*/  IMAD.MOV.U32 R7, RZ, RZ, R15 ;  /* 0x000000ffff077224 */ /* 0x000fe200078e000f */
[----:B----4-:R-:W-:-:S04]  /*494c0*/  IADD3 R12, P6, PT, R12, R2, RZ ;  /* 0x000000020c0c7210 */ /* 0x010fc80007fde0ff */
[----:B------:R1:W-:Y:S01]  /*494d0*/  LDGSTS.E [R5+0x3600], desc[UR16][R6.64], P4 ;  /* 0x0360000006057fae */ /* 0x0003e2000a1a1010 */
[----:B------:R-:W-:Y:S01]  /*494e0*/  IMAD.X R13, R13, 0x1, R0, P6 ;  /* 0x000000010d0d7824 */ /* 0x000fe200030e0600 */
[----:B------:R-:W-:Y:S02]  /*494f0*/  ISETP.GT.AND P4, PT, R4, 0xf, PT ;  /* 0x0000000f0400780c */ /* 0x000fe40003f84270 */
[----:B-1----:R-:W-:Y:S01]  /*49500*/  MOV R6, R12 ;  /* 0x0000000c00067202 */ /* 0x002fe20000000f00 */
[----:B------:R-:W-:Y:S01]  /*49510*/  IMAD.MOV.U32 R7, RZ, RZ, R13 ;  /* 0x000000ffff077224 */ /* 0x000fe200078e000d */
[----:B------:R-:W-:Y:S04]  /*49520*/  STL [R1+0xa90], R17 ;  /* 0x000a901101007387 */ /* 0x000fe80000100800 */
[----:B------:R1:W-:Y:S04]  /*49530*/  LDGSTS.E [R5+0x3800], desc[UR16][R6.64], P5 ;  /* 0x0380000006057fae */ /* 0x0003e8000a9a1010 */
[----:B------:R-:W-:Y:S04]  /*49540*/  STL [R1+0xa94], R14 ;  /* 0x000a940e01007387 */ /* 0x000fe80000100800 */
[----:B------:R-:W-:Y:S01]  /*49550*/  STL [R1+0xa88], R15 ;  /* 0x000a880f01007387 */ /* 0x000fe20000100800 */
[----:B-1----:R-:W-:-:S03]  /*49560*/  SEL R6, RZ, 0x4, !P4 ;  /* 0x00000004ff067807 */ /* 0x002fc60006000000 */
[----:B------:R-:W-:Y:S01]  /*49570*/  STL [R1+0xa8c], R12 ;  /* 0x000a8c0c01007387 */ /* 0x000fe20000100800 */
[----:B------:R-:W-:-:S03]  /*49580*/  SEL R6, R6, RZ, !P3 ;  /* 0x000000ff06067207 */ /* 0x000fc60005800000 */
[----:B------:R1:W-:Y:S01]  /*49590*/  STL [R1+0xa80], R13 ;  /* 0x000a800d01007387 */ /* 0x0003e20000100800 */
[----:B------:R-:W-:Y:S02]  /*495a0*/  ISETP.NE.U32.AND P4, PT, R6, RZ, PT ;  /* 0x000000ff0600720c */ /* 0x000fe40003f85070 */
[----:B-----5:R-:W-:-:S04]  /*495b0*/  IADD3 R10, P6, PT, R10, R2, RZ ;  /* 0x000000020a0a7210 */ /* 0x020fc80007fde0ff */
[----:B------:R-:W-:Y:S02]  /*495c0*/  IADD3.X R11, PT, PT, R11, R0, RZ, P6, !PT ;  /* 0x000000000b0b7210 */ /* 0x000fe400037fe4ff */
[----:B------:R-:W-:Y:S01]  /*495d0*/  IADD3 R8, P6, PT, R8, R2, RZ ;  /* 0x0000000208087210 */ /* 0x000fe20007fde0ff */
[----:B------:R2:W-:Y:S01]  /*495e0*/  STL [R1+0xa84], R10 ;  /* 0x000a840a01007387 */ /* 0x0005e20000100800 */
[----:B------:R-:W-:Y:S01]  /*495f0*/  MOV R6, R10 ;  /* 0x0000000a00067202 */ /* 0x000fe20000000f00 */
[----:B------:R-:W-:Y:S02]  /*49600*/  IMAD.MOV.U32 R7, RZ, RZ, R11 ;  /* 0x000000ffff077224 */ /* 0x000fe400078e000b */
[----:B------:R-:W-:Y:S04]  /*49610*/  STL [R1+0xa78], R11 ;  /* 0x000a780b01007387 */ /* 0x000fe80000100800 */
[----:B------:R3:W-:Y:S04]  /*49620*/  STL [R1+0xa7c], R8 ;  /* 0x000a7c0801007387 */ /* 0x0007e80000100800 */
[----:B-1----:R-:W4:Y:S04]  /*49630*/  LDL.LU R13, [R1] ;  /* 0x00000000010d7983 */ /* 0x002f280000300800 */
[----:B------:R-:W5:Y:S04]  /*49640*/  LDL.LU R12, [R1+0x4] ;  /* 0x00000400010c7983 */ /* 0x000f680000300800 */
[----:B------:R1:W-:Y:S04]  /*49650*/  LDGSTS.E [R5+0x3a00], desc[UR16][R6.64], P5 ;  /* 0x03a0000006057fae */ /* 0x0003e8000a9a1010 */
[----:B--2---:R-:W2:Y:S01]  /*49660*/  LDL.LU R10, [R1+0x8] ;  /* 0x00000800010a7983 */ /* 0x004ea20000300800 */
[----:B-1----:R-:W-:-:S03]  /*49670*/  MOV R6, R8 ;  /* 0x0000000800067202 */ /* 0x002fc60000000f00 */
[----:B---3--:R-:W3:Y:S01]  /*49680*/  LDL.LU R8, [R1+0xc] ;  /* 0x00000c0001087983 */ /* 0x008ee20000300800 */
[----:B------:R-:W-:Y:S01]  /*49690*/  IMAD.X R84, R84, 0x1, R0, P6 ;  /* 0x0000000154547824 */ /* 0x000fe200030e0600 */
[----:B------:R-:W-:Y:S02]  /*496a0*/  ISETP.GT.AND P5, PT, R4, 0x10, PT ;  /* 0x000000100400780c */ /* 0x000fe40003fa4270 */
[----:B------:R-:W2:Y:S01]  /*496b0*/  LDL.LU R20, [R1+0x10] ;  /* 0x0000100001147983 */ /* 0x000ea20000300800 */
[----:B------:R-:W-:Y:S01]  /*496c0*/  IMAD.MOV.U32 R7, RZ, RZ, R84 ;  /* 0x000000ffff077224 */ /* 0x000fe200078e0054 */
[----:B------:R-:W-:Y:S02]  /*496d0*/  IADD3 R86, P6, PT, R86, R2, RZ ;  /* 0x0000000256567210 */ /* 0x000fe40007fde0ff */
[----:B------:R-:W2:Y:S04]  /*496e0*/  LDL.LU R19, [R1+0x14] ;  /* 0x0000140001137983 */ /* 0x000ea80000300800 */
[----:B------:R1:W-:Y:S01]  /*496f0*/  LDGSTS.E [R5+0x3c00], desc[UR16][R6.64], P4 ;  /* 0x03c0000006057fae */ /* 0x0003e2000a1a1010 */
[----:B------:R-:W-:-:S02]  /*49700*/  IADD3.X R85, PT, PT, R85, R0, RZ, P6, !PT ;  /* 0x0000000055557210 */ /* 0x000fc400037fe4ff */
[----:B------:R-:W-:Y:S01]  /*49710*/  IADD3 R93, P6, PT, R93, R2, RZ ;  /* 0x000000025d5d7210 */ /* 0x000fe20007fde0ff */
[----:B------:R-:W2:Y:S01]  /*49720*/  LDL.LU R16, [R1+0x18] ;  /* 0x0000180001107983 */ /* 0x000ea20000300800 */
[----:B-1----:R-:W-:Y:S01]  /*49730*/  SEL R6, RZ, 0x4, !P5 ;  /* 0x00000004ff067807 */ /* 0x002fe20006800000 */
[----:B------:R-:W-:Y:S02]  /*49740*/  IMAD.MOV.U32 R7, RZ, RZ, R85 ;  /* 0x000000ffff077224 */ /* 0x000fe400078e0055 */
[----:B------:R-:W2:Y:S01]  /*49750*/  LDL.LU R15, [R1+0x1c] ;  /* 0x00001c00010f7983 */ /* 0x000ea20000300800 */
[----:B------:R-:W-:Y:S01]  /*49760*/  SEL R6, R6, RZ, !P3 ;  /* 0x000000ff06067207 */ /* 0x000fe20005800000 */
[----:B------:R-:W-:Y:S02]  /*49770*/  IMAD.X R87, R87, 0x1, R0, P6 ;  /* 0x0000000157577824 */ /* 0x000fe400030e0600 */
[----:B------:R-:W2:Y:S01]  /*49780*/  LDL.LU R14, [R1+0x20] ;  /* 0x00002000010e7983 */ /* 0x000ea20000300800 */
[----:B------:R-:W-:-:S02]  /*49790*/  ISETP.NE.U32.AND P5, PT, R6, RZ, PT ;  /* 0x000000ff0600720c */ /* 0x000fc40003fa5070 */
[----:B------:R-:W-:Y:S01]  /*497a0*/  MOV R6, R86 ;  /* 0x0000005600067202 */ /* 0x000fe20000000f00 */
[----:B------:R-:W2:Y:S04]  /*497b0*/  LDL.LU R11, [R1+0x24] ;  /* 0x00002400010b7983 */ /* 0x000ea80000300800 */
[----:B------:R1:W-:Y:S01]  /*497c0*/  LDGSTS.E [R5+0x3e00], desc[UR16][R6.64], P4 ;  /* 0x03e0000006057fae */ /* 0x0003e2000a1a1010 */
[----:B------:R-:W-:Y:S02]  /*497d0*/  ISETP.GT.AND P4, PT, R4, 0x11, PT ;  /* 0x000000110400780c */ /* 0x000fe40003f84270 */
[----:B------:R-:W-:Y:S01]  /*497e0*/  IADD3 R95, P6, PT, R95, R2, RZ ;  /* 0x000000025f5f7210 */ /* 0x000fe20007fde0ff */
[----:B------:R-:W2:Y:S01]  /*497f0*/  LDL.LU R18, [R1+0x28] ;  /* 0x0000280001127983 */ /* 0x000ea20000300800 */
[----:B-1----:R-:W-:Y:S01]  /*49800*/  MOV R6, R93 ;  /* 0x0000005d00067202 */ /* 0x002fe20000000f00 */
[----:B------:R-:W-:Y:S01]  /*49810*/  IMAD.MOV.U32 R7, RZ, RZ, R87 ;  /* 0x000000ffff077224 */ /* 0x000fe200078e0057 */
[----:B------:R-:W-:Y:S01]  /*49820*/  IADD3.X R94, PT, PT, R94, R0, RZ, P6, !PT ;  /* 0x000000005e5e7210 */ /* 0x000fe200037fe4ff */
[----:B------:R-:W2:Y:S04]  /*49830*/  LDL.LU R17, [R1+0x2c] ;  /* 0x00002c0001117983 */ /* 0x000ea80000300800 */
[----:B------:R1:W-:Y:S01]  /*49840*/  LDGSTS.E [R5+0x4000], desc[UR16][R6.64], P5 ;  /* 0x0400000006057fae */ /* 0x0003e2000a9a1010 */
[----:B------:R-:W-:-:S02]  /*49850*/  IADD3 R197, P6, PT, R197, R2, RZ ;  /* 0x00000002c5c57210 */ /* 0x000fc40007fde0ff */
[----:B-1----:R-:W-:-:S04]  /*49860*/  SEL R6, RZ, 0x4, !P4 ;  /* 0x00000004ff067807 */ /* 0x002fc80006000000 */
[----:B------:R-:W-:Y:S01]  /*49870*/  SEL R6, R6, RZ, !P3 ;  /* 0x000000ff06067207 */ /* 0x000fe20005800000 */
[----:B------:R-:W-:-:S03]  /*49880*/  IMAD.MOV.U32 R7, RZ, RZ, R94 ;  /* 0x000000ffff077224 */ /* 0x000fc600078e005e */
[----:B------:R-:W-:Y:S02]  /*49890*/  ISETP.NE.U32.AND P4, PT, R6, RZ, PT ;  /* 0x000000ff0600720c */ /* 0x000fe40003f85070 */
[----:B------:R-:W-:Y:S01]  /*498a0*/  MOV R6, R95 ;  /* 0x0000005f00067202 */ /* 0x000fe20000000f00 */
[----:B------:R-:W-:-:S04]  /*498b0*/  IMAD.X R196, R196, 0x1, R0, P6 ;  /* 0x00000001c4c47824 */ /* 0x000fc800030e0600 */
[----:B------:R1:W-:Y:S01]  /*498c0*/  LDGSTS.E [R5+0x4200], desc[UR16][R6.64], P5 ;  /* 0x0420000006057fae */ /* 0x0003e2000a9a1010 */
[----:B------:R-:W-:Y:S02]  /*498d0*/  ISETP.GT.AND P5, PT, R4, 0x12, PT ;  /* 0x000000120400780c */ /* 0x000fe40003fa4270 */
[----:B------:R-:W-:Y:S02]  /*498e0*/  IADD3 R202, P6, PT, R202, R2, RZ ;  /* 0x00000002caca7210 */ /* 0x000fe40007fde0ff */
[----:B-1----:R-:W-:Y:S01]  /*498f0*/  MOV R6, R197 ;  /* 0x000000c500067202 */ /* 0x002fe20000000f00 */
[----:B------:R-:W-:-:S05]  /*49900*/  IMAD.MOV.U32 R7, RZ, RZ, R196 ;  /* 0x000000ffff077224 */ /* 0x000fca00078e00c4 */
[----:B------:R1:W-:Y:S01]  /*49910*/  LDGSTS.E [R5+0x4400], desc[UR16][R6.64], P4 ;  /* 0x0440000006057fae */ /* 0x0003e2000a1a1010 */
[----:B------:R-:W-:Y:S02]  /*49920*/  IADD3.X R201, PT, PT, R201, R0, RZ, P6, !PT ;  /* 0x00000000c9c97210 */ /* 0x000fe400037fe4ff */
[----:B------:R-:W-:Y:S02]  /*49930*/  IADD3 R228, P6, PT, R228, R2, RZ ;  /* 0x00000002e4e47210 */ /* 0x000fe40007fde0ff */
        /* <DEDUP_REMOVED lines=89> */
[----:B------:R-:W-:Y:S01]  /*49ed0*/  IMAD.X R251, R251, 0x1, R0, P6 ;  /* 0x00000001fbfb7824 */ /* 0x000fe200030e0600 */
[----:B-----5:R-:W-:-:S03]  /*49ee0*/  IADD3 R12, P6, PT, R12, R2, RZ ;  /* 0x000000020c0c7210 */ /* 0x020fc60007fde0ff */
[----:B------:R1:W-:Y:S01]  /*49ef0*/  LDGSTS.E [R5+0x5e00], desc[UR16][R6.64], P4 ;  /* 0x05e0000006057fae */ /* 0x0003e2000a1a1010 */
[----:B------:R-:W-:Y:S02]  /*49f00*/  ISETP.GT.AND P4, PT, R4, 0x19, PT ;  /* 0x000000190400780c */ /* 0x000fe40003f84270 */
[----:B----4-:R-:W-:Y:S02]  /*49f10*/  IADD3.X R13, PT, PT, R13, R0, RZ, P6, !PT ;  /* 0x000000000d0d7210 */ /* 0x010fe400037fe4ff */
[----:B---3--:R-:W-:Y:S02]  /*49f20*/  IADD3 R8, P6, PT, R8, R2, RZ ;  /* 0x0000000208087210 */ /* 0x008fe40007fde0ff */
[----:B-1----:R-:W-:Y:S01]  /*49f30*/  MOV R6, R252 ;  /* 0x000000fc00067202 */ /* 0x002fe20000000f00 */
[----:B------:R-:W-:-:S05]  /*49f40*/  IMAD.MOV.U32 R7, RZ, RZ, R251 ;  /* 0x000000ffff077224 */ /* 0x000fca00078e00fb */
[----:B------:R1:W-:Y:S01]  /*49f50*/  LDGSTS.E [R5+0x6000], desc[UR16][R6.64], P5 ;  /* 0x0600000006057fae */ /* 0x0003e2000a9a1010 */
[----:B--2---:R-:W-:-:S03]  /*49f60*/  IMAD.X R10, R10, 0x1, R0, P6 ;  /* 0x000000010a0a7824 */ /* 0x004fc600030e0600 */
[----:B------:R-:W-:Y:S01]  /*49f70*/  STL [R1+0x4], R12 ;  /* 0x0000040c01007387 */ /* 0x000fe20000100800 */
[----:B-1----:R-:W-:-:S04]  /*49f80*/  SEL R6, RZ, 0x4, !P4 ;  /* 0x00000004ff067807 */ /* 0x002fc80006000000 */
[----:B------:R-:W-:Y:S01]  /*49f90*/  SEL R6, R6, RZ, !P3 ;  /* 0x000000ff06067207 */ /* 0x000fe20005800000 */
[----:B------:R1:W-:Y:S01]  /*49fa0*/  STL [R1], R13 ;  /* 0x0000000d01007387 */ /* 0x0003e20000100800 */
[----:B------:R-:W-:Y:S02]  /*49fb0*/  IMAD.MOV.U32 R7, RZ, RZ, R13 ;  /* 0x000000ffff077224 */ /* 0x000fe400078e000d */
[----:B------:R-:W-:Y:S01]  /*49fc0*/  ISETP.NE.U32.AND P4, PT, R6, RZ, PT ;  /* 0x000000ff0600720c */ /* 0x000fe20003f85070 */
[----:B------:R-:W-:Y:S01]  /*49fd0*/  STL [R1+0xc], R8 ;  /* 0x00000c0801007387 */ /* 0x000fe20000100800 */
[----:B------:R-:W-:-:S03]  /*49fe0*/  MOV R6, R12 ;  /* 0x0000000c00067202 */ /* 0x000fc60000000f00 */
[----:B------:R2:W-:Y:S04]  /*49ff0*/  STL [R1+0x8], R10 ;  /* 0x0000080a01007387 */ /* 0x0005e80000100800 */
[----:B-1----:R-:W3:Y:S04]  /*4a000*/  LDL.LU R13, [R1+0x30] ;  /* 0x00003000010d7983 */ /* 0x002ee80000300800 */
[----:B------:R-:W4:Y:S04]  /*4a010*/  LDL.LU R12, [R1+0x34] ;  /* 0x00003400010c7983 */ /* 0x000f280000300800 */
[----:B------:R1:W-:Y:S02]  /*4a020*/  LDGSTS.E [R5+0x6200], desc[UR16][R6.64], P5 ;  /* 0x0620000006057fae */ /* 0x0003e4000a9a1010 */
[----:B-1----:R-:W-:Y:S01]  /*4a030*/  IMAD.MOV.U32 R7, RZ, RZ, R10 ;  /* 0x000000ffff077224 */ /* 0x002fe200078e000a */
[----:B------:R-:W-:Y:S01]  /*4a040*/  MOV R6, R8 ;  /* 0x0000000800067202 */ /* 0x000fe20000000f00 */
[----:B--2---:R-:W2:Y:S04]  /*4a050*/  LDL.LU R10, [R1+0x38] ;  /* 0x00003800010a7983 */ /* 0x004ea80000300800 */
[----:B------:R-:W5:Y:S01]  /*4a060*/  LDL.LU R8, [R1+0x3c] ;  /* 0x00003c0001087983 */ /* 0x000f620000300800 */
[----:B------:R-:W-:-:S02]  /*4a070*/  ISETP.GT.AND P5, PT, R4, 0x1a, PT ;  /* 0x0000001a0400780c */ /* 0x000fc40003fa4270 */
[----:B------:R-:W-:Y:S01]  /*4a080*/  IADD3 R19, P6, PT, R19, R2, RZ ;  /* 0x0000000213137210 */ /* 0x000fe20007fde0ff */
[----:B------:R1:W-:Y:S03]  /*4a090*/  LDGSTS.E [R5+0x6400], desc[UR16][R6.64], P4 ;  /* 0x0640000006057fae */ /* 0x0003e6000a1a1010 */
[----:B------:R-:W-:Y:S02]  /*4a0a0*/  IADD3.X R20, PT, PT, R20, R0, RZ, P6, !PT ;  /* 0x0000000014147210 */ /* 0x000fe400037fe4ff */
[----:B------:R-:W-:Y:S02]  /*4a0b0*/  IADD3 R15, P6, PT, R15, R2, RZ ;  /* 0x000000020f0f7210 */ /* 0x000fe40007fde0ff */
[----:B-1----:R-:W-:-:S04]  /*4a0c0*/  SEL R6, RZ, 0x4, !P5 ;  /* 0x00000004ff067807 */ /* 0x002fc80006800000 */
[----:B------:R-:W-:Y:S01]  /*4a0d0*/  SEL R6, R6, RZ, !P3 ;  /* 0x000000ff06067207 */ /* 0x000fe20005800000 */
[----:B------:R-:W-:-:S03]  /*4a0e0*/  IMAD.X R16, R16, 0x1, R0, P6 ;  /* 0x0000000110107824 */ /* 0x000fc600030e0600 */
[----:B------:R-:W-:Y:S01]  /*4a0f0*/  ISETP.NE.U32.AND P5, PT, R6, RZ, PT ;  /* 0x000000ff0600720c */ /* 0x000fe20003fa5070 */
[----:B------:R-:W-:Y:S01]  /*4a100*/  IMAD.MOV.U32 R7, RZ, RZ, R20 ;  /* 0x000000ffff077224 */ /* 0x000fe200078e0014 */
[----:B------:R-:W-:Y:S02]  /*4a110*/  MOV R6, R19 ;  /* 0x0000001300067202 */ /* 0x000fe40000000f00 */
[----:B------:R-:W-:-:S03]  /*4a120*/  IADD3 R11, P6, PT, R11, R2, RZ ;  /* 0x000000020b0b7210 */ /* 0x000fc60007fde0ff */
[----:B------:R1:W-:Y:S01]  /*4a130*/  LDGSTS.E [R5+0x6600], desc[UR16][R6.64], P4 ;  /* 0x0660000006057fae */ /* 0x0003e2000a1a1010 */
[----:B------:R-:W-:Y:S02]  /*4a140*/  IADD3.X R14, PT, PT, R14, R0, RZ, P6, !PT ;  /* 0x000000000e0e7210 */ /* 0x000fe400037fe4ff */
[----:B------:R-:W-:Y:S01]  /*4a150*/  IADD3 R17, P6, PT, R17, R2, RZ ;  /* 0x0000000211117210 */ /* 0x000fe20007fde0ff */
[----:B------:R-:W-:Y:S01]  /*4a160*/  STL [R1+0x14], R19 ;  /* 0x0000141301007387 */ /* 0x000fe20000100800 */
[----:B------:R-:W-:-:S03]  /*4a170*/  ISETP.GT.AND P4, PT, R4, 0x1b, PT ;  /* 0x0000001b0400780c */ /* 0x000fc60003f84270 */
[----:B------:R-:W-:Y:S01]  /*4a180*/  STL [R1+0x10], R20 ;  /* 0x0000101401007387 */ /* 0x000fe20000100800 */
[----:B-1----:R-:W-:Y:S01]  /*4a190*/  MOV R6, R15 ;  /* 0x0000000f00067202 */ /* 0x002fe20000000f00 */
[----:B------:R-:W-:Y:S02]  /*4a1a0*/  IMAD.MOV.U32 R7, RZ, RZ, R16 ;  /* 0x000000ffff077224 */ /* 0x000fe400078e0010 */
[----:B------:R-:W-:Y:S01]  /*4a1b0*/  STL [R1+0x1c], R15 ;  /* 0x00001c0f01007387 */ /* 0x000fe20000100800 */
[----:B------:R-:W-:-:S03]  /*4a1c0*/  IMAD.X R18, R18, 0x1, R0, P6 ;  /* 0x0000000112127824 */ /* 0x000fc600030e0600 */
[----:B------:R1:W-:Y:S04]  /*4a1d0*/  STL [R1+0x18], R16 ;  /* 0x0000181001007387 */ /* 0x0003e80000100800 */
[----:B------:R1:W-:Y:S04]  /*4a1e0*/  LDGSTS.E [R5+0x6800], desc[UR16][R6.64], P5 ;  /* 0x0680000006057fae */ /* 0x0003e8000a9a1010 */
[----:B------:R-:W-:Y:S04]  /*4a1f0*/  STL [R1+0x24], R11 ;  /* 0x0000240b01007387 */ /* 0x000fe80000100800 */
[----:B------:R1:W-:Y:S02]  /*4a200*/  STL [R1+0x20], R14 ;  /* 0x0000200e01007387 */ /* 0x0003e40000100800 */
[----:B-1----:R-:W-:-:S02]  /*4a210*/  SEL R6, RZ, 0x4, !P4 ;  /* 0x00000004ff067807 */ /* 0x002fc40006000000 */
[----:B------:R-:W2:Y:S02]  /*4a220*/  LDL.LU R16, [R1+0x40] ;  /* 0x0000400001107983 */ /* 0x000ea40000300800 */
[----:B------:R-:W-:Y:S02]  /*4a230*/  SEL R6, R6, RZ, !P3 ;  /* 0x000000ff06067207 */ /* 0x000fe40005800000 */
[----:B------:R-:W-:Y:S04]  /*4a240*/  STL [R1+0x2c], R17 ;  /* 0x00002c1101007387 */ /* 0x000fe80000100800 */
[----:B------:R-:W-:Y:S01]  /*4a250*/  STL [R1+0x28], R18 ;  /* 0x0000281201007387 */ /* 0x000fe20000100800 */
[----:B------:R-:W-:-:S03]  /*4a260*/  ISETP.NE.U32.AND P4, PT, R6, RZ, PT ;  /* 0x000000ff0600720c */ /* 0x000fc60003f85070 */
[----:B------:R-:W2:Y:S01]  /*4a270*/  LDL.LU R15, [R1+0x44] ;  /* 0x00004400010f7983 */ /* 0x000ea20000300800 */
[----:B------:R-:W-:Y:S01]  /*4a280*/  IMAD.MOV.U32 R7, RZ, RZ, R14 ;  /* 0x000000ffff077224 */ /* 0x000fe200078e000e */
[----:B------:R-:W-:Y:S02]  /*4a290*/  MOV R6, R11 ;  /* 0x0000000b00067202 */ /* 0x000fe40000000f00 */
[----:B------:R-:W2:Y:S04]  /*4a2a0*/  LDL.LU R14, [R1+0x48] ;  /* 0x00004800010e7983 */ /* 0x000ea80000300800 */
[----:B------:R-:W2:Y:S04]  /*4a2b0*/  LDL.LU R11, [R1+0x4c] ;  /* 0x00004c00010b7983 */ /* 0x000ea80000300800 */
[----:B------:R1:W-:Y:S01]  /*4a2c0*/  LDGSTS.E [R5+0x6a00], desc[UR16][R6.64], P5 ;  /* 0x06a0000006057fae */ /* 0x0003e2000a9a1010 */
[----:B------:R-:W-:-:S02]  /*4a2d0*/  ISETP.GT.AND P5, PT, R4, 0x1c, PT ;  /* 0x0000001c0400780c */ /* 0x000fc40003fa4270 */
[----:B-1----:R-:W-:Y:S01]  /*4a2e0*/  MOV R6, R17 ;  /* 0x0000001100067202 */ /* 0x002fe20000000f00 */
[----:B------:R-:W-:-:S05]  /*4a2f0*/  IMAD.MOV.U32 R7, RZ, RZ, R18 ;  /* 0x000000ffff077224 */ /* 0x000fca00078e0012 */
[----:B------:R1:W-:Y:S02]  /*4a300*/  LDGSTS.E [R5+0x6c00], desc[UR16][R6.64], P4 ;  /* 0x06c0000006057fae */ /* 0x0003e4000a1a1010 */
[----:B-1----:R-:W-:-:S04]  /*4a310*/  SEL R6, RZ, 0x4, !P5 ;  /* 0x00000004ff067807 */ /* 0x002fc80006800000 */
[----:B------:R-:W-:-:S04]  /*4a320*/  SEL R6, R6, RZ, !P3 ;  /* 0x000000ff06067207 */ /* 0x000fc80005800000 */
[----:B------:R-:W-:Y:S02]  /*4a330*/  ISETP.NE.U32.AND P5, PT, R6, RZ, PT ;  /* 0x000000ff0600720c */ /* 0x000fe40003fa5070 */
[----:B----4-:R-:W-:-:S04]  /*4a340*/  IADD3 R12, P6, PT, R12, R2, RZ ;  /* 0x000000020c0c7210 */ /* 0x010fc80007fde0ff */
[----:B---3--:R-:W-:Y:S01]  /*4a350*/  IADD3.X R13, PT, PT, R13, R0, RZ, P6, !PT ;  /* 0x000000000d0d7210 */ /* 0x008fe200037fe4ff */
[----:B------:R-:W-:Y:S04]  /*4a360*/  STL [R1+0x34], R12 ;  /* 0x0000340c01007387 */ /* 0x000fe80000100800 */
[----:B------:R1:W-:Y:S04]  /*4a370*/  STL [R1+0x30], R13 ;  /* 0x0000300d01007387 */ /* 0x0003e80000100800 */
[----:B------:R-:W3:Y:S01]  /*4a380*/  LDL.LU R20, [R1+0x50] ;  /* 0x0000500001147983 */ /* 0x000ee20000300800 */
[----:B-----5:R-:W-:-:S05]  /*4a390*/  IADD3 R8, P6, PT, R8, R2, RZ ;  /* 0x0000000208087210 */ /* 0x020fca0007fde0ff */
[----:B--2---:R-:W-:Y:S01]  /*4a3a0*/  IMAD.X R10, R10, 0x1, R0, P6 ;  /* 0x000000010a0a7824 */ /* 0x004fe200030e0600 */
[----:B------:R-:W-:Y:S04]  /*4a3b0*/  STL [R1+0x3c], R8 ;  /* 0x00003c0801007387 */ /* 0x000fe80000100800 */
[----:B------:R2:W-:Y:S01]  /*4a3c0*/  STL [R1+0x38], R10 ;  /* 0x0000380a01007387 */ /* 0x0005e20000100800 */
[----:B------:R-:W-:-:S03]  /*4a3d0*/  MOV R6, R12 ;  /* 0x0000000c00067202 */ /* 0x000fc60000000f00 */
[----:B------:R-:W4:Y:S01]  /*4a3e0*/  LDL.LU R19, [R1+0x54] ;  /* 0x0000540001137983 */ /* 0x000f220000300800 */
[----:B------:R-:W-:-:S03]  /*4a3f0*/  IMAD.MOV.U32 R7, RZ, RZ, R13 ;  /* 0x000000ffff077224 */ /* 0x000fc600078e000d */
[----:B-1----:R-:W5:Y:S04]  /*4a400*/  LDL.LU R13, [R1+0x58] ;  /* 0x00005800010d7983 */ /* 0x002f680000300800 */
[----:B------:R-:W5:Y:S04]  /*4a410*/  LDL.LU R12, [R1+0x5c] ;  /* 0x00005c00010c7983 */ /* 0x000f680000300800 */
[----:B------:R1:W-:Y:S02]  /*4a420*/  LDGSTS.E [R5+0x6e00], desc[UR16][R6.64], P4 ;  /* 0x06e0000006057fae */ /* 0x0003e4000a1a1010 */
[----:B-1----:R-:W-:Y:S01]  /*4a430*/  IMAD.MOV.U32 R7, RZ, RZ, R10 ;  /* 0x000000ffff077224 */ /* 0x002fe200078e000a */
[----:B------:R-:W-:Y:S01]  /*4a440*/  MOV R6, R8 ;  /* 0x0000000800067202 */ /* 0x000fe20000000f00 */
[----:B--2---:R-:W2:Y:S04]  /*4a450*/  LDL.LU R10, [R1+0x60] ;  /* 0x00006000010a7983 */ /* 0x004ea80000300800 */
[----:B------:R-:W2:Y:S04]  /*4a460*/  LDL.LU R8, [R1+0x64] ;  /* 0x0000640001087983 */ /* 0x000ea80000300800 */
[----:B------:R-:W2:Y:S04]  /*4a470*/  LDL.LU R18, [R1+0x68] ;  /* 0x0000680001127983 */ /* 0x000ea80000300800 */
[----:B------:R-:W2:Y:S01]  /*4a480*/  LDL.LU R17, [R1+0x6c] ;  /* 0x00006c0001117983 */ /* 0x000ea20000300800 */
[----:B------:R-:W-:-:S03]  /*4a490*/  ISETP.GT.AND P4, PT, R4, 0x1d, PT ;  /* 0x0000001d0400780c */ /* 0x000fc60003f84270 */
[----:B------:R1:W-:Y:S02]  /*4a4a0*/  LDGSTS.E [R5+0x7000], desc[UR16][R6.64], P5 ;  /* 0x0700000006057fae */ /* 0x0003e4000a9a1010 */
[----:B-1----:R-:W-:Y:S02]  /*4a4b0*/  SEL R6, RZ, 0x4, !P4 ;  /* 0x00000004ff067807 */ /* 0x002fe40006000000 */
[----:B------:R-:W-:-:S04]  /*4a4c0*/  IADD3 R15, P6, PT, R15, R2, RZ ;  /* 0x000000020f0f7210 */ /* 0x000fc80007fde0ff */
[----:B------:R-:W-:Y:S02]  /*4a4d0*/  IADD3.X R16, PT, PT, R16, R0, RZ, P6, !PT ;  /* 0x0000000010107210 */ /* 0x000fe400037fe4ff */
[----:B------:R-:W-:Y:S02]  /*4a4e0*/  IADD3 R11, P6, PT, R11, R2, RZ ;  /* 0x000000020b0b7210 */ /* 0x000fe40007fde0ff */
[----:B------:R-:W-:Y:S01]  /*4a4f0*/  SEL R6, R6, RZ, !P3 ;  /* 0x000000ff06067207 */ /* 0x000fe20005800000 */
[----:B------:R-:W-:Y:S02]  /*4a500*/  STL [R1+0x44], R15 ;  /* 0x0000440f01007387 */ /* 0x000fe40000100800 */
[----:B------:R-:W-:Y:S01]  /*4a510*/  IMAD.X R14, R14, 0x1, R0, P6 ;  /* 0x000000010e0e7824 */ /* 0x000fe200030e0600 */
[----:B------:R-:W-:Y:S01]  /*4a520*/  ISETP.NE.U32.AND P4, PT, R6, RZ, PT ;  /* 0x000000ff0600720c */ /* 0x000fe20003f85070 */
[----:B------:R1:W-:Y:S01]  /*4a530*/  STL [R1+0x40], R16 ;  /* 0x0000401001007387 */ /* 0x0003e20000100800 */
[----:B------:R-:W-:Y:S01]  /*4a540*/  MOV R6, R15 ;  /* 0x0000000f00067202 */ /* 0x000fe20000000f00 */
[----:B------:R-:W-:-:S02]  /*4a550*/  IMAD.MOV.U32 R7, RZ, RZ, R16 ;  /* 0x000000ffff077224 */ /* 0x000fc400078e0010 */
[----:B------:R-:W-:Y:S04]  /*4a560*/  STL [R1+0x4c], R11 ;  /* 0x00004c0b01007387 */ /* 0x000fe80000100800 */
[----:B------:R1:W-:Y:S04]  /*4a570*/  STL [R1+0x48], R14 ;  /* 0x0000480e01007387 */ /* 0x0003e80000100800 */
[----:B-1----:R-:W2:Y:S04]  /*4a580*/  LDL.LU R16, [R1+0x70] ;  /* 0x0000700001107983 */ /* 0x002ea80000300800 */
[----:B------:R-:W2:Y:S04]  /*4a590*/  LDL.LU R15, [R1+0x74] ;  /* 0x00007400010f7983 */ /* 0x000ea80000300800 */
[----:B------:R1:W-:Y:S02]  /*4a5a0*/  LDGSTS.E [R5+0x7200], desc[UR16][R6.64], P5 ;  /* 0x0720000006057fae */ /* 0x0003e4000a9a1010 */
[----:B-1----:R-:W-:Y:S01]  /*4a5b0*/  IMAD.MOV.U32 R7, RZ, RZ, R14 ;  /* 0x000000ffff077224 */ /* 0x002fe200078e000e */
[----:B------:R-:W-:Y:S01]  /*4a5c0*/  MOV R6, R11 ;  /* 0x0000000b00067202 */ /* 0x000fe20000000f00 */
[----:B------:R-:W2:Y:S04]  /*4a5d0*/  LDL.LU R14, [R1+0x78] ;  /* 0x00007800010e7983 */ /* 0x000ea80000300800 */
[----:B------:R-:W2:Y:S01]  /*4a5e0*/  LDL.LU R11, [R1+0x7c] ;  /* 0x00007c00010b7983 */ /* 0x000ea20000300800 */
[----:B------:R-:W-:-:S03]  /*4a5f0*/  ISETP.GT.AND P5, PT, R4, 0x1e, PT ;  /* 0x0000001e0400780c */ /* 0x000fc60003fa4270 */
[----:B------:R1:W-:Y:S02]  /*4a600*/  LDGSTS.E [R5+0x7400], desc[UR16][R6.64], P4 ;  /* 0x0740000006057fae */ /* 0x0003e4000a1a1010 */
[----:B-1----:R-:W-:-:S04]  /*4a610*/  SEL R6, RZ, 0x4, !P5 ;  /* 0x00000004ff067807 */ /* 0x002fc80006800000 */
[----:B------:R-:W-:-:S04]  /*4a620*/  SEL R6, R6, RZ, !P3 ;  /* 0x000000ff06067207 */ /* 0x000fc80005800000 */
[----:B------:R-:W-:Y:S02]  /*4a630*/  ISETP.NE.U32.AND P5, PT, R6, RZ, PT ;  /* 0x000000ff0600720c */ /* 0x000fe40003fa5070 */
[----:B----4-:R-:W-:-:S04]  /*4a640*/  IADD3 R19, P6, PT, R19, R2, RZ ;  /* 0x0000000213137210 */ /* 0x010fc80007fde0ff */
[----:B---3--:R-:W-:Y:S02]  /*4a650*/  IADD3.X R20, PT, PT, R20, R0, RZ, P6, !PT ;  /* 0x0000000014147210 */ /* 0x008fe400037fe4ff */
[----:B-----5:R-:W-:-:S03]  /*4a660*/  IADD3 R12, P6, PT, R12, R2, RZ ;  /* 0x000000020c0c7210 */ /* 0x020fc60007fde0ff */
[----:B------:R-:W-:Y:S01]  /*4a670*/  IMAD.MOV.U32 R7, RZ, RZ, R20 ;  /* 0x000000ffff077224 */ /* 0x000fe200078e0014 */
[----:B------:R-:W-:Y:S01]  /*4a680*/  MOV R6, R19 ;  /* 0x0000001300067202 */ /* 0x000fe20000000f00 */
[----:B------:R-:W-:-:S04]  /*4a690*/  IMAD.X R13, R13, 0x1, R0, P6 ;  /* 0x000000010d0d7824 */ /* 0x000fc800030e0600 */
[----:B------:R1:W-:Y:S01]  /*4a6a0*/  LDGSTS.E [R5+0x7600], desc[UR16][R6.64], P4 ;  /* 0x0760000006057fae */ /* 0x0003e2000a1a1010 */
[----:B------:R-:W-:-:S03]  /*4a6b0*/  ISETP.GT.AND P4, PT, R4, 0x1f, PT ;  /* 0x0000001f0400780c */ /* 0x000fc60003f84270 */
[----:B------:R-:W-:Y:S01]  /*4a6c0*/  STL [R1+0x54], R19 ;  /* 0x0000541301007387 */ /* 0x000fe20000100800 */
[----:B--2---:R-:W-:Y:S01]  /*4a6d0*/  IADD3 R8, P6, PT, R8, R2, RZ ;  /* 0x0000000208087210 */ /* 0x004fe20007fde0ff */
[----:B-1----:R-:W-:Y:S01]  /*4a6e0*/  IMAD.MOV.U32 R7, RZ, RZ, R13 ;  /* 0x000000ffff077224 */ /* 0x002fe200078e000d */
[----:B------:R-:W-:Y:S02]  /*4a6f0*/  MOV R6, R12 ;  /* 0x0000000c00067202 */ /* 0x000fe40000000f00 */
[----:B------:R-:W-:Y:S01]  /*4a700*/  IADD3.X R10, PT, PT, R10, R0, RZ, P6, !PT ;  /* 0x000000000a0a7210 */ /* 0x000fe200037fe4ff */
[----:B------:R-:W-:Y:S01]  /*4a710*/  STL [R1+0x50], R20 ;  /* 0x0000501401007387 */ /* 0x000fe20000100800 */
[----:B------:R-:W-:-:S03]  /*4a720*/  IADD3 R17, P6, PT, R17, R2, RZ ;  /* 0x0000000211117210 */ /* 0x000fc60007fde0ff */
[----:B------:R-:W-:Y:S04]  /*4a730*/  STL [R1+0x5c], R12 ;  /* 0x00005c0c01007387 */ /* 0x000fe80000100800 */
[----:B------:R1:W-:Y:S01]  /*4a740*/  STL [R1+0x58], R13 ;  /* 0x0000580d01007387 */ /* 0x0003e20000100800 */
[----:B------:R-:W-:-:S03]  /*4a750*/  IMAD.X R18, R18, 0x1, R0, P6 ;  /* 0x0000000112127824 */ /* 0x000fc600030e0600 */
[----:B------:R2:W-:Y:S04]  /*4a760*/  LDGSTS.E [R5+0x7800], desc[UR16][R6.64], P5 ;  /* 0x0780000006057fae */ /* 0x0005e8000a9a1010 */
[----:B------:R-:W-:Y:S04]  /*4a770*/  STL [R1+0x64], R8 ;  /* 0x0000640801007387 */ /* 0x000fe80000100800 */
[----:B------:R3:W-:Y:S01]  /*4a780*/  STL [R1+0x60], R10 ;  /* 0x0000600a01007387 */ /* 0x0007e20000100800 */
[----:B--2---:R-:W-:-:S03]  /*4a790*/  SEL R6, RZ, 0x4, !P4 ;  /* 0x00000004ff067807 */ /* 0x004fc60006000000 */
[----:B-1----:R-:W2:Y:S01]  /*4a7a0*/  LDL.LU R13, [R1+0x80] ;  /* 0x00008000010d7983 */ /* 0x002ea20000300800 */
[----:B------:R-:W-:-:S03]  /*4a7b0*/  SEL R6, R6, RZ, !P3 ;  /* 0x000000ff06067207 */ /* 0x000fc60005800000 */
[----:B------:R-:W-:Y:S04]  /*4a7c0*/  STL [R1+0x6c], R17 ;  /* 0x00006c1101007387 */ /* 0x000fe80000100800 */
[----:B------:R-:W-:Y:S01]  /*4a7d0*/  STL [R1+0x68], R18 ;  /* 0x0000681201007387 */ /* 0x000fe20000100800 */
[----:B------:R-:W-:-:S03]  /*4a7e0*/  ISETP.NE.U32.AND P4, PT, R6, RZ, PT ;  /* 0x000000ff0600720c */ /* 0x000fc60003f85070 */
[----:B------:R-:W4:Y:S01]  /*4a7f0*/  LDL.LU R12, [R1+0x84] ;  /* 0x00008400010c7983 */ /* 0x000f220000300800 */
[----:B------:R-:W-:Y:S01]  /*4a800*/  IMAD.MOV.U32 R7, RZ, RZ, R10 ;  /* 0x000000ffff077224 */ /* 0x000fe200078e000a */
[----:B------:R-:W-:Y:S02]  /*4a810*/  MOV R6, R8 ;  /* 0x0000000800067202 */ /* 0x000fe40000000f00 */
[----:B---3--:R-:W3:Y:S04]  /*4a820*/  LDL.LU R10, [R1+0x88] ;  /* 0x00008800010a7983 */ /* 0x008ee80000300800 */
[----:B------:R-:W5:Y:S04]  /*4a830*/  LDL.LU R8, [R1+0x8c] ;  /* 0x00008c0001087983 */ /* 0x000f680000300800 */
[----:B------:R1:W-:Y:S01]  /*4a840*/  LDGSTS.E [R5+0x7a00], desc[UR16][R6.64], P5 ;  /* 0x07a0000006057fae */ /* 0x0003e2000a9a1010 */
[----:B------:R-:W-:-:S02]  /*4a850*/  ISETP.GT.AND P5, PT, R4, 0x20, PT ;  /* 0x000000200400780c */ /* 0x000fc40003fa4270 */
[----:B------:R-:W-:Y:S01]  /*4a860*/  IADD3 R15, P6, PT, R15, R2, RZ ;  /* 0x000000020f0f7210 */ /* 0x000fe20007fde0ff */
[----:B-1----:R-:W-:Y:S01]  /*4a870*/  IMAD.MOV.U32 R7, RZ, RZ, R18 ;  /* 0x000000ffff077224 */ /* 0x002fe200078e0012 */
[----:B------:R-:W-:Y:S02]  /*4a880*/  MOV R6, R17 ;  /* 0x0000001100067202 */ /* 0x000fe40000000f00 */
[----:B------:R-:W-:Y:S01]  /*4a890*/  IADD3.X R16, PT, PT, R16, R0, RZ, P6, !PT ;  /* 0x0000000010107210 */ /* 0x000fe200037fe4ff */
[----:B------:R-:W-:Y:S04]  /*4a8a0*/  STL [R1+0x74], R15 ;  /* 0x0000740f01007387 */ /* 0x000fe80000100800 */
[----:B------:R1:W-:Y:S04]  /*4a8b0*/  LDGSTS.E [R5+0x7c00], desc[UR16][R6.64], P4 ;  /* 0x07c0000006057fae */ /* 0x0003e8000a1a1010 */
[----:B------:R1:W-:Y:S04]  /*4a8c0*/  STL [R1+0x70], R16 ;  /* 0x0000701001007387 */ /* 0x0003e80000100800 */
[----:B------:R-:W3:Y:S01]  /*4a8d0*/  LDL.LU R20, [R1+0x90] ;  /* 0x0000900001147983 */ /* 0x000ee20000300800 */
[----:B------:R-:W-:-:S02]  /*4a8e0*/  IADD3 R11, P6, PT, R11, R2, RZ ;  /* 0x000000020b0b7210 */ /* 0x000fc40007fde0ff */
[----:B-1----:R-:W-:-:S03]  /*4a8f0*/  SEL R6, RZ, 0x4, !P5 ;  /* 0x00000004ff067807 */ /* 0x002fc60006800000 */
[----:B------:R-:W-:Y:S01]  /*4a900*/  IMAD.X R14, R14, 0x1, R0, P6 ;  /* 0x000000010e0e7824 */ /* 0x000fe200030e0600 */
[----:B------:R-:W-:Y:S01]  /*4a910*/  SEL R6, R6, RZ, !P3 ;  /* 0x000000ff06067207 */ /* 0x000fe20005800000 */
[----:B------:R-:W-:Y:S04]  /*4a920*/  STL [R1+0x7c], R11 ;  /* 0x00007c0b01007387 */ /* 0x000fe80000100800 */
[----:B------:R1:W-:Y:S01]  /*4a930*/  STL [R1+0x78], R14 ;  /* 0x0000780e01007387 */ /* 0x0003e20000100800 */
[----:B------:R-:W-:-:S03]  /*4a940*/  ISETP.NE.U32.AND P5, PT, R6, RZ, PT ;  /* 0x000000ff0600720c */ /* 0x000fc60003fa5070 */
[----:B------:R-:W3:Y:S01]  /*4a950*/  LDL.LU R19, [R1+0x94] ;  /* 0x0000940001137983 */ /* 0x000ee20000300800 */
[----:B------:R-:W-:Y:S01]  /*4a960*/  MOV R6, R15 ;  /* 0x0000000f00067202 */ /* 0x000fe20000000f00 */
[----:B------:R-:W-:Y:S02]  /*4a970*/  IMAD.MOV.U32 R7, RZ, RZ, R16 ;  /* 0x000000ffff077224 */ /* 0x000fe400078e0010 */
[----:B------:R-:W3:Y:S04]  /*4a980*/  LDL.LU R16, [R1+0x98] ;  /* 0x0000980001107983 */ /* 0x000ee80000300800 */
[----:B------:R-:W3:Y:S04]  /*4a990*/  LDL.LU R15, [R1+0x9c] ;  /* 0x00009c00010f7983 */ /* 0x000ee80000300800 */
[----:B------:R1:W-:Y:S02]  /*4a9a0*/  LDGSTS.E [R5+0x7e00], desc[UR16][R6.64], P4 ;  /* 0x07e0000006057fae */ /* 0x0003e4000a1a1010 */
        /* <DEDUP_REMOVED lines=13> */
[----:B-----5:R-:W-:Y:S01]  /*4aa80*/  IADD3 R8, P6, PT, R8, R2, RZ ;  /* 0x0000000208087210 */ /* 0x020fe20007fde0ff */
[----:B------:R-:W-:Y:S04]  /*4aa90*/  STL [R1+0x84], R12 ;  /* 0x0000840c01007387 */ /* 0x000fe80000100800 */
[----:B---3--:R-:W-:Y:S01]  /*4aaa0*/  IMAD.X R10, R10, 0x1, R0, P6 ;  /* 0x000000010a0a7824 */ /* 0x008fe200030e0600 */
[----:B------:R1:W-:Y:S01]  /*4aab0*/  STL [R1+0x80], R13 ;  /* 0x0000800d01007387 */ /* 0x0003e20000100800 */
[----:B------:R-:W-:Y:S01]  /*4aac0*/  MOV R6, R12 ;  /* 0x0000000c00067202 */ /* 0x000fe20000000f00 */
[----:B------:R-:W-:-:S02]  /*4aad0*/  IMAD.MOV.U32 R7, RZ, RZ, R13 ;  /* 0x000000ffff077224 */ /* 0x000fc400078e000d */
[----:B------:R-:W-:Y:S04]  /*4aae0*/  STL [R1+0x8c], R8 ;  /* 0x00008c0801007387 */ /* 0x000fe80000100800 */
        /* <DEDUP_REMOVED lines=8> */
[----:B------:R-:W-:-:S03]  /*4ab70*/  ISETP.GT.AND P5, PT, R4, 0x22, PT ;  /* 0x000000220400780c */ /* 0x000fc60003fa4270 */
[----:B------:R1:W-:Y:S01]  /*4ab80*/  LDGSTS.E [R5+0x8400], desc[UR16][R6.64], P4 ;  /* 0x0840000006057fae */ /* 0x0003e2000a1a1010 */
[----:B------:R-:W-:-:S04]  /*4ab90*/  IADD3 R19, P6, PT, R19, R2, RZ ;  /* 0x0000000213137210 */ /* 0x000fc80007fde0ff */
[----:B------:R-:W-:Y:S02]  /*4aba0*/  IADD3.X R20, PT, PT, R20, R0, RZ, P6, !PT ;  /* 0x0000000014147210 */ /* 0x000fe400037fe4ff */
[----:B-1----:R-:W-:Y:S02]  /*4abb0*/  SEL R6, RZ, 0x4, !P5 ;  /* 0x00000004ff067807 */ /* 0x002fe40006800000 */
[----:B------:R-:W-:Y:S02]  /*4abc0*/  IADD3 R15, P6, PT, R15, R2, RZ ;  /* 0x000000020f0f7210 */ /* 0x000fe40007fde0ff */
[----:B------:R-:W-:Y:S01]  /*4abd0*/  SEL R6, R6, RZ, !P3 ;  /* 0x000000ff06067207 */ /* 0x000fe20005800000 */
[----:B------:R-:W-:-:S03]  /*4abe0*/  IMAD.MOV.U32 R7, RZ, RZ, R20 ;  /* 0x000000ffff077224 */ /* 0x000fc600078e0014 */
[----:B------:R-:W-:Y:S01]  /*4abf0*/  ISETP.NE.U32.AND P5, PT, R6, RZ, PT ;  /* 0x000000ff0600720c */ /* 0x000fe20003fa5070 */
[----:B------:R-:W-:Y:S01]  /*4ac00*/  IMAD.X R16, R16, 0x1, R0, P6 ;  /* 0x0000000110107824 */ /* 0x000fe200030e0600 */
[----:B------:R-:W-:Y:S01]  /*4ac10*/  MOV R6, R19 ;  /* 0x0000001300067202 */ /* 0x000fe20000000f00 */
[----:B------:R-:W-:Y:S04]  /*4ac20*/  STL [R1+0x94], R19 ;  /* 0x0000941301007387 */ /* 0x000fe80000100800 */
[----:B------:R1:W-:Y:S01]  /*4ac30*/  LDGSTS.E [R5+0x8600], desc[UR16][R6.64], P4 ;  /* 0x0860000006057fae */ /* 0x0003e2000a1a1010 */
[----:B------:R-:W-:-:S04]  /*4ac40*/  IADD3 R11, P6, PT, R11, R2, RZ ;  /* 0x000000020b0b7210 */ /* 0x000fc80007fde0ff */
[----:B------:R-:W-:Y:S01]  /*4ac50*/  IADD3.X R14, PT, PT, R14, R0, RZ, P6, !PT ;  /* 0x000000000e0e7210 */ /* 0x000fe200037fe4ff */
[----:B-1----:R-:W-:Y:S01]  /*4ac60*/  IMAD.MOV.U32 R7, RZ, RZ, R16 ;  /* 0x000000ffff077224 */ /* 0x002fe200078e0010 */
[----:B------:R-:W-:Y:S02]  /*4ac70*/  MOV R6, R15 ;  /* 0x0000000f00067202 */ /* 0x000fe40000000f00 */
[----:B------:R-:W-:Y:S01]  /*4ac80*/  IADD3 R17, P6, PT, R17, R2, RZ ;  /* 0x0000000211117210 */ /* 0x000fe20007fde0ff */
[----:B------:R-:W-:Y:S01]  /*4ac90*/  STL [R1+0x90], R20 ;  /* 0x0000901401007387 */ /* 0x000fe20000100800 */
[----:B------:R-:W-:-:S03]  /*4aca0*/  ISETP.GT.AND P4, PT, R4, 0x23, PT ;  /* 0x000000230400780c */ /* 0x000fc60003f84270 */
        /* <DEDUP_REMOVED lines=48> */
[----:B-1----:R-:W-:-:S04]  /*4afb0*/  SEL R6, RZ, 0x4, !P4 ;  /* 0x00000004ff067807 */ /* 0x002fc80006000000 */
[----:B------:R-:W-:Y:S02]  /*4afc0*/  SEL R6, R6, RZ, !P3 ;  /* 0x000000ff06067207 */ /* 0x000fe40005800000 */
[----:B------:R-:W-:-:S04]  /*4afd0*/  IADD3 R15, P6, PT, R15, R2, RZ ;  /* 0x000000020f0f7210 */ /* 0x000fc80007fde0ff */
[----:B------:R-:W-:Y:S02]  /*4afe0*/  IADD3.X R16, PT, PT, R16, R0, RZ, P6, !PT ;  /* 0x0000000010107210 */ /* 0x000fe400037fe4ff */
[----:B------:R-:W-:Y:S01]  /*4aff0*/  IADD3 R11, P6, PT, R11, R2, RZ ;  /* 0x000000020b0b7210 */ /* 0x000fe20007fde0ff */
[----:B------:R-:W-:Y:S01]  /*4b000*/  STL [R1+0xc4], R15 ;  /* 0x0000c40f01007387 */ /* 0x000fe20000100800 */
[----:B------:R-:W-:-:S03]  /*4b010*/  ISETP.NE.U32.AND P4, PT, R6, RZ, PT ;  /* 0x000000ff0600720c */ /* 0x000fc60003f85070 */
[----:B------:R-:W-:Y:S01]  /*4b020*/  IMAD.X R14, R14, 0x1, R0, P6 ;  /* 0x000000010e0e7824 */ /* 0x000fe200030e0600 */
[----:B------:R1:W-:Y:S01]  /*4b030*/  STL [R1+0xc0], R16 ;  /* 0x0000c01001007387 */ /* 0x0003e20000100800 */
[----:B------:R-:W-:Y:S01]  /*4b040*/  MOV R6, R15 ;  /* 0x0000000f00067202 */ /* 0x000fe20000000f00 */
[----:B------:R-:W-:Y:S02]  /*4b050*/  IMAD.MOV.U32 R7, RZ, RZ, R16 ;  /* 0x000000ffff077224 */ /* 0x000fe400078e0010 */
        /* <DEDUP_REMOVED lines=48> */
[----:B-1----:R-:W-:Y:S02]  /*4b360*/  MOV R6, R17 ;  /* 0x0000001100067202 */ /* 0x002fe40000000f00 */
[----:B------:R-:W-:Y:S01]  /*4b370*/  IADD3 R15, P6, PT, R15, R2, RZ ;  /* 0x000000020f0f7210 */ /* 0x000fe20007fde0ff */
[----:B------:R-:W-:-:S03]  /*4b380*/  IMAD.MOV.U32 R7, RZ, RZ, R18 ;  /* 0x000000ffff077224 */ /* 0x000fc600078e0012 */
[----:B------:R-:W-:Y:S02]  /*4b390*/  IADD3.X R16, PT, PT, R16, R0, RZ, P6, !PT ;  /* 0x0000000010107210 */ /* 0x000fe400037fe4ff */
[----:B------:R1:W-:Y:S04]  /*4b3a0*/  LDGSTS.E [R5+0x9c00], desc[UR16][R6.64], P4 ;  /* 0x09c0000006057fae */ /* 0x0003e8000a1a1010 */
[----:B------:R-:W-:Y:S04]  /*4b3b0*/  STL [R1+0xf4], R15 ;  /* 0x0000f40f01007387 */ /* 0x000fe80000100800 */
[----:B------:R1:W-:Y:S01]  /*4b3c0*/  STL [R1+0xf0], R16 ;  /* 0x0000f01001007387 */ /* 0x0003e20000100800 */
[----:B------:R-:W-:-:S03]  /*4b3d0*/  IADD3 R11, P6, PT, R11, R2, RZ ;  /* 0x000000020b0b7210 */ /* 0x000fc60007fde0ff */
[----:B------:R-:W3:Y:S01]  /*4b3e0*/  LDL.LU R20, [R1+0x110] ;  /* 0x0001100001147983 */ /* 0x000ee20000300800 */
[----:B-1----:R-:W-:Y:S01]  /*4b3f0*/  SEL R6, RZ, 0x4, !P5 ;  /* 0x00000004ff067807 */ /* 0x002fe20006800000 */
[----:B------:R-:W-:-:S03]  /*4b400*/  IMAD.X R14, R14, 0x1, R0, P6 ;  /* 0x000000010e0e7824 */ /* 0x000fc600030e0600 */
        /* <DEDUP_REMOVED lines=40> */
[----:B------:R-:W-:Y:S02]  /*4b690*/  IADD3 R19, P6, PT, R19, R2, RZ ;  /* 0x0000000213137210 */ /* 0x000fe40007fde0ff */
[----:B-1----:R-:W-:Y:S02]  /*4b6a0*/  SEL R6, RZ, 0x4, !P5 ;  /* 0x00000004ff067807 */ /* 0x002fe40006800000 */
[----:B------:R-:W-:Y:S02]  /*4b6b0*/  IADD3.X R20, PT, PT, R20, R0, RZ, P6, !PT ;  /* 0x0000000014147210 */ /* 0x000fe400037fe4ff */
[----:B------:R-:W-:Y:S02]  /*4b6c0*/  SEL R6, R6, RZ, !P3 ;  /* 0x000000ff06067207 */ /* 0x000fe40005800000 */
[----:B------:R-:W-:Y:S02]  /*4b6d0*/  IADD3 R15, P6, PT, R15, R2, RZ ;  /* 0x000000020f0f7210 */ /* 0x000fe40007fde0ff */
[----:B------:R-:W-:Y:S01]  /*4b6e0*/  ISETP.NE.U32.AND P5, PT, R6, RZ, PT ;  /* 0x000000ff0600720c */ /* 0x000fe20003fa5070 */
[----:B------:R-:W-:Y:S01]  /*4b6f0*/  IMAD.MOV.U32 R7, RZ, RZ, R20 ;  /* 0x000000ffff077224 */ /* 0x000fe200078e0014 */
[----:B------:R-:W-:Y:S01]  /*4b700*/  MOV R6, R19 ;  /* 0x0000001300067202 */ /* 0x000fe20000000f00 */
[----:B------:R-:W-:Y:S01]  /*4b710*/  IMAD.X R16, R16, 0x1, R0, P6 ;  /* 0x0000000110107824 */ /* 0x000fe200030e0600 */
[----:B------:R-:W-:Y:S04]  /*4b720*/  STL [R1+0x114], R19 ;  /* 0x0001141301007387 */ /* 0x000fe80000100800 */
[----:B------:R1:W-:Y:S01]  /*4b730*/  LDGSTS.E [R5+0xa600], desc[UR16][R6.64], P4 ;  /* 0x0a60000006057fae */ /* 0x0003e2000a1a1010 */
[----:B------:R-:W-:-:S02]  /*4b740*/  ISETP.GT.AND P4, PT, R4, 0x2b, PT ;  /* 0x0000002b0400780c */ /* 0x000fc40003f84270 */
[----:B------:R-:W-:Y:S01]  /*4b750*/  IADD3 R11, P6, PT, R11, R2, RZ ;  /* 0x000000020b0b7210 */ /* 0x000fe20007fde0ff */
        /* <DEDUP_REMOVED lines=112> */
[----:B-1----:R-:W-:Y:S01]  /*4be60*/  MOV R6, R17 ;  /* 0x0000001100067202 */ /* 0x002fe20000000f00 */
[----:B------:R-:W-:Y:S01]  /*4be70*/  IMAD.MOV.U32 R7, RZ, RZ, R18 ;  /* 0x000000ffff077224 */ /* 0x000fe200078e0012 */
[----:B------:R-:W-:-:S04]  /*4be80*/  IADD3 R15, P6, PT, R15, R2, RZ ;  /* 0x000000020f0f7210 */ /* 0x000fc80007fde0ff */
[----:B------:R1:W-:Y:S01]  /*4be90*/  LDGSTS.E [R5+0xbc00], desc[UR16][R6.64], P4 ;  /* 0x0bc0000006057fae */ /* 0x0003e2000a1a1010 */
[----:B------:R-:W-:-:S03]  /*4bea0*/  IADD3.X R16, PT, PT, R16, R0, RZ, P6, !PT ;  /* 0x0000000010107210 */ /* 0x000fc600037fe4ff */
[----:B------:R-:W-:Y:S04]  /*4beb0*/  STL [R1+0x174], R15 ;  /* 0x0001740f01007387 */ /* 0x000fe80000100800 */
[----:B------:R1:W-:Y:S02]  /*4bec0*/  STL [R1+0x170], R16 ;  /* 0x0001701001007387 */ /* 0x0003e40000100800 */
[----:B-1----:R-:W-:Y:S02]  /*4bed0*/  SEL R6, RZ, 0x4, !P5 ;  /* 0x00000004ff067807 */ /* 0x002fe40006800000 */
[----:B------:R-:W3:Y:S01]  /*4bee0*/  LDL.LU R20, [R1+0x190] ;  /* 0x0001900001147983 */ /* 0x000ee20000300800 */
[----:B------:R-:W-:-:S05]  /*4bef0*/  IADD3 R11, P6, PT, R11, R2, RZ ;  /* 0x000000020b0b7210 */ /* 0x000fca0007fde0ff */
        /* <DEDUP_REMOVED lines=52> */
[----:B------:R-:W-:-:S03]  /*4c240*/  ISETP.GT.AND P4, PT, R4, 0x33, PT ;  /* 0x000000330400780c */ /* 0x000fc60003f84270 */
[----:B------:R-:W-:Y:S01]  /*4c250*/  STL [R1+0x190], R20 ;  /* 0x0001901401007387 */ /* 0x000fe20000100800 */
[----:B------:R-:W-:Y:S01]  /*4c260*/  IADD3 R11, P6, PT, R11, R2, RZ ;  /* 0x000000020b0b7210 */ /* 0x000fe20007fde0ff */
[----:B-1----:R-:W-:Y:S01]  /*4c270*/  IMAD.MOV.U32 R7, RZ, RZ, R16 ;  /* 0x000000ffff077224 */ /* 0x002fe200078e0010 */
[----:B------:R-:W-:Y:S02]  /*4c280*/  MOV R6, R15 ;  /* 0x0000000f00067202 */ /* 0x000fe40000000f00 */
[----:B------:R-:W-:Y:S01]  /*4c290*/  IADD3.X R14, PT, PT, R14, R0, RZ, P6, !PT ;  /* 0x000000000e0e7210 */ /* 0x000fe200037fe4ff */
[----:B------:R-:W-:Y:S01]  /*4c2a0*/  STL [R1+0x19c], R15 ;  /* 0x00019c0f01007387 */ /* 0x000fe20000100800 */
[----:B------:R-:W-:-:S03]  /*4c2b0*/  IADD3 R17, P6, PT, R17, R2, RZ ;  /* 0x0000000211117210 */ /* 0x000fc60007fde0ff */
[----:B------:R1:W-:Y:S04]  /*4c2c0*/  STL [R1+0x198], R16 ;  /* 0x0001981001007387 */ /* 0x0003e80000100800 */
[----:B------:R1:W-:Y:S01]  /*4c2d0*/  LDGSTS.E [R5+0xc800], desc[UR16][R6.64], P5 ;  /* 0x0c80000006057fae */ /* 0x0003e2000a9a1010 */
[----:B------:R-:W-:-:S03]  /*4c2e0*/  IMAD.X R18, R18, 0x1, R0, P6 ;  /* 0x0000000112127824 */ /* 0x000fc600030e0600 */
[----:B------:R-:W-:Y:S04]  /*4c2f0*/  STL [R1+0x1a4], R11 ;  /* 0x0001a40b01007387 */ /* 0x000fe80000100800 */
[----:B------:R1:W-:Y:S02]  /*4c300*/  STL [R1+0x1a0], R14 ;  /* 0x0001a00e01007387 */ /* 0x0003e40000100800 */
[----:B-1----:R-:W-:Y:S02]  /*4c310*/  SEL R6, RZ, 0x4, !P4 ;  /* 0x00000004ff067807 */ /* 0x002fe40006000000 */
[----:B------:R-:W2:Y:S02]  /*4c320*/  LDL.LU R16, [R1+0x1c0] ;  /* 0x0001c00001107983 */ /* 0x000ea40000300800 */
[----:B------:R-:W-:-:S02]  /*4c330*/  SEL R6, R6, RZ, !P3 ;  /* 0x000000ff06067207 */ /* 0x000fc40005800000 */
        /* <DEDUP_REMOVED lines=161> */
[----:B------:R-:W-:Y:S02]  /*4cd50*/  IADD3 R11, P6, PT, R11, R2, RZ ;  /* 0x000000020b0b7210 */ /* 0x000fe40007fde0ff */
[----:B-1----:R-:W-:Y:S01]  /*4cd60*/  MOV R6, R15 ;  /* 0x0000000f00067202 */ /* 0x002fe20000000f00 */
[----:B------:R-:W-:Y:S01]  /*4cd70*/  IMAD.MOV.U32 R7, RZ, RZ, R16 ;  /* 0x000000ffff077224 */ /* 0x000fe200078e0010 */
[----:B------:R-:W-:Y:S02]  /*4cd80*/  IADD3.X R14, PT, PT, R14, R0, RZ, P6, !PT ;  /* 0x000000000e0e7210 */ /* 0x000fe400037fe4ff */
[----:B------:R-:W-:Y:S01]  /*4cd90*/  IADD3 R17, P6, PT, R17, R2, RZ ;  /* 0x0000000211117210 */ /* 0x000fe20007fde0ff */
[----:B------:R-:W-:Y:S04]  /*4cda0*/  STL [R1+0x210], R20 ;  /* 0x0002101401007387 */ /* 0x000fe80000100800 */
        /* <DEDUP_REMOVED lines=108> */
[----:B------:R-:W-:-:S05]  /*4d470*/  IMAD.MOV.U32 R7, RZ, RZ, R18 ;  /* 0x000000ffff077224 */ /* 0x000fca00078e0012 */
[----:B------:R1:W-:Y:S01]  /*4d480*/  LDGSTS.E [R5+0xfc00], desc[UR16][R6.64], P4 ;  /* 0x0fc0000006057fae */ /* 0x0003e2000a1a1010 */
[----:B------:R-:W-:-:S04]  /*4d490*/  IADD3 R15, P6, PT, R15, R2, RZ ;  /* 0x000000020f0f7210 */ /* 0x000fc80007fde0ff */
[----:B------:R-:W-:Y:S01]  /*4d4a0*/  IADD3.X R16, PT, PT, R16, R0, RZ, P6, !PT ;  /* 0x0000000010107210 */ /* 0x000fe200037fe4ff */
        /* <DEDUP_REMOVED lines=45> */
[----:B------:R1:W-:Y:S02]  /*4d780*/  LDGSTS.E [R5+0x10400], desc[UR16][R6.64], P4 ;  /* 0x1040000006057fae */ /* 0x0003e4000a1a1010 */
[----:B-1----:R-:W-:Y:S02]  /*4d790*/  SEL R6, RZ, 0x4, !P5 ;  /* 0x00000004ff067807 */ /* 0x002fe40006800000 */
[----:B------:R-:W-:Y:S02]  /*4d7a0*/  IADD3 R19, P6, PT, R19, R2, RZ ;  /* 0x0000000213137210 */ /* 0x000fe40007fde0ff */
[----:B------:R-:W-:Y:S02]  /*4d7b0*/  SEL R6, R6, RZ, !P3 ;  /* 0x000000ff06067207 */ /* 0x000fe40005800000 */
[----:B------:R-:W-:Y:S02]  /*4d7c0*/  IADD3.X R20, PT, PT, R20, R0, RZ, P6, !PT ;  /* 0x0000000014147210 */ /* 0x000fe400037fe4ff */
[----:B------:R-:W-:-:S02]  /*4d7d0*/  IADD3 R15, P6, PT, R15, R2, RZ ;  /* 0x000000020f0f7210 */ /* 0x000fc40007fde0ff */
        /* <DEDUP_REMOVED lines=1167> */
[----:B------:R1:W-:Y:S01]  /*520d0*/  STL [R1+0x5e8], R18 ;  /* 0x0005e81201007387 */ /* 0x0003e20000100800 */
        /* <DEDUP_REMOVED lines=8> */
[----:B------:R-:W-:-:S04]  /*52160*/  IADD3 R15, P6, PT, R15, R2, RZ ;  /* 0x000000020f0f7210 */ /* 0x000fc80007fde0ff */
[----:B------:R-:W-:Y:S01]  /*52170*/  IADD3.X R16, PT, PT, R16, R0, RZ, P6, !PT ;  /* 0x0000000010107210 */ /* 0x000fe200037fe4ff */
[----:B-1----:R-:W-:Y:S01]  /*52180*/  IMAD.MOV.U32 R7, RZ, RZ, R18 ;  /* 0x000000ffff077224 */ /* 0x002fe200078e0012 */
[----:B------:R-:W-:Y:S01]  /*52190*/  MOV R6, R17 ;  /* 0x0000001100067202 */ /* 0x000fe20000000f00 */
[----:B------:R-:W-:Y:S04]  /*521a0*/  STL [R1+0x5f4], R15 ;  /* 0x0005f40f01007387 */ /* 0x000fe80000100800 */
[----:B------:R-:W-:Y:S04]  /*521b0*/  STL [R1+0x5f0], R16 ;  /* 0x0005f01001007387 */ /* 0x000fe80000100800 */
[----:B------:R1:W-:Y:S04]  /*521c0*/  LDGSTS.E [R5+0x1dc00], desc[UR16][R6.64], P4 ;  /* 0x1dc0000006057fae */ /* 0x0003e8000a1a1010 */
[----:B------:R-:W3:Y:S01]  /*521d0*/  LDL.LU R20, [R1+0x610] ;  /* 0x0006100001147983 */ /* 0x000ee20000300800 */
[----:B------:R-:W-:-:S05]  /*521e0*/  IADD3 R11, P6, PT, R11, R2, RZ ;  /* 0x000000020b0b7210 */ /* 0x000fca0007fde0ff */
[----:B------:R-:W-:Y:S01]  /*521f0*/  IMAD.X R14, R14, 0x1, R0, P6 ;  /* 0x000000010e0e7824 */ /* 0x000fe200030e0600 */
[----:B-1----:R-:W-:Y:S01]  /*52200*/  SEL R6, RZ, 0x4, !P5 ;  /* 0x00000004ff067807 */ /* 0x002fe20006800000 */
[----:B------:R-:W-:Y:S04]  /*52210*/  STL [R1+0x5fc], R11 ;  /* 0x0005fc0b01007387 */ /* 0x000fe80000100800 */
[----:B------:R1:W-:Y:S01]  /*52220*/  STL [R1+0x5f8], R14 ;  /* 0x0005f80e01007387 */ /* 0x0003e20000100800 */
[----:B------:R-:W-:-:S03]  /*52230*/  SEL R6, R6, RZ, !P3 ;  /* 0x000000ff06067207 */ /* 0x000fc60005800000 */
[----:B------:R-:W3:Y:S01]  /*52240*/  LDL.LU R19, [R1+0x614] ;  /* 0x0006140001137983 */ /* 0x000ee20000300800 */
[----:B------:R-:W-:Y:S01]  /*52250*/  ISETP.NE.U32.AND P5, PT, R6, RZ, PT ;  /* 0x000000ff0600720c */ /* 0x000fe20003fa5070 */
[----:B------:R-:W-:Y:S02]  /*52260*/  IMAD.MOV.U32 R7, RZ, RZ, R16 ;  /* 0x000000ffff077224 */ /* 0x000fe400078e0010 */
[----:B------:R-:W3:Y:S01]  /*52270*/  LDL.LU R18, [R1+0x618] ;  /* 0x0006180001127983 */ /* 0x000ee20000300800 */
[----:B------:R-:W-:-:S03]  /*52280*/  MOV R6, R15 ;  /* 0x0000000f00067202 */ /* 0x000fc60000000f00 */
        /* <DEDUP_REMOVED lines=18> */
[----:B------:R-:W-:Y:S01]  /*523b0*/  STL [R1+0x604], R12 ;  /* 0x0006040c01007387 */ /* 0x000fe20000100800 */
[----:B---3--:R-:W-:-:S03]  /*523c0*/  IMAD.X R10, R10, 0x1, R0, P6 ;  /* 0x000000010a0a7824 */ /* 0x008fc600030e0600 */
[----:B------:R1:W-:Y:S04]  /*523d0*/  STL [R1+0x600], R13 ;  /* 0x0006000d01007387 */ /* 0x0003e80000100800 */
[----:B------:R-:W-:Y:S04]  /*523e0*/  STL [R1+0x60c], R8 ;  /* 0x00060c0801007387 */ /* 0x000fe80000100800 */
[----:B------:R2:W-:Y:S04]  /*523f0*/  LDGSTS.E [R5+0x1e200], desc[UR16][R6.64], P5 ;  /* 0x1e20000006057fae */ /* 0x0005e8000a9a1010 */
[----:B------:R3:W-:Y:S04]  /*52400*/  STL [R1+0x608], R10 ;  /* 0x0006080a01007387 */ /* 0x0007e80000100800 */
[----:B-1----:R-:W4:Y:S01]  /*52410*/  LDL.LU R13, [R1+0x630] ;  /* 0x00063000010d7983 */ /* 0x002f220000300800 */
[----:B--2---:R-:W-:-:S03]  /*52420*/  IMAD.MOV.U32 R7, RZ, RZ, R10 ;  /* 0x000000ffff077224 */ /* 0x004fc600078e000a */
[----:B---3--:R-:W2:Y:S01]  /*52430*/  LDL.LU R10, [R1+0x634] ;  /* 0x00063400010a7983 */ /* 0x008ea20000300800 */
[----:B------:R-:W-:-:S03]  /*52440*/  MOV R6, R8 ;  /* 0x0000000800067202 */ /* 0x000fc60000000f00 */
[----:B------:R-:W3:Y:S04]  /*52450*/  LDL.LU R12, [R1+0x638] ;  /* 0x00063800010c7983 */ /* 0x000ee80000300800 */
[----:B------:R-:W5:Y:S01]  /*52460*/  LDL.LU R8, [R1+0x63c] ;  /* 0x00063c0001087983 */ /* 0x000f620000300800 */
[----:B------:R-:W-:-:S03]  /*52470*/  ISETP.GT.AND P5, PT, R4, 0x7a, PT ;  /* 0x0000007a0400780c */ /* 0x000fc60003fa4270 */
[----:B------:R1:W-:Y:S02]  /*52480*/  LDGSTS.E [R5+0x1e400], desc[UR16][R6.64], P4 ;  /* 0x1e40000006057fae */ /* 0x0003e4000a1a1010 */
[----:B-1----:R-:W-:Y:S02]  /*52490*/  SEL R6, RZ, 0x4, !P5 ;  /* 0x00000004ff067807 */ /* 0x002fe40006800000 */
[----:B------:R-:W-:Y:S02]  /*524a0*/  IADD3 R19, P6, PT, R19, R2, RZ ;  /* 0x0000000213137210 */ /* 0x000fe40007fde0ff */
[----:B------:R-:W-:Y:S02]  /*524b0*/  SEL R6, R6, RZ, !P3 ;  /* 0x000000ff06067207 */ /* 0x000fe40005800000 */
[----:B------:R-:W-:Y:S02]  /*524c0*/  IADD3.X R20, PT, PT, R20, R0, RZ, P6, !PT ;  /* 0x0000000014147210 */ /* 0x000fe400037fe4ff */
[----:B------:R-:W-:-:S02]  /*524d0*/  ISETP.NE.U32.AND P5, PT, R6, RZ, PT ;  /* 0x000000ff0600720c */ /* 0x000fc40003fa5070 */
[----:B------:R-:W-:Y:S01]  /*524e0*/  IADD3 R17, P6, PT, R17, R2, RZ ;  /* 0x0000000211117210 */ /* 0x000fe20007fde0ff */
[----:B------:R-:W-:Y:S01]  /*524f0*/  IMAD.MOV.U32 R7, RZ, RZ, R20 ;  /* 0x000000ffff077224 */ /* 0x000fe200078e0014 */
[----:B------:R-:W-:-:S03]  /*52500*/  MOV R6, R19 ;  /* 0x0000001300067202 */ /* 0x000fc60000000f00 */
[----:B------:R-:W-:Y:S02]  /*52510*/  IMAD.X R18, R18, 0x1, R0, P6 ;  /* 0x0000000112127824 */ /* 0x000fe400030e0600 */
[----:B------:R1:W-:Y:S01]  /*52520*/  LDGSTS.E [R5+0x1e600], desc[UR16][R6.64], P4 ;  /* 0x1e60000006057fae */ /* 0x0003e2000a1a1010 */
[----:B------:R-:W-:-:S03]  /*52530*/  ISETP.GT.AND P4, PT, R4, 0x7b, PT ;  /* 0x0000007b0400780c */ /* 0x000fc60003f84270 */
[----:B------:R-:W-:Y:S01]  /*52540*/  STL [R1+0x614], R19 ;  /* 0x0006141301007387 */ /* 0x000fe20000100800 */
[----:B-1----:R-:W-:Y:S01]  /*52550*/  MOV R6, R17 ;  /* 0x0000001100067202 */ /* 0x002fe20000000f00 */
[----:B------:R-:W-:Y:S01]  /*52560*/  IMAD.MOV.U32 R7, RZ, RZ, R18 ;  /* 0x000000ffff077224 */ /* 0x000fe200078e0012 */
[----:B------:R-:W-:-:S04]  /*52570*/  IADD3 R11, P6, PT, R11, R2, RZ ;  /* 0x000000020b0b7210 */ /* 0x000fc80007fde0ff */
[----:B------:R1:W-:Y:S01]  /*52580*/  LDGSTS.E [R5+0x1e800], desc[UR16][R6.64], P5 ;  /* 0x1e80000006057fae */ /* 0x0003e2000a9a1010 */
[----:B------:R-:W-:Y:S02]  /*52590*/  IADD3.X R14, PT, PT, R14, R0, RZ, P6, !PT ;  /* 0x000000000e0e7210 */ /* 0x000fe400037fe4ff */
[----:B------:R-:W-:Y:S01]  /*525a0*/  IADD3 R15, P6, PT, R15, R2, RZ ;  /* 0x000000020f0f7210 */ /* 0x000fe20007fde0ff */
[----:B------:R-:W-:Y:S01]  /*525b0*/  STL [R1+0x610], R20 ;  /* 0x0006101401007387 */ /* 0x000fe20000100800 */
[----:B-1----:R-:W-:-:S03]  /*525c0*/  SEL R6, RZ, 0x4, !P4 ;  /* 0x00000004ff067807 */ /* 0x002fc60006000000 */
[----:B------:R-:W-:Y:S01]  /*525d0*/  STL [R1+0x61c], R17 ;  /* 0x00061c1101007387 */ /* 0x000fe20000100800 */
[----:B------:R-:W-:Y:S01]  /*525e0*/  IMAD.X R16, R16, 0x1, R0, P6 ;  /* 0x0000000110107824 */ /* 0x000fe200030e0600 */
[----:B------:R-:W-:Y:S02]  /*525f0*/  SEL R6, R6, RZ, !P3 ;  /* 0x000000ff06067207 */ /* 0x000fe40005800000 */
[----:B------:R-:W-:Y:S01]  /*52600*/  STL [R1+0x618], R18 ;  /* 0x0006181201007387 */ /* 0x000fe20000100800 */
[----:B------:R-:W-:-:S03]  /*52610*/  IMAD.MOV.U32 R7, RZ, RZ, R14 ;  /* 0x000000ffff077224 */ /* 0x000fc600078e000e */
[----:B------:R-:W-:Y:S01]  /*52620*/  STL [R1+0x624], R11 ;  /* 0x0006240b01007387 */ /* 0x000fe20000100800 */
[----:B------:R-:W-:-:S03]  /*52630*/  ISETP.NE.U32.AND P4, PT, R6, RZ, PT ;  /* 0x000000ff0600720c */ /* 0x000fc60003f85070 */
[----:B------:R1:W-:Y:S01]  /*52640*/  STL [R1+0x620], R14 ;  /* 0x0006200e01007387 */ /* 0x0003e20000100800 */
[----:B------:R-:W-:-:S05]  /*52650*/  MOV R6, R11 ;  /* 0x0000000b00067202 */ /* 0x000fca0000000f00 */
[----:B------:R1:W-:Y:S04]  /*52660*/  LDGSTS.E [R5+0x1ea00], desc[UR16][R6.64], P5 ;  /* 0x1ea0000006057fae */ /* 0x0003e8000a9a1010 */
[----:B-1----:R-:W3:Y:S04]  /*52670*/  LDL.LU R14, [R1+0x640] ;  /* 0x00064000010e7983 */ /* 0x002ee80000300800 */
[----:B------:R-:W-:Y:S04]  /*52680*/  STL [R1+0x62c], R15 ;  /* 0x00062c0f01007387 */ /* 0x000fe80000100800 */
[----:B------:R-:W-:Y:S04]  /*52690*/  STL [R1+0x628], R16 ;  /* 0x0006281001007387 */ /* 0x000fe80000100800 */
[----:B------:R-:W3:Y:S04]  /*526a0*/  LDL.LU R11, [R1+0x644] ;  /* 0x00064400010b7983 */ /* 0x000ee80000300800 */
[----:B------:R-:W3:Y:S04]  /*526b0*/  LDL.LU R20, [R1+0x648] ;  /* 0x0006480001147983 */ /* 0x000ee80000300800 */
[----:B------:R-:W3:Y:S01]  /*526c0*/  LDL.LU R19, [R1+0x64c] ;  /* 0x00064c0001137983 */ /* 0x000ee20000300800 */
[----:B------:R-:W-:Y:S01]  /*526d0*/  MOV R6, R15 ;  /* 0x0000000f00067202 */ /* 0x000fe20000000f00 */
[----:B------:R-:W-:Y:S01]  /*526e0*/  IMAD.MOV.U32 R7, RZ, RZ, R16 ;  /* 0x000000ffff077224 */ /* 0x000fe200078e0010 */
[----:B------:R-:W-:Y:S01]  /*526f0*/  ISETP.GT.AND P5, PT, R4, 0x7c, PT ;  /* 0x0000007c0400780c */ /* 0x000fe20003fa4270 */
[----:B------:R-:W3:Y:S04]  /*52700*/  LDL.LU R18, [R1+0x650] ;  /* 0x0006500001127983 */ /* 0x000ee80000300800 */
[----:B------:R-:W3:Y:S04]  /*52710*/  LDL.LU R17, [R1+0x654] ;  /* 0x0006540001117983 */ /* 0x000ee80000300800 */
[----:B------:R1:W-:Y:S02]  /*52720*/  LDGSTS.E [R5+0x1ec00], desc[UR16][R6.64], P4 ;  /* 0x1ec0000006057fae */ /* 0x0003e4000a1a1010 */
[----:B-1----:R-:W-:-:S04]  /*52730*/  SEL R6, RZ, 0x4, !P5 ;  /* 0x00000004ff067807 */ /* 0x002fc80006800000 */
[----:B------:R-:W-:-:S04]  /*52740*/  SEL R6, R6, RZ, !P3 ;  /* 0x000000ff06067207 */ /* 0x000fc80005800000 */
[----:B------:R-:W-:Y:S02]  /*52750*/  ISETP.NE.U32.AND P5, PT, R6, RZ, PT ;  /* 0x000000ff0600720c */ /* 0x000fe40003fa5070 */
[----:B--2---:R-:W-:-:S04]  /*52760*/  IADD3 R10, P6, PT, R10, R2, RZ ;  /* 0x000000020a0a7210 */ /* 0x004fc80007fde0ff */
[----:B----4-:R-:W-:Y:S02]  /*52770*/  IADD3.X R13, PT, PT, R13, R0, RZ, P6, !PT ;  /* 0x000000000d0d7210 */ /* 0x010fe400037fe4ff */
[----:B-----5:R-:W-:Y:S01]  /*52780*/  IADD3 R8, P6, PT, R8, R2, RZ ;  /* 0x0000000208087210 */ /* 0x020fe20007fde0ff */
[----:B------:R-:W-:Y:S02]  /*52790*/  STL [R1+0x634], R10 ;  /* 0x0006340a01007387 */ /* 0x000fe40000100800 */
[----:B------:R-:W-:Y:S02]  /*527a0*/  IMAD.MOV.U32 R7, RZ, RZ, R13 ;  /* 0x000000ffff077224 */ /* 0x000fe400078e000d */
[----:B---3--:R-:W-:Y:S01]  /*527b0*/  IMAD.X R12, R12, 0x1, R0, P6 ;  /* 0x000000010c0c7824 */ /* 0x008fe200030e0600 */
[----:B------:R1:W-:Y:S01]  /*527c0*/  STL [R1+0x630], R13 ;  /* 0x0006300d01007387 */ /* 0x0003e20000100800 */
[----:B------:R-:W-:-:S05]  /*527d0*/  MOV R6, R10 ;  /* 0x0000000a00067202 */ /* 0x000fca0000000f00 */
[----:B------:R2:W-:Y:S04]  /*527e0*/  LDGSTS.E [R5+0x1ee00], desc[UR16][R6.64], P4 ;  /* 0x1ee0000006057fae */ /* 0x0005e8000a1a1010 */
[----:B-1----:R-:W3:Y:S04]  /*527f0*/  LDL.LU R13, [R1+0x658] ;  /* 0x00065800010d7983 */ /* 0x002ee80000300800 */
[----:B------:R-:W-:Y:S04]  /*52800*/  STL [R1+0x63c], R8 ;  /* 0x00063c0801007387 */ /* 0x000fe80000100800 */
[----:B------:R1:W-:Y:S04]  /*52810*/  STL [R1+0x638], R12 ;  /* 0x0006380c01007387 */ /* 0x0003e80000100800 */
[----:B------:R-:W4:Y:S04]  /*52820*/  LDL.LU R10, [R1+0x65c] ;  /* 0x00065c00010a7983 */ /* 0x000f280000300800 */
[----:B------:R-:W5:Y:S04]  /*52830*/  LDL.LU R16, [R1+0x660] ;  /* 0x0006600001107983 */ /* 0x000f680000300800 */
[----:B------:R-:W5:Y:S01]  /*52840*/  LDL.LU R15, [R1+0x664] ;  /* 0x00066400010f7983 */ /* 0x000f620000300800 */
[----:B--2---:R-:W-:Y:S01]  /*52850*/  MOV R6, R8 ;  /* 0x0000000800067202 */ /* 0x004fe20000000f00 */
[----:B------:R-:W-:Y:S01]  /*52860*/  IMAD.MOV.U32 R7, RZ, RZ, R12 ;  /* 0x000000ffff077224 */ /* 0x000fe200078e000c */
[----:B------:R-:W-:Y:S01]  /*52870*/  ISETP.GT.AND P4, PT, R4, 0x7d, PT ;  /* 0x0000007d0400780c */ /* 0x000fe20003f84270 */
[----:B-1----:R-:W2:Y:S04]  /*52880*/  LDL.LU R12, [R1+0x66c] ;  /* 0x00066c00010c7983 */ /* 0x002ea80000300800 */
[----:B------:R1:W-:Y:S04]  /*52890*/  LDGSTS.E [R5+0x1f000], desc[UR16][R6.64], P5 ;  /* 0x1f00000006057fae */ /* 0x0003e8000a9a1010 */
[----:B------:R-:W2:Y:S01]  /*528a0*/  LDL.LU R8, [R1+0x674] ;  /* 0x0006740001087983 */ /* 0x000ea20000300800 */
[----:B-1----:R-:W-:-:S04]  /*528b0*/  SEL R6, RZ, 0x4, !P4 ;  /* 0x00000004ff067807 */ /* 0x002fc80006000000 */
[----:B------:R-:W-:-:S04]  /*528c0*/  SEL R6, R6, RZ, !P3 ;  /* 0x000000ff06067207 */ /* 0x000fc80005800000 */
[----:B------:R-:W-:Y:S02]  /*528d0*/  ISETP.NE.U32.AND P4, PT, R6, RZ, PT ;  /* 0x000000ff0600720c */ /* 0x000fe40003f85070 */
[----:B------:R-:W-:-:S04]  /*528e0*/  IADD3 R11, P6, PT, R11, R2, RZ ;  /* 0x000000020b0b7210 */ /* 0x000fc80007fde0ff */
[----:B------:R-:W-:Y:S01]  /*528f0*/  IADD3.X R14, PT, PT, R14, R0, RZ, P6, !PT ;  /* 0x000000000e0e7210 */ /* 0x000fe200037fe4ff */
[----:B------:R-:W-:Y:S01]  /*52900*/  STL [R1+0x644], R11 ;  /* 0x0006440b01007387 */ /* 0x000fe20000100800 */
[----:B------:R-:W-:-:S03]  /*52910*/  IADD3 R19, P6, PT, R19, R2, RZ ;  /* 0x0000000213137210 */ /* 0x000fc60007fde0ff */
[----:B------:R1:W-:Y:S01]  /*52920*/  STL [R1+0x640], R14 ;  /* 0x0006400e01007387 */ /* 0x0003e20000100800 */
[----:B------:R-:W-:Y:S02]  /*52930*/  IMAD.MOV.U32 R7, RZ, RZ, R14 ;  /* 0x000000ffff077224 */ /* 0x000fe400078e000e */
[----:B------:R-:W-:Y:S01]  /*52940*/  IMAD.X R20, R20, 0x1, R0, P6 ;  /* 0x0000000114147824 */ /* 0x000fe200030e0600 */
[----:B------:R-:W-:Y:S01]  /*52950*/  MOV R6, R11 ;  /* 0x0000000b00067202 */ /* 0x000fe20000000f00 */
[----:B-1----:R-:W2:Y:S04]  /*52960*/  LDL.LU R14, [R1+0x668] ;  /* 0x00066800010e7983 */ /* 0x002ea80000300800 */
[----:B------:R-:W-:Y:S04]  /*52970*/  STL [R1+0x64c], R19 ;  /* 0x00064c1301007387 */ /* 0x000fe80000100800 */
[----:B------:R-:W-:Y:S04]  /*52980*/  STL [R1+0x648], R20 ;  /* 0x0006481401007387 */ /* 0x000fe80000100800 */
[----:B------:R-:W2:Y:S04]  /*52990*/  LDL.LU R11, [R1+0x670] ;  /* 0x00067000010b7983 */ /* 0x000ea80000300800 */
[----:B------:R1:W-:Y:S01]  /*529a0*/  LDGSTS.E [R5+0x1f200], desc[UR16][R6.64], P5 ;  /* 0x1f20000006057fae */ /* 0x0003e2000a9a1010 */
[----:B------:R-:W-:-:S02]  /*529b0*/  ISETP.GT.AND P5, PT, R4, 0x7e, PT ;  /* 0x0000007e0400780c */ /* 0x000fc40003fa4270 */
[----:B------:R-:W-:Y:S02]  /*529c0*/  IADD3 R17, P6, PT, R17, R2, RZ ;  /* 0x0000000211117210 */ /* 0x000fe40007fde0ff */
[----:B-1----:R-:W-:Y:S01]  /*529d0*/  MOV R6, R19 ;  /* 0x0000001300067202 */ /* 0x002fe20000000f00 */
[----:B------:R-:W-:-:S05]  /*529e0*/  IMAD.MOV.U32 R7, RZ, RZ, R20 ;  /* 0x000000ffff077224 */ /* 0x000fca00078e0014 */
[----:B------:R1:W-:Y:S01]  /*529f0*/  LDGSTS.E [R5+0x1f400], desc[UR16][R6.64], P4 ;  /* 0x1f40000006057fae */ /* 0x0003e2000a1a1010 */
[----:B------:R-:W-:Y:S02]  /*52a00*/  IADD3.X R18, PT, PT, R18, R0, RZ, P6, !PT ;  /* 0x0000000012127210 */ /* 0x000fe400037fe4ff */
[----:B-1----:R-:W-:-:S04]  /*52a10*/  SEL R6, RZ, 0x4, !P5 ;  /* 0x00000004ff067807 */ /* 0x002fc80006800000 */
[----:B------:R-:W-:Y:S02]  /*52a20*/  SEL R6, R6, RZ, !P3 ;  /* 0x000000ff06067207 */ /* 0x000fe40005800000 */
[----:B------:R-:W-:Y:S02]  /*52a30*/  MOV R7, R18 ;  /* 0x0000001200077202 */ /* 0x000fe40000000f00 */
[----:B------:R-:W-:Y:S01]  /*52a40*/  ISETP.NE.U32.AND P5, PT, R6, RZ, PT ;  /* 0x000000ff0600720c */ /* 0x000fe20003fa5070 */
[----:B------:R-:W-:-:S05]  /*52a50*/  IMAD.MOV.U32 R6, RZ, RZ, R17 ;  /* 0x000000ffff067224 */ /* 0x000fca00078e0011 */
[----:B------:R1:W-:Y:S04]  /*52a60*/  LDGSTS.E [R5+0x1f600], desc[UR16][R6.64], P4 ;  /* 0x1f60000006057fae */ /* 0x0003e8000a1a1010 */
[----:B------:R-:W-:Y:S04]  /*52a70*/  STL [R1+0x654], R17 ;  /* 0x0006541101007387 */ /* 0x000fe80000100800 */
[----:B------:R-:W-:Y:S01]  /*52a80*/  STL [R1+0x650], R18 ;  /* 0x0006501201007387 */ /* 0x000fe20000100800 */
[----:B----4-:R-:W-:-:S05]  /*52a90*/  IADD3 R10, P4, PT, R10, R2, RZ ;  /* 0x000000020a0a7210 */ /* 0x010fca0007f9e0ff */
[----:B---3--:R-:W-:Y:S01]  /*52aa0*/  IMAD.X R13, R13, 0x1, R0, P4 ;  /* 0x000000010d0d7824 */ /* 0x008fe200020e0600 */
[----:B-----5:R-:W-:-:S03]  /*52ab0*/  IADD3 R15, P6, PT, R15, R2, RZ ;  /* 0x000000020f0f7210 */ /* 0x020fc60007fde0ff */
[----:B-1----:R-:W-:Y:S01]  /*52ac0*/  IMAD.MOV.U32 R7, RZ, RZ, R13 ;  /* 0x000000ffff077224 */ /* 0x002fe200078e000d */
[----:B------:R-:W-:Y:S01]  /*52ad0*/  MOV R6, R10 ;  /* 0x0000000a00067202 */ /* 0x000fe20000000f00 */
[----:B------:R1:W-:Y:S01]  /*52ae0*/  STL [R1+0x65c], R10 ;  /* 0x00065c0a01007387 */ /* 0x0003e20000100800 */
[----:B------:R-:W-:-:S03]  /*52af0*/  IADD3.X R16, PT, PT, R16, R0, RZ, P6, !PT ;  /* 0x0000000010107210 */ /* 0x000fc600037fe4ff */
[----:B------:R3:W-:Y:S04]  /*52b00*/  STL [R1+0x658], R13 ;  /* 0x0006580d01007387 */ /* 0x0007e80000100800 */
[----:B------:R4:W-:Y:S04]  /*52b10*/  LDGSTS.E [R5+0x1f800], desc[UR16][R6.64], P5 ;  /* 0x1f80000006057fae */ /* 0x0009e8000a9a1010 */
[----:B-1----:R-:W5:Y:S04]  /*52b20*/  LDL.LU R10, [R1+0x67c] ;  /* 0x00067c00010a7983 */ /* 0x002f680000300800 */
[----:B---3--:R-:W3:Y:S04]  /*52b30*/  LDL.LU R13, [R1+0x6bc] ;  /* 0x0006bc00010d7983 */ /* 0x008ee80000300800 */
[----:B------:R-:W-:Y:S01]  /*52b40*/  STL [R1+0x664], R15 ;  /* 0x0006640f01007387 */ /* 0x000fe20000100800 */
[----:B----4-:R-:W-:-:S03]  /*52b50*/  MOV R7, R16 ;  /* 0x0000001000077202 */ /* 0x010fc60000000f00 */
[----:B------:R1:W-:Y:S04]  /*52b60*/  STL [R1+0x660], R16 ;  /* 0x0006601001007387 */ /* 0x0003e80000100800 */
[----:B-1----:R-:W4:Y:S04]  /*52b70*/  LDL.LU R16, [R1+0x678] ;  /* 0x0006780001107983 */ /* 0x002f280000300800 */
[----:B------:R-:W4:Y:S01]  /*52b80*/  LDL.LU R19, [R1+0x6b8] ;  /* 0x0006b80001137983 */ /* 0x000f220000300800 */
[----:B------:R-:W-:Y:S01]  /*52b90*/  ISETP.GT.AND P4, PT, R4, 0x7f, PT ;  /* 0x0000007f0400780c */ /* 0x000fe20003f84270 */
[----:B------:R-:W-:-:S03]  /*52ba0*/  IMAD.MOV.U32 R6, RZ, RZ, R15 ;  /* 0x000000ffff067224 */ /* 0x000fc600078e000f */
[----:B------:R-:W-:Y:S02]  /*52bb0*/  SEL R4, RZ, 0x4, !P4 ;  /* 0x00000004ff047807 */ /* 0x000fe40006000000 */
[----:B------:R1:W-:Y:S02]  /*52bc0*/  LDGSTS.E [R5+0x1fa00], desc[UR16][R6.64], P5 ;  /* 0x1fa0000006057fae */ /* 0x0003e4000a9a1010 */
[----:B------:R-:W-:Y:S02]  /*52bd0*/  SEL R4, R4, RZ, !P3 ;  /* 0x000000ff04047207 */ /* 0x000fe40005800000 */
[-C--:B--2---:R-:W-:Y:S02]  /*52be0*/  IADD3 R12, P5, PT, R12, R2.reuse, RZ ;  /* 0x000000020c0c7210 */ /* 0x084fe40007fbe0ff */
[----:B------:R-:W-:Y:S02]  /*52bf0*/  ISETP.NE.U32.AND P4, PT, R4, RZ, PT ;  /* 0x000000ff0400720c */ /* 0x000fe40003f85070 */
[----:B------:R-:W-:Y:S01]  /*52c00*/  IADD3 R8, P6, PT, R8, R2, RZ ;  /* 0x0000000208087210 */ /* 0x000fe20007fde0ff */
[----:B------:R-:W-:Y:S01]  /*52c10*/  STL [R1+0x66c], R12 ;  /* 0x00066c0c01007387 */ /* 0x000fe20000100800 */
[----:B-1----:R-:W-:-:S02]  /*52c20*/  IMAD.MOV.U32 R6, RZ, RZ, R12 ;  /* 0x000000ffff067224 */ /* 0x002fc400078e000c */
[----:B------:R-:W-:-:S05]  /*52c30*/  IMAD.X R14, R14, 0x1, R0, P5 ;  /* 0x000000010e0e7824 */ /* 0x000fca00028e0600 */
[----:B------:R-:W-:Y:S01]  /*52c40*/  MOV R7, R14 ;  /* 0x0000000e00077202 */ /* 0x000fe20000000f00 */
[----:B------:R-:W-:Y:S01]  /*52c50*/  STL [R1+0x668], R14 ;  /* 0x0006680e01007387 */ /* 0x000fe20000100800 */
[----:B------:R-:W-:-:S03]  /*52c60*/  IADD3.X R11, PT, PT, R11, R0, RZ, P6, !PT ;  /* 0x000000000b0b7210 */ /* 0x000fc600037fe4ff */
[----:B------:R1:W-:Y:S04]  /*52c70*/  STL [R1+0x674], R8 ;  /* 0x0006740801007387 */ /* 0x0003e80000100800 */
[----:B------:R2:W-:Y:S04]  /*52c80*/  LDGSTS.E [R5+0x1fc00], desc[UR16][R6.64], P4 ;  /* 0x1fc0000006057fae */ /* 0x0005e8000a1a1010 */
[----:B------:R1:W-:Y:S01]  /*52c90*/  STL [R1+0x670], R11 ;  /* 0x0006700b01007387 */ /* 0x0003e20000100800 */
[----:B--2---:R-:W-:-:S03]  /*52ca0*/  IMAD.MOV.U32 R6, RZ, RZ, R8 ;  /* 0x000000ffff067224 */ /* 0x004fc600078e0008 */
[----:B-1----:R-:W2:Y:S01]  /*52cb0*/  LDL.LU R8, [R1+0x6fc] ;  /* 0x0006fc0001087983 */ /* 0x002ea20000300800 */
[----:B------:R-:W-:-:S03]  /*52cc0*/  MOV R7, R11 ;  /* 0x0000000b00077202 */ /* 0x000fc60000000f00 */
[----:B------:R-:W2:Y:S04]  /*52cd0*/  LDL.LU R14, [R1+0x73c] ;  /* 0x00073c00010e7983 */ /* 0x000ea80000300800 */
[----:B------:R-:W2:Y:S04]  /*52ce0*/  LDL.LU R11, [R1+0x6f8] ;  /* 0x0006f800010b7983 */ /* 0x000ea80000300800 */
[----:B------:R-:W2:Y:S01]  /*52cf0*/  LDL.LU R17, [R1+0x738] ;  /* 0x0007380001117983 */ /* 0x000ea20000300800 */
[----:B------:R-:W-:-:S03]  /*52d00*/  IMAD R4, R82, -0x80, R9 ;  /* 0xffffff8052047824 */ /* 0x000fc600078e0209 */
[----:B------:R-:W2:Y:S04]  /*52d10*/  LDL.LU R18, [R1+0x778] ;  /* 0x0007780001127983 */ /* 0x000ea80000300800 */
[----:B------:R-:W2:Y:S01]  /*52d20*/  LDL.LU R12, [R1+0x77c] ;  /* 0x00077c00010c7983 */ /* 0x000ea20000300800 */
[----:B------:R-:W-:-:S03]  /*52d30*/  UIADD3 UR14, UPT, UPT, UR14, 0x1, URZ ;  /* 0x000000010e0e7890 */ /* 0x000fc6000fffe0ff */
[----:B------:R-:W2:Y:S04]  /*52d40*/  LDL.LU R15, [R1+0x7b8] ;  /* 0x0007b800010f7983 */ /* 0x000ea80000300800 */
[----:B------:R-:W2:Y:S01]  /*52d50*/  LDL.LU R9, [R1+0x7bc] ;  /* 0x0007bc0001097983 */ /* 0x000ea20000300800 */
[----:B------:R-:W-:-:S03]  /*52d60*/  UISETP.GT.AND UP1, UPT, UR14, 0x6, UPT ;  /* 0x000000060e00788c */ /* 0x000fc6000bf24270 */
[----:B------:R1:W-:Y:S01]  /*52d70*/  LDGSTS.E [R5+0x1fe00], desc[UR16][R6.64], P4 ;  /* 0x1fe0000006057fae */ /* 0x0003e2000a1a1010 */
[----:B------:R-:W-:Y:S01]  /*52d80*/  ISETP.GE.AND P4, PT, R83, R4, PT ;  /* 0x000000045300720c */ /* 0x000fe20003f86270 */
[----:B------:R-:W-:Y:S02]  /*52d90*/  USEL UR14, UR14, URZ, !UP1 ;  /* 0x000000ff0e0e7287 */ /* 0x000fe4000c800000 */
[----:B------:R-:W0:Y:S01]  /*52da0*/  LDGDEPBAR ;  /* 0x00000000000079af */ /* 0x000e220000000000 */
[----:B------:R-:W-:Y:S01]  /*52db0*/  SEL R4, RZ, 0x4, P4 ;  /* 0x00000004ff047807 */ /* 0x000fe20002000000 */
[----:B------:R-:W-:-:S03]  /*52dc0*/  ULEA UR9, UR14, UR7, 0x10 ;  /* 0x000000070e097291 */ /* 0x000fc6000f8e80ff */
[----:B------:R-:W-:-:S04]  /*52dd0*/  SEL R4, R4, RZ, !P3 ;  /* 0x000000ff04047207 */ /* 0x000fc80005800000 */
[----:B------:R-:W-:Y:S01]  /*52de0*/  ISETP.NE.U32.AND P3, PT, R4, RZ, PT ;  /* 0x000000ff0400720c */ /* 0x000fe20003f65070 */
[----:B------:R-:W-:-:S05]  /*52df0*/  IMAD.U32 R4, RZ, RZ, UR9 ;  /* 0x00000009ff047e24 */ /* 0x000fca000f8e00ff */
[----:B-1----:R-:W-:Y:S02]  /*52e00*/  IADD3 R5, PT, PT, R92, 0x100000, R4 ;  /* 0x001000005c057810 */ /* 0x002fe40007ffe004 */
[-C--:B-----5:R-:W-:Y:S02]  /*52e10*/  IADD3 R10, P4, PT, R10, R80.reuse, RZ ;  /* 0x000000500a0a7210 */ /* 0x0a0fe40007f9e0ff */
[----:B---3--:R-:W-:-:S03]  /*52e20*/  IADD3 R13, P5, PT, R13, R80, RZ ;  /* 0x000000500d0d7210 */ /* 0x008fc60007fbe0ff */
[----:B------:R-:W-:Y:S01]  /*52e30*/  STL [R1+0x67c], R10 ;  /* 0x00067c0a01007387 */ /* 0x000fe20000100800 */
[----:B------:R-:W-:-:S03]  /*52e40*/  MOV R6, R10 ;  /* 0x0000000a00067202 */ /* 0x000fc60000000f00 */
[----:B------:R-:W-:Y:S01]  /*52e50*/  STL [R1+0x6bc], R13 ;  /* 0x0006bc0d01007387 */ /* 0x000fe20000100800 */
[----:B----4-:R-:W-:Y:S01]  /*52e60*/  IADD3.X R16, PT, PT, R16, R3, RZ, P4, !PT ;  /* 0x0000000310107210 */ /* 0x010fe200027fe4ff */
[----:B------:R-:W-:-:S04]  /*52e70*/  IMAD.X R19, R19, 0x1, R3, P5 ;  /* 0x0000000113137824 */ /* 0x000fc800028e0603 */
[----:B------:R1:W-:Y:S01]  /*52e80*/  STL [R1+0x678], R16 ;  /* 0x0006781001007387 */ /* 0x0003e20000100800 */
[----:B------:R-:W-:-:S03]  /*52e90*/  IMAD.MOV.U32 R7, RZ, RZ, R16 ;  /* 0x000000ffff077224 */ /* 0x000fc600078e0010 */
[----:B------:R3:W-:Y:S04]  /*52ea0*/  STL [R1+0x6b8], R19 ;  /* 0x0006b81301007387 */ /* 0x0007e80000100800 */
[----:B------:R4:W-:Y:S04]  /*52eb0*/  LDGSTS.E [R5+-0x40000], desc[UR16][R6.64], P3 ;  /* 0xc000000006057fae */ /* 0x0009e800099a1010 */
[----:B-1----:R-:W5:Y:S04]  /*52ec0*/  LDL.LU R16, [R1+0x7fc] ;  /* 0x0007fc0001107983 */ /* 0x002f680000300800 */
[----:B------:R-:W5:Y:S01]  /*52ed0*/  LDL.LU R10, [R1+0x83c] ;  /* 0x00083c00010a7983 */ /* 0x000f620000300800 */
[----:B----4-:R-:W-:-:S03]  /*52ee0*/  IMAD.MOV.U32 R7, RZ, RZ, R19 ;  /* 0x000000ffff077224 */ /* 0x010fc600078e0013 */
[----:B---3--:R-:W3:Y:S01]  /*52ef0*/  LDL.LU R19, [R1+0x7f8] ;  /* 0x0007f80001137983 */ /* 0x008ee20000300800 */
[----:B------:R-:W-:-:S03]  /*52f00*/  MOV R6, R13 ;  /* 0x0000000d00067202 */ /* 0x000fc60000000f00 */
[----:B------:R-:W4:Y:S04]  /*52f10*/  LDL.LU R13, [R1+0x838] ;  /* 0x00083800010d7983 */ /* 0x000f280000300800 */
[----:B------:R1:W-:Y:S01]  /*52f20*/  LDGSTS.E [R5+-0x3fc00], desc[UR16][R6.64], P3 ;  /* 0xc040000006057fae */ /* 0x0003e200099a1010 */
[-C--:B--2---:R-:W-:Y:S02]  /*52f30*/  IADD3 R8, P4, PT, R8, R80.reuse, RZ ;  /* 0x0000005008087210 */ /* 0x084fe40007f9e0ff */
[----:B------:R-:W-:Y:S02]  /*52f40*/  IADD3 R14, P5, PT, R14, R80, RZ ;  /* 0x000000500e0e7210 */ /* 0x000fe40007fbe0ff */
[----:B------:R-:W-:Y:S01]  /*52f50*/  IADD3.X R11, PT, PT, R11, R3, RZ, P4, !PT ;  /* 0x000000030b0b7210 */ /* 0x000fe200027fe4ff */
[----:B------:R-:W-:Y:S01]  /*52f60*/  STL [R1+0x6fc], R8 ;  /* 0x0006fc0801007387 */ /* 0x000fe20000100800 */
[----:B-1----:R-:W-:Y:S01]  /*52f70*/  MOV R6, R8 ;  /* 0x0000000800067202 */ /* 0x002fe20000000f00 */
[----:B------:R-:W-:-:S02]  /*52f80*/  IMAD.X R17, R17, 0x1, R3, P5 ;  /* 0x0000000111117824 */ /* 0x000fc400028e0603 */
[----:B------:R1:W-:Y:S01]  /*52f90*/  STL [R1+0x6f8], R11 ;  /* 0x0006f80b01007387 */ /* 0x0003e20000100800 */
[----:B------:R-:W-:-:S03]  /*52fa0*/  IMAD.MOV.U32 R7, RZ, RZ, R11 ;  /* 0x000000ffff077224 */ /* 0x000fc600078e000b */
[----:B------:R-:W-:Y:S01]  /*52fb0*/  STL [R1+0x73c], R14 ;  /* 0x00073c0e01007387 */ /* 0x000fe20000100800 */
[----:B------:R-:W-:-:S03]  /*52fc0*/  IADD3 R12, P4, PT, R12, R80, RZ ;  /* 0x000000500c0c7210 */ /* 0x000fc60007f9e0ff */
[----:B------:R2:W-:Y:S04]  /*52fd0*/  LDGSTS.E [R5+-0x3f800], desc[UR16][R6.64], P3 ;  /* 0xc080000006057fae */ /* 0x0005e800099a1010 */
[----:B-1----:R-:W4:Y:S01]  /*52fe0*/  LDL.LU R11, [R1+0x87c] ;  /* 0x00087c00010b7983 */ /* 0x002f220000300800 */
[----:B------:R-:W-:-:S03]  /*52ff0*/  IADD3.X R18, PT, PT, R18, R3, RZ, P4, !PT ;  /* 0x0000000312127210 */ /* 0x000fc600027fe4ff */
[----:B------:R1:W-:Y:S01]  /*53000*/  STL [R1+0x738], R17 ;  /* 0x0007381101007387 */ /* 0x0003e20000100800 */
[----:B------:R-:W-:-:S03]  /*53010*/  IADD3 R9, P5, PT, R9, R80, RZ ;  /* 0x0000005009097210 */ /* 0x000fc60007fbe0ff */
[----:B------:R-:W4:Y:S01]  /*53020*/  LDL.LU R8, [R1+0x8bc] ;  /* 0x0008bc0001087983 */ /* 0x000f220000300800 */
[----:B--2---:R-:W-:Y:S01]  /*53030*/  IMAD.MOV.U32 R7, RZ, RZ, R17 ;  /* 0x000000ffff077224 */ /* 0x004fe200078e0011 */
[----:B------:R-:W-:Y:S02]  /*53040*/  MOV R6, R14 ;  /* 0x0000000e00067202 */ /* 0x000fe40000000f00 */
[----:B-1----:R-:W2:Y:S01]  /*53050*/  LDL.LU R17, [R1+0x878] ;  /* 0x0008780001117983 */ /* 0x002ea20000300800 */
[----:B------:R-:W-:-:S03]  /*53060*/  IMAD.X R15, R15, 0x1, R3, P5 ;  /* 0x000000010f0f7824 */ /* 0x000fc600028e0603 */
[----:B------:R-:W2:Y:S04]  /*53070*/  LDL.LU R14, [R1+0x8b8] ;  /* 0x0008b800010e7983 */ /* 0x000ea80000300800 */
[----:B------:R1:W-:Y:S04]  /*53080*/  STL [R1+0x77c], R12 ;  /* 0x00077c0c01007387 */ /* 0x0003e80000100800 */
[----:B------:R1:W-:Y:S04]  /*53090*/  STL [R1+0x778], R18 ;  /* 0x0007781201007387 */ /* 0x0003e80000100800 */
[----:B------:R1:W-:Y:S04]  /*530a0*/  STL [R1+0x7bc], R9 ;  /* 0x0007bc0901007387 */ /* 0x0003e80000100800 */
[----:B------:R-:W2:Y:S04]  /*530b0*/  LDL.LU R20, [R1+0x8fc] ;  /* 0x0008fc0001147983 */ /* 0x000ea80000300800 */
[----:B------:R1:W-:Y:S04]  /*530c0*/  LDGSTS.E [R5+-0x3f400], desc[UR16][R6.64], P3 ;  /* 0xc0c0000006057fae */ /* 0x0003e800099a1010 */
[----:B------:R1:W-:Y:S02]  /*530d0*/  STL [R1+0x7b8], R15 ;  /* 0x0007b80f01007387 */ /* 0x0003e40000100800 */
[----:B-1----:R-:W-:-:S02]  /*530e0*/  MOV R6, R12 ;  /* 0x0000000c00067202 */ /* 0x002fc40000000f00 */
[----:B------:R-:W2:Y:S04]  /*530f0*/  LDL.LU R12, [R1+0x93c] ;  /* 0x00093c00010c7983 */ /* 0x000ea80000300800 */
[----:B------:R-:W2:Y:S01]  /*53100*/  LDL.LU R21, [R1+0x8f8] ;  /* 0x0008f80001157983 */ /* 0x000ea20000300800 */
[----:B------:R-:W-:-:S03]  /*53110*/  IMAD.MOV.U32 R7, RZ, RZ, R18 ;  /* 0x000000ffff077224 */ /* 0x000fc600078e0012 */
[----:B------:R-:W2:Y:S04]  /*53120*/  LDL.LU R18, [R1+0x938] ;  /* 0x0009380001127983 */ /* 0x000ea80000300800 */
[----:B------:R1:W-:Y:S02]  /*53130*/  LDGSTS.E [R5+-0x3f000], desc[UR16][R6.64], P3 ;  /* 0xc100000006057fae */ /* 0x0003e400099a1010 */
[----:B-1----:R-:W-:Y:S01]  /*53140*/  MOV R6, R9 ;  /* 0x0000000900067202 */ /* 0x002fe20000000f00 */
[----:B------:R-:W-:Y:S01]  /*53150*/  IMAD.MOV.U32 R7, RZ, RZ, R15 ;  /* 0x000000ffff077224 */ /* 0x000fe200078e000f */
[----:B------:R-:W2:Y:S04]  /*53160*/  LDL.LU R9, [R1+0x97c] ;  /* 0x00097c0001097983 */ /* 0x000ea80000300800 */
[----:B------:R-:W2:Y:S04]  /*53170*/  LDL.LU R15, [R1+0x9bc] ;  /* 0x0009bc00010f7983 */ /* 0x000ea80000300800 */
[----:B------:R1:W-:Y:S01]  /*53180*/  LDGSTS.E [R5+-0x3ec00], desc[UR16][R6.64], P3 ;  /* 0xc140000006057fae */ /* 0x0003e200099a1010 */
[----:B-----5:R-:W-:-:S02]  /*53190*/  IADD3 R16, P4, PT, R16, R80, RZ ;  /* 0x0000005010107210 */ /* 0x020fc40007f9e0ff */
[----:B------:R-:W-:-:S03]  /*531a0*/  IADD3 R10, P5, PT, R10, R80, RZ ;  /* 0x000000500a0a7210 */ /* 0x000fc60007fbe0ff */
[----:B------:R5:W-:Y:S01]  /*531b0*/  STL [R1+0x7fc], R16 ;  /* 0x0007fc1001007387 */ /* 0x000be20000100800 */
[----:B---3--:R-:W-:Y:S02]  /*531c0*/  IADD3.X R19, PT, PT, R19, R3, RZ, P4, !PT ;  /* 0x0000000313137210 */ /* 0x008fe400027fe4ff */
[----:B-1----:R-:W-:Y:S01]  /*531d0*/  MOV R6, R16 ;  /* 0x0000001000067202 */ /* 0x002fe20000000f00 */
[----:B----4-:R-:W-:Y:S02]  /*531e0*/  IMAD.X R13, R13, 0x1, R3, P5 ;  /* 0x000000010d0d7824 */ /* 0x010fe400028e0603 */
[----:B------:R1:W-:Y:S04]  /*531f0*/  STL [R1+0x7f8], R19 ;  /* 0x0007f81301007387 */ /* 0x0003e80000100800 */
[----:B------:R3:W-:Y:S04]  /*53200*/  STL [R1+0x83c], R10 ;  /* 0x00083c0a01007387 */ /* 0x0007e80000100800 */
[----:B-----5:R-:W4:Y:S01]  /*53210*/  LDL.LU R16, [R1+0x978] ;  /* 0x0009780001107983 */ /* 0x020f220000300800 */
[----:B------:R-:W-:-:S03]  /*53220*/  IMAD.MOV.U32 R7, RZ, RZ, R19 ;  /* 0x000000ffff077224 */ /* 0x000fc600078e0013 */
[----:B------:R5:W-:Y:S04]  /*53230*/  STL [R1+0x838], R13 ;  /* 0x0008380d01007387 */ /* 0x000be80000100800 */
[----:B-1----:R-:W4:Y:S04]  /*53240*/  LDL.LU R19, [R1+0x9b8] ;  /* 0x0009b80001137983 */ /* 0x002f280000300800 */
[----:B------:R1:W-:Y:S02]  /*53250*/  LDGSTS.E [R5+-0x3e800], desc[UR16][R6.64], P3 ;  /* 0xc180000006057fae */ /* 0x0003e400099a1010 */
[----:B-1----:R-:W-:Y:S01]  /*53260*/  MOV R6, R10 ;  /* 0x0000000a00067202 */ /* 0x002fe20000000f00 */
[----:B------:R-:W-:Y:S01]  /*53270*/  IMAD.MOV.U32 R7, RZ, RZ, R13 ;  /* 0x000000ffff077224 */ /* 0x000fe200078e000d */
[----:B---3--:R-:W3:Y:S04]  /*53280*/  LDL.LU R10, [R1+0x9fc] ;  /* 0x0009fc00010a7983 */ /* 0x008ee80000300800 */
[----:B-----5:R-:W5:Y:S04]  /*53290*/  LDL.LU R13, [R1+0xa3c] ;  /* 0x000a3c00010d7983 */ /* 0x020f680000300800 */
[----:B------:R1:W-:Y:S01]  /*532a0*/  LDGSTS.E [R5+-0x3e400], desc[UR16][R6.64], P3 ;  /* 0xc1c0000006057fae */ /* 0x0003e200099a1010 */
[----:B------:R-:W-:-:S04]  /*532b0*/  IADD3 R11, P4, PT, R11, R80, RZ ;  /* 0x000000500b0b7210 */ /* 0x000fc80007f9e0ff */
[----:B-1----:R-:W-:Y:S01]  /*532c0*/  MOV R6, R11 ;  /* 0x0000000b00067202 */ /* 0x002fe20000000f00 */
[----:B------:R1:W-:Y:S01]  /*532d0*/  STL [R1+0x87c], R11 ;  /* 0x00087c0b01007387 */ /* 0x0003e20000100800 */
[----:B------:R-:W-:Y:S02]  /*532e0*/  IADD3 R8, P5, PT, R8, R80, RZ ;  /* 0x0000005008087210 */ /* 0x000fe40007fbe0ff */
[----:B--2---:R-:W-:-:S03]  /*532f0*/  IADD3.X R17, PT, PT, R17, R3, RZ, P4, !PT ;  /* 0x0000000311117210 */ /* 0x004fc600027fe4ff */
[----:B------:R-:W-:Y:S02]  /*53300*/  IMAD.X R14, R14, 0x1, R3, P5 ;  /* 0x000000010e0e7824 */ /* 0x000fe400028e0603 */
[----:B------:R2:W-:Y:S01]  /*53310*/  STL [R1+0x878], R17 ;  /* 0x0008781101007387 */ /* 0x0005e20000100800 */
[----:B------:R-:W-:-:S03]  /*53320*/  IMAD.MOV.U32 R7, RZ, RZ, R17 ;  /* 0x000000ffff077224 */ /* 0x000fc600078e0011 */
[----:B------:R2:W-:Y:S04]  /*53330*/  STL [R1+0x8bc], R8 ;  /* 0x0008bc0801007387 */ /* 0x0005e80000100800 */
[----:B-1----:R-:W5:Y:S04]  /*53340*/  LDL.LU R11, [R1+0x9f8] ;  /* 0x0009f800010b7983 */ /* 0x002f680000300800 */
[----:B------:R1:W-:Y:S01]  /*53350*/  LDGSTS.E [R5+-0x3e000], desc[UR16][R6.64], P3 ;  /* 0xc200000006057fae */ /* 0x0003e200099a1010 */
[----:B------:R-:W-:-:S03]  /*53360*/  IADD3 R20, P4, PT, R20, R80, RZ ;  /* 0x0000005014147210 */ /* 0x000fc60007f9e0ff */
[----:B------:R2:W-:Y:S04]  /*53370*/  STL [R1+0x8b8], R14 ;  /* 0x0008b80e01007387 */ /* 0x0005e80000100800 */
[----:B--2---:R-:W2:Y:S01]  /*53380*/  LDL.LU R17, [R1+0xa38] ;  /* 0x000a380001117983 */ /* 0x004ea20000300800 */
[----:B-1----:R-:W-:Y:S01]  /*53390*/  MOV R6, R8 ;  /* 0x0000000800067202 */ /* 0x002fe20000000f00 */
[----:B------:R-:W-:Y:S02]  /*533a0*/  IMAD.MOV.U32 R7, RZ, RZ, R14 ;  /* 0x000000ffff077224 */ /* 0x000fe400078e000e */
[----:B------:R-:W2:Y:S04]  /*533b0*/  LDL.LU R8, [R1+0x684] ;  /* 0x0006840001087983 */ /* 0x000ea80000300800 */
[----:B------:R1:W-:Y:S01]  /*533c0*/  LDGSTS.E [R5+-0x3dc00], desc[UR16][R6.64], P3 ;  /* 0xc240000006057fae */ /* 0x0003e200099a1010 */
[----:B------:R-:W-:-:S03]  /*533d0*/  IADD3 R12, P5, PT, R12, R80, RZ ;  /* 0x000000500c0c7210 */ /* 0x000fc60007fbe0ff */
[----:B------:R-:W2:Y:S01]  /*533e0*/  LDL.LU R14, [R1+0x6c4] ;  /* 0x0006c400010e7983 */ /* 0x000ea20000300800 */
[----:B------:R-:W-:-:S03]  /*533f0*/  IADD3.X R21, PT, PT, R21, R3, RZ, P4, !PT ;  /* 0x0000000315157210 */ /* 0x000fc600027fe4ff */
[----:B------:R-:W-:Y:S01]  /*53400*/  STL [R1+0x8fc], R20 ;  /* 0x0008fc1401007387 */ /* 0x000fe20000100800 */
[----:B------:R-:W-:Y:S01]  /*53410*/  IMAD.X R18, R18, 0x1, R3, P5 ;  /* 0x0000000112127824 */ /* 0x000fe200028e0603 */
[----:B-1----:R-:W-:Y:S01]  /*53420*/  MOV R6, R20 ;  /* 0x0000001400067202 */ /* 0x002fe20000000f00 */
[----:B------:R-:W-:Y:S01]  /*53430*/  IMAD.MOV.U32 R7, RZ, RZ, R21 ;  /* 0x000000ffff077224 */ /* 0x000fe200078e0015 */
[----:B------:R-:W-:Y:S04]  /*53440*/  STL [R1+0x8f8], R21 ;  /* 0x0008f81501007387 */ /* 0x000fe80000100800 */
[----:B------:R1:W-:Y:S04]  /*53450*/  STL [R1+0x93c], R12 ;  /* 0x00093c0c01007387 */ /* 0x0003e80000100800 */
[----:B------:R1:W-:Y:S04]  /*53460*/  LDGSTS.E [R5+-0x3d800], desc[UR16][R6.64], P3 ;  /* 0xc280000006057fae */ /* 0x0003e800099a1010 */
[----:B------:R1:W-:Y:S02]  /*53470*/  STL [R1+0x938], R18 ;  /* 0x0009381201007387 */ /* 0x0003e40000100800 */
[----:B-1----:R-:W-:-:S02]  /*53480*/  MOV R6, R12 ;  /* 0x0000000c00067202 */ /* 0x002fc40000000f00 */
[----:B------:R-:W2:Y:S01]  /*53490*/  LDL.LU R12, [R1+0x680] ;  /* 0x00068000010c7983 */ /* 0x000ea20000300800 */
[----:B------:R-:W-:-:S03]  /*534a0*/  IMAD.MOV.U32 R7, RZ, RZ, R18 ;  /* 0x000000ffff077224 */ /* 0x000fc600078e0012 */
[----:B------:R-:W2:Y:S01]  /*534b0*/  LDL.LU R18, [R1+0x6c0] ;  /* 0x0006c00001127983 */ /* 0x000ea20000300800 */
[-C--:B------:R-:W-:Y:S02]  /*534c0*/  IADD3 R9, P4, PT, R9, R80.reuse, RZ ;  /* 0x0000005009097210 */ /* 0x080fe40007f9e0ff */
[----:B------:R-:W-:Y:S01]  /*534d0*/  IADD3 R15, P5, PT, R15, R80, RZ ;  /* 0x000000500f0f7210 */ /* 0x000fe20007fbe0ff */
[----:B------:R1:W-:Y:S04]  /*534e0*/  LDGSTS.E [R5+-0x3d400], desc[UR16][R6.64], P3 ;  /* 0xc2c0000006057fae */ /* 0x0003e800099a1010 */
[----:B------:R4:W-:Y:S01]  /*534f0*/  STL [R1+0x97c], R9 ;  /* 0x00097c0901007387 */ /* 0x0009e20000100800 */
[----:B-1----:R-:W-:Y:S02]  /*53500*/  MOV R6, R9 ;  /* 0x0000000900067202 */ /* 0x002fe40000000f00 */
[----:B----4-:R-:W-:-:S05]  /*53510*/  IADD3.X R16, PT, PT, R16, R3, RZ, P4, !PT ;  /* 0x0000000310107210 */ /* 0x010fca00027fe4ff */
[----:B------:R-:W-:Y:S01]  /*53520*/  IMAD.MOV.U32 R7, RZ, RZ, R16 ;  /* 0x000000ffff077224 */ /* 0x000fe200078e0010 */
[----:B------:R1:W-:Y:S01]  /*53530*/  STL [R1+0x978], R16 ;  /* 0x0009781001007387 */ /* 0x0003e20000100800 */
[----:B------:R-:W-:-:S03]  /*53540*/  IMAD.X R19, R19, 0x1, R3, P5 ;  /* 0x0000000113137824 */ /* 0x000fc600028e0603 */
[----:B------:R4:W-:Y:S04]  /*53550*/  STL [R1+0x9bc], R15 ;  /* 0x0009bc0f01007387 */ /* 0x0009e80000100800 */
[----:B------:R-:W2:Y:S04]  /*53560*/  LDL.LU R9, [R1+0x704] ;  /* 0x0007040001097983 */ /* 0x000ea80000300800 */
[----:B------:R3:W-:Y:S04]  /*53570*/  STL [R1+0x9b8], R19 ;  /* 0x0009b81301007387 */ /* 0x0007e80000100800 */
[----:B------:R3:W-:Y:S04]  /*53580*/  LDGSTS.E [R5+-0x3d000], desc[UR16][R6.64], P3 ;  /* 0xc300000006057fae */ /* 0x0007e800099a1010 */
[----:B-1----:R-:W2:Y:S01]  /*53590*/  LDL.LU R16, [R1+0x744] ;  /* 0x0007440001107983 */ /* 0x002ea20000300800 */
[----:B---3--:R-:W-:-:S03]  /*535a0*/  MOV R6, R15 ;  /* 0x0000000f00067202 */ /* 0x008fc60000000f00 */
[----:B----4-:R-:W3:Y:S01]  /*535b0*/  LDL.LU R15, [R1+0x700] ;  /* 0x00070000010f7983 */ /* 0x010ee20000300800 */
[----:B------:R-:W-:-:S03]  /*535c0*/  IMAD.MOV.U32 R7, RZ, RZ, R19 ;  /* 0x000000ffff077224 */ /* 0x000fc600078e0013 */
[----:B------:R-:W4:Y:S01]  /*535d0*/  LDL.LU R19, [R1+0x740] ;  /* 0x0007400001137983 */ /* 0x000f220000300800 */
[-C--:B------:R-:W-:Y:S02]  /*535e0*/  IADD3 R10, P4, PT, R10, R80.reuse, RZ ;  /* 0x000000500a0a7210 */ /* 0x080fe40007f9e0ff */
[----:B-----5:R-:W-:Y:S01]  /*535f0*/  IADD3 R13, P5, PT, R13, R80, RZ ;  /* 0x000000500d0d7210 */ /* 0x020fe20007fbe0ff */
[----:B------:R1:W-:Y:S04]  /*53600*/  LDGSTS.E [R5+-0x3cc00], desc[UR16][R6.64], P3 ;  /* 0xc340000006057fae */ /* 0x0003e800099a1010 */
[----:B------:R5:W-:Y:S01]  /*53610*/  STL [R1+0x9fc], R10 ;  /* 0x0009fc0a01007387 */ /* 0x000be20000100800 */
[----:B-1----:R-:W-:Y:S02]  /*53620*/  MOV R6, R10 ;  /* 0x0000000a00067202 */ /* 0x002fe40000000f00 */
[----:B------:R-:W-:-:S05]  /*53630*/  IADD3.X R11, PT, PT, R11, R3, RZ, P4, !PT ;  /* 0x000000030b0b7210 */ /* 0x000fca00027fe4ff */
[----:B------:R-:W-:Y:S01]  /*53640*/  IMAD.MOV.U32 R7, RZ, RZ, R11 ;  /* 0x000000ffff077224 */ /* 0x000fe200078e000b */
[----:B------:R1:W-:Y:S04]  /*53650*/  STL [R1+0x9f8], R11 ;  /* 0x0009f80b01007387 */ /* 0x0003e80000100800 */
[----:B------:R-:W-:Y:S01]  /*53660*/  STL [R1+0xa3c], R13 ;  /* 0x000a3c0d01007387 */ /* 0x000fe20000100800 */
[----:B--2---:R-:W-:-:S03]  /*53670*/  IMAD.X R17, R17, 0x1, R3, P5 ;  /* 0x0000000111117824 */ /* 0x004fc600028e0603 */
[----:B-----5:R-:W2:Y:S04]  /*53680*/  LDL.LU R10, [R1+0x784] ;  /* 0x00078400010a7983 */ /* 0x020ea80000300800 */
[----:B------:R5:W-:Y:S01]  /*53690*/  STL [R1+0xa38], R17 ;  /* 0x000a381101007387 */ /* 0x000be20000100800 */
[----:B------:R-:W-:-:S03]  /*536a0*/  IADD3 R8, P4, PT, R8, R80, RZ ;  /* 0x0000005008087210 */ /* 0x000fc60007f9e0ff */
[----:B------:R5:W-:Y:S04]  /*536b0*/  LDGSTS.E [R5+-0x3c800], desc[UR16][R6.64], P3 ;  /* 0xc380000006057fae */ /* 0x000be800099a1010 */
[----:B-1----:R-:W2:Y:S01]  /*536c0*/  LDL.LU R11, [R1+0x7c4] ;  /* 0x0007c400010b7983 */ /* 0x002ea20000300800 */
[----:B------:R-:W-:Y:S01]  /*536d0*/  IADD3 R14, P5, PT, R14, R80, RZ ;  /* 0x000000500e0e7210 */ /* 0x000fe20007fbe0ff */
[----:B-----5:R-:W-:Y:S01]  /*536e0*/  IMAD.MOV.U32 R7, RZ, RZ, R17 ;  /* 0x000000ffff077224 */ /* 0x020fe200078e0011 */
[----:B------:R-:W-:Y:S01]  /*536f0*/  MOV R6, R13 ;  /* 0x0000000d00067202 */ /* 0x000fe20000000f00 */
[----:B------:R-:W5:Y:S04]  /*53700*/  LDL.LU R17, [R1+0x780] ;  /* 0x0007800001117983 */ /* 0x000f680000300800 */
[----:B------:R-:W5:Y:S04]  /*53710*/  LDL.LU R13, [R1+0x7c0] ;  /* 0x0007c000010d7983 */ /* 0x000f680000300800 */
[----:B------:R1:W-:Y:S04]  /*53720*/  LDGSTS.E [R5+-0x3c400], desc[UR16][R6.64], P3 ;  /* 0xc3c0000006057fae */ /* 0x0003e800099a1010 */
[----:B------:R-:W-:Y:S01]  /*53730*/  STL [R1+0x684], R8 ;  /* 0x0006840801007387 */ /* 0x000fe20000100800 */
[----:B-1----:R-:W-:-:S02]  /*53740*/  LOP3.LUT R5, R92, 0x10, RZ, 0x3c, !PT ;  /* 0x000000105c057812 */ /* 0x002fc400078e3cff */
[----:B------:R-:W-:Y:S01]  /*53750*/  IADD3.X R12, PT, PT, R12, R3, RZ, P4, !PT ;  /* 0x000000030c0c7210 */ /* 0x000fe200027fe4ff */
[----:B------:R-:W-:Y:S01]  /*53760*/  STL [R1+0x6c4], R14 ;  /* 0x0006c40e01007387 */ /* 0x000fe20000100800 */
[----:B------:R-:W-:Y:S02]  /*53770*/  IADD3 R5, PT, PT, R5, 0x100000, R4 ;  /* 0x0010000005057810 */ /* 0x000fe40007ffe004 */
[----:B------:R-:W-:Y:S01]  /*53780*/  MOV R6, R8 ;  /* 0x0000000800067202 */ /* 0x000fe20000000f00 */
[----:B------:R-:W-:Y:S01]  /*53790*/  IMAD.MOV.U32 R7, RZ, RZ, R12 ;  /* 0x000000ffff077224 */ /* 0x000fe200078e000c */
[----:B------:R1:W-:Y:S01]  /*537a0*/  STL [R1+0x680], R12 ;  /* 0x0006800c01007387 */ /* 0x0003e20000100800 */
[----:B------:R-:W-:-:S03]  /*537b0*/  IMAD.X R18, R18, 0x1, R3, P5 ;  /* 0x0000000112127824 */ /* 0x000fc600028e0603 */
[----:B------:R1:W-:Y:S04]  /*537c0*/  LDGSTS.E [R5+-0x3ff80], desc[UR16][R6.64], P3 ;  /* 0xc008000006057fae */ /* 0x0003e800099a1010 */
[----:B-1----:R-:W5:Y:S04]  /*537d0*/  LDL.LU R12, [R1+0x804] ;  /* 0x00080400010c7983 */ /* 0x002f680000300800 */
[----:B------:R-:W5:Y:S01]  /*537e0*/  LDL.LU R8, [R1+0x844] ;  /* 0x0008440001087983 */ /* 0x000f620000300800 */
[----:B------:R-:W-:-:S03]  /*537f0*/  IMAD.MOV.U32 R7, RZ, RZ, R18 ;  /* 0x000000ffff077224 */ /* 0x000fc600078e0012 */
[----:B------:R1:W-:Y:S01]  /*53800*/  STL [R1+0x6c0], R18 ;  /* 0x0006c01201007387 */ /* 0x0003e20000100800 */
[----:B------:R-:W-:-:S05]  /*53810*/  MOV R6, R14 ;  /* 0x0000000e00067202 */ /* 0x000fca0000000f00 */
[----:B------:R1:W-:Y:S04]  /*53820*/  LDGSTS.E [R5+-0x3fb80], desc[UR16][R6.64], P3 ;  /* 0xc048000006057fae */ /* 0x0003e800099a1010 */
[----:B-1----:R-:W5:Y:S04]  /*53830*/  LDL.LU R18, [R1+0x800] ;  /* 0x0008000001127983 */ /* 0x002f680000300800 */
[----:B------:R-:W5:Y:S01]  /*53840*/  LDL.LU R14, [R1+0x840] ;  /* 0x00084000010e7983 */ /* 0x000f620000300800 */
[----:B------:R-:W-:-:S04]  /*53850*/  IADD3 R9, P4, PT, R9, R80, RZ ;  /* 0x0000005009097210 */ /* 0x000fc80007f9e0ff */
[----:B------:R-:W-:Y:S01]  /*53860*/  MOV R6, R9 ;  /* 0x0000000900067202 */ /* 0x000fe20000000f00 */
[----:B------:R-:W-:Y:S01]  /*53870*/  STL [R1+0x704], R9 ;  /* 0x0007040901007387 */ /* 0x000fe20000100800 */
[----:B------:R-:W-:Y:S02]  /*53880*/  IADD3 R16, P5, PT, R16, R80, RZ ;  /* 0x0000005010107210 */ /* 0x000fe40007fbe0ff */
[----:B---3--:R-:W-:-:S03]  /*53890*/  IADD3.X R15, PT, PT, R15, R3, RZ, P4, !PT ;  /* 0x000000030f0f7210 */ /* 0x008fc600027fe4ff */
[----:B----4-:R-:W-:Y:S02]  /*538a0*/  IMAD.X R19, R19, 0x1, R3, P5 ;  /* 0x0000000113137824 */ /* 0x010fe400028e0603 */
[----:B------:R1:W-:Y:S01]  /*538b0*/  STL [R1+0x700], R15 ;  /* 0x0007000f01007387 */ /* 0x0003e20000100800 */
[----:B------:R-:W-:-:S03]  /*538c0*/  IMAD.MOV.U32 R7, RZ, RZ, R15 ;  /* 0x000000ffff077224 */ /* 0x000fc600078e000f */
[----:B------:R-:W-:Y:S04]  /*538d0*/  STL [R1+0x744], R16 ;  /* 0x0007441001007387 */ /* 0x000fe80000100800 */
[----:B------:R3:W-:Y:S04]  /*538e0*/  LDGSTS.E [R5+-0x3f780], desc[UR16][R6.64], P3 ;  /* 0xc088000006057fae */ /* 0x0007e800099a1010 */
[----:B-1----:R-:W4:Y:S04]  /*538f0*/  LDL.LU R15, [R1+0x884] ;  /* 0x00088400010f7983 */ /* 0x002f280000300800 */
[----:B------:R1:W-:Y:S04]  /*53900*/  STL [R1+0x740], R19 ;  /* 0x0007401301007387 */ /* 0x0003e80000100800 */
[----:B------:R-:W4:Y:S01]  /*53910*/  LDL.LU R9, [R1+0x8c4] ;  /* 0x0008c40001097983 */ /* 0x000f220000300800 */
[----:B---3--:R-:W-:-:S03]  /*53920*/  IMAD.MOV.U32 R7, RZ, RZ, R19 ;  /* 0x000000ffff077224 */ /* 0x008fc600078e0013 */
[----:B-1----:R-:W3:Y:S01]  /*53930*/  LDL.LU R19, [R1+0x880] ;  /* 0x0008800001137983 */ /* 0x002ee20000300800 */
[----:B------:R-:W-:-:S03]  /*53940*/  MOV R6, R16 ;  /* 0x0000001000067202 */ /* 0x000fc60000000f00 */
[----:B------:R-:W3:Y:S04]  /*53950*/  LDL.LU R16, [R1+0x8c0] ;  /* 0x0008c00001107983 */ /* 0x000ee80000300800 */
[----:B------:R1:W-:Y:S01]  /*53960*/  LDGSTS.E [R5+-0x3f380], desc[UR16][R6.64], P3 ;  /* 0xc0c8000006057fae */ /* 0x0003e200099a1010 */
[----:B--2---:R-:W-:-:S05]  /*53970*/  IADD3 R10, P4, PT, R10, R80, RZ ;  /* 0x000000500a0a7210 */ /* 0x004fca0007f9e0ff */
[----:B------:R2:W-:Y:S01]  /*53980*/  STL [R1+0x784], R10 ;  /* 0x0007840a01007387 */ /* 0x0005e20000100800 */
[----:B------:R-:W-:Y:S02]  /*53990*/  IADD3 R11, P5, PT, R11, R80, RZ ;  /* 0x000000500b0b7210 */ /* 0x000fe40007fbe0ff */
[----:B-----5:R-:W-:-:S03]  /*539a0*/  IADD3.X R17, PT, PT, R17, R3, RZ, P4, !PT ;  /* 0x0000000311117210 */ /* 0x020fc600027fe4ff */
[----:B------:R-:W-:Y:S02]  /*539b0*/  IMAD.X R13, R13, 0x1, R3, P5 ;  /* 0x000000010d0d7824 */ /* 0x000fe400028e0603 */
[----:B------:R5:W-:Y:S01]  /*539c0*/  STL [R1+0x780], R17 ;  /* 0x0007801101007387 */ /* 0x000be20000100800 */
[----:B-1----:R-:W-:-:S03]  /*539d0*/  MOV R6, R10 ;  /* 0x0000000a00067202 */ /* 0x002fc60000000f00 */
[----:B------:R1:W-:Y:S04]  /*539e0*/  STL [R1+0x7c4], R11 ;  /* 0x0007c40b01007387 */ /* 0x0003e80000100800 */
[----:B------:R-:W3:Y:S01]  /*539f0*/  LDL.LU R20, [R1+0x904] ;  /* 0x0009040001147983 */ /* 0x000ee20000300800 */
[----:B------:R-:W-:-:S03]  /*53a00*/  IMAD.MOV.U32 R7, RZ, RZ, R17 ;  /* 0x000000ffff077224 */ /* 0x000fc600078e0011 */
[----:B------:R1:W-:Y:S04]  /*53a10*/  STL [R1+0x7c0], R13 ;  /* 0x0007c00d01007387 */ /* 0x0003e80000100800 */
[----:B--2---:R-:W2:Y:S04]  /*53a20*/  LDL.LU R10, [R1+0x944] ;  /* 0x00094400010a7983 */ /* 0x004ea80000300800 */
[----:B------:R-:W2:Y:S04]  /*53a30*/  LDL.LU R21, [R1+0x900] ;  /* 0x0009000001157983 */ /* 0x000ea80000300800 */
[----:B------:R1:W-:Y:S04]  /*53a40*/  LDGSTS.E [R5+-0x3ef80], desc[UR16][R6.64], P3 ;  /* 0xc108000006057fae */ /* 0x0003e800099a1010 */
[----:B-----5:R-:W5:Y:S01]  /*53a50*/  LDL.LU R17, [R1+0x940] ;  /* 0x0009400001117983 */ /* 0x020f620000300800 */
[----:B------:R-:W-:-:S02]  /*53a60*/  IADD3 R12, P4, PT, R12, R80, RZ ;  /* 0x000000500c0c7210 */ /* 0x000fc40007f9e0ff */
[----:B-1----:R-:W-:Y:S01]  /*53a70*/  MOV R6, R11 ;  /* 0x0000000b00067202 */ /* 0x002fe20000000f00 */
[----:B------:R-:W-:Y:S01]  /*53a80*/  IMAD.MOV.U32 R7, RZ, RZ, R13 ;  /* 0x000000ffff077224 */ /* 0x000fe200078e000d */
[----:B------:R-:W-:Y:S01]  /*53a90*/  IADD3 R8, P5, PT, R8, R80, RZ ;  /* 0x0000005008087210 */ /* 0x000fe20007fbe0ff */
[----:B------:R-:W5:Y:S04]  /*53aa0*/  LDL.LU R11, [R1+0x984] ;  /* 0x00098400010b7983 */ /* 0x000f680000300800 */
[----:B------:R-:W5:Y:S04]  /*53ab0*/  LDL.LU R13, [R1+0x9c4] ;  /* 0x0009c400010d7983 */ /* 0x000f680000300800 */
[----:B------:R1:W-:Y:S01]  /*53ac0*/  STL [R1+0x804], R12 ;  /* 0x0008040c01007387 */ /* 0x0003e20000100800 */
[----:B------:R-:W-:-:S03]  /*53ad0*/  IADD3.X R18, PT, PT, R18, R3, RZ, P4, !PT ;  /* 0x0000000312127210 */ /* 0x000fc600027fe4ff */
[----:B------:R1:W-:Y:S01]  /*53ae0*/  LDGSTS.E [R5+-0x3eb80], desc[UR16][R6.64], P3 ;  /* 0xc148000006057fae */ /* 0x0003e200099a1010 */
[----:B------:R-:W-:-:S03]  /*53af0*/  IMAD.X R14, R14, 0x1, R3, P5 ;  /* 0x000000010e0e7824 */ /* 0x000fc600028e0603 */
[----:B------:R1:W-:Y:S04]  /*53b00*/  STL [R1+0x800], R18 ;  /* 0x0008001201007387 */ /* 0x0003e80000100800 */
[----:B------:R1:W-:Y:S02]  /*53b10*/  STL [R1+0x844], R8 ;  /* 0x0008440801007387 */ /* 0x0003e40000100800 */
[----:B-1----:R-:W-:Y:S02]  /*53b20*/  MOV R6, R12 ;  /* 0x0000000c00067202 */ /* 0x002fe40000000f00 */
[----:B------:R-:W5:Y:S01]  /*53b30*/  LDL.LU R12, [R1+0x980] ;  /* 0x00098000010c7983 */ /* 0x000f620000300800 */
[----:B------:R-:W-:-:S03]  /*53b40*/  IMAD.MOV.U32 R7, RZ, RZ, R18 ;  /* 0x000000ffff077224 */ /* 0x000fc600078e0012 */
[----:B------:R1:W-:Y:S04]  /*53b50*/  STL [R1+0x840], R14 ;  /* 0x0008400e01007387 */ /* 0x0003e80000100800 */
[----:B------:R-:W5:Y:S04]  /*53b60*/  LDL.LU R18, [R1+0x9c0] ;  /* 0x0009c00001127983 */ /* 0x000f680000300800 */
[----:B------:R1:W-:Y:S02]  /*53b70*/  LDGSTS.E [R5+-0x3e780], desc[UR16][R6.64], P3 ;  /* 0xc188000006057fae */ /* 0x0003e400099a1010 */
[----:B-1----:R-:W-:Y:S01]  /*53b80*/  MOV R6, R8 ;  /* 0x0000000800067202 */ /* 0x002fe20000000f00 */
[----:B------:R-:W-:Y:S01]  /*53b90*/  IMAD.MOV.U32 R7, RZ, RZ, R14 ;  /* 0x000000ffff077224 */ /* 0x000fe200078e000e */
[----:B------:R-:W5:Y:S04]  /*53ba0*/  LDL.LU R8, [R1+0xa04] ;  /* 0x000a040001087983 */ /* 0x000f680000300800 */
[----:B------:R-:W5:Y:S04]  /*53bb0*/  LDL.LU R14, [R1+0xa44] ;  /* 0x000a4400010e7983 */ /* 0x000f680000300800 */
[----:B------:R1:W-:Y:S01]  /*53bc0*/  LDGSTS.E [R5+-0x3e380], desc[UR16][R6.64], P3 ;  /* 0xc1c8000006057fae */ /* 0x0003e200099a1010 */
[----:B----4-:R-:W-:-:S05]  /*53bd0*/  IADD3 R15, P4, PT, R15, R80, RZ ;  /* 0x000000500f0f7210 */ /* 0x010fca0007f9e0ff */
[----:B------:R4:W-:Y:S01]  /*53be0*/  STL [R1+0x884], R15 ;  /* 0x0008840f01007387 */ /* 0x0009e20000100800 */
[----:B------:R-:W-:Y:S02]  /*53bf0*/  IADD3 R9, P5, PT, R9, R80, RZ ;  /* 0x0000005009097210 */ /* 0x000fe40007fbe0ff */
[----:B---3--:R-:W-:Y:S02]  /*53c00*/  IADD3.X R19, PT, PT, R19, R3, RZ, P4, !PT ;  /* 0x0000000313137210 */ /* 0x008fe400027fe4ff */
[----:B-1----:R-:W-:Y:S01]  /*53c10*/  MOV R6, R15 ;  /* 0x0000000f00067202 */ /* 0x002fe20000000f00 */
[----:B------:R-:W-:Y:S02]  /*53c20*/  IMAD.X R16, R16, 0x1, R3, P5 ;  /* 0x0000000110107824 */ /* 0x000fe400028e0603 */
[----:B------:R1:W-:Y:S04]  /*53c30*/  STL [R1+0x880], R19 ;  /* 0x0008801301007387 */ /* 0x0003e80000100800 */
[----:B------:R3:W-:Y:S04]  /*53c40*/  STL [R1+0x8c4], R9 ;  /* 0x0008c40901007387 */ /* 0x0007e80000100800 */
[----:B----4-:R-:W4:Y:S01]  /*53c50*/  LDL.LU R15, [R1+0xa00] ;  /* 0x000a0000010f7983 */ /* 0x010f220000300800 */
[----:B------:R-:W-:-:S03]  /*53c60*/  IMAD.MOV.U32 R7, RZ, RZ, R19 ;  /* 0x000000ffff077224 */ /* 0x000fc600078e0013 */
[----:B------:R3:W-:Y:S04]  /*53c70*/  STL [R1+0x8c0], R16 ;  /* 0x0008c01001007387 */ /* 0x0007e80000100800 */
[----:B-1----:R-:W4:Y:S04]  /*53c80*/  LDL.LU R19, [R1+0xa40] ;  /* 0x000a400001137983 */ /* 0x002f280000300800 */
[----:B------:R1:W-:Y:S02]  /*53c90*/  LDGSTS.E [R5+-0x3df80], desc[UR16][R6.64], P3 ;  /* 0xc208000006057fae */ /* 0x0003e400099a1010 */
[----:B-1----:R-:W-:Y:S01]  /*53ca0*/  MOV R6, R9 ;  /* 0x0000000900067202 */ /* 0x002fe20000000f00 */
[----:B------:R-:W-:Y:S01]  /*53cb0*/  IMAD.MOV.U32 R7, RZ, RZ, R16 ;  /* 0x000000ffff077224 */ /* 0x000fe200078e0010 */
[----:B---3--:R-:W3:Y:S04]  /*53cc0*/  LDL.LU R9, [R1+0x68c] ;  /* 0x00068c0001097983 */ /* 0x008ee80000300800 */
[----:B------:R1:W-:Y:S04]  /*53cd0*/  LDGSTS.E [R5+-0x3db80], desc[UR16][R6.64], P3 ;  /* 0xc248000006057fae */ /* 0x0003e800099a1010 */
[----:B------:R-:W3:Y:S01]  /*53ce0*/  LDL.LU R16, [R1+0x6cc] ;  /* 0x0006cc0001107983 */ /* 0x000ee20000300800 */
[----:B------:R-:W-:-:S04]  /*53cf0*/  IADD3 R20, P4, PT, R20, R80, RZ ;  /* 0x0000005014147210 */ /* 0x000fc80007f9e0ff */
[----:B-1----:R-:W-:Y:S02]  /*53d00*/  MOV R6, R20 ;  /* 0x0000001400067202 */ /* 0x002fe40000000f00 */
[-C--:B--2---:R-:W-:Y:S02]  /*53d10*/  IADD3 R10, P5, PT, R10, R80.reuse, RZ ;  /* 0x000000500a0a7210 */ /* 0x084fe40007fbe0ff */
[----:B------:R-:W-:Y:S01]  /*53d20*/  IADD3.X R21, PT, PT, R21, R3, RZ, P4, !PT ;  /* 0x0000000315157210 */ /* 0x000fe200027fe4ff */
[----:B------:R-:W-:Y:S04]  /*53d30*/  STL [R1+0x904], R20 ;  /* 0x0009041401007387 */ /* 0x000fe80000100800 */
[----:B------:R-:W-:Y:S02]  /*53d40*/  IMAD.MOV.U32 R7, RZ, RZ, R21 ;  /* 0x000000ffff077224 */ /* 0x000fe400078e0015 */
[----:B-----5:R-:W-:Y:S01]  /*53d50*/  IMAD.X R17, R17, 0x1, R3, P5 ;  /* 0x0000000111117824 */ /* 0x020fe200028e0603 */
[----:B------:R-:W-:Y:S04]  /*53d60*/  STL [R1+0x900], R21 ;  /* 0x0009001501007387 */ /* 0x000fe80000100800 */
[----:B------:R1:W-:Y:S04]  /*53d70*/  STL [R1+0x944], R10 ;  /* 0x0009440a01007387 */ /* 0x0003e80000100800 */
[----:B------:R2:W-:Y:S01]  /*53d80*/  LDGSTS.E [R5+-0x3d780], desc[UR16][R6.64], P3 ;  /* 0xc288000006057fae */ /* 0x0005e200099a1010 */
[----:B------:R-:W-:-:S03]  /*53d90*/  IADD3 R11, P4, PT, R11, R80, RZ ;  /* 0x000000500b0b7210 */ /* 0x000fc60007f9e0ff */
[----:B------:R5:W-:Y:S01]  /*53da0*/  STL [R1+0x940], R17 ;  /* 0x0009401101007387 */ /* 0x000be20000100800 */
[----:B------:R-:W-:Y:S02]  /*53db0*/  IADD3 R13, P5, PT, R13, R80, RZ ;  /* 0x000000500d0d7210 */ /* 0x000fe40007fbe0ff */
[----:B--2---:R-:W-:Y:S01]  /*53dc0*/  MOV R6, R10 ;  /* 0x0000000a00067202 */ /* 0x004fe20000000f00 */
[----:B------:R-:W-:Y:S01]  /*53dd0*/  IMAD.MOV.U32 R7, RZ, RZ, R17 ;  /* 0x000000ffff077224 */ /* 0x000fe200078e0011 */
[----:B-1----:R-:W2:Y:S04]  /*53de0*/  LDL.LU R10, [R1+0x688] ;  /* 0x00068800010a7983 */ /* 0x002ea80000300800 */
[----:B-----5:R-:W5:Y:S04]  /*53df0*/  LDL.LU R17, [R1+0x6c8] ;  /* 0x0006c80001117983 */ /* 0x020f680000300800 */
[----:B------:R1:W-:Y:S01]  /*53e00*/  LDGSTS.E [R5+-0x3d380], desc[UR16][R6.64], P3 ;  /* 0xc2c8000006057fae */ /* 0x0003e200099a1010 */
[----:B------:R-:W-:-:S03]  /*53e10*/  IADD3.X R12, PT, PT, R12, R3, RZ, P4, !PT ;  /* 0x000000030c0c7210 */ /* 0x000fc600027fe4ff */
[----:B------:R1:W-:Y:S02]  /*53e20*/  STL [R1+0x984], R11 ;  /* 0x0009840b01007387 */ /* 0x0003e40000100800 */
[----:B-1----:R-:W-:Y:S01]  /*53e30*/  MOV R6, R11 ;  /* 0x0000000b00067202 */ /* 0x002fe20000000f00 */
[----:B------:R-:W-:Y:S01]  /*53e40*/  IMAD.MOV.U32 R7, RZ, RZ, R12 ;  /* 0x000000ffff077224 */ /* 0x000fe200078e000c */
[----:B------:R1:W-:Y:S01]  /*53e50*/  STL [R1+0x980], R12 ;  /* 0x0009800c01007387 */ /* 0x0003e20000100800 */
[----:B------:R-:W-:-:S03]  /*53e60*/  IMAD.X R18, R18, 0x1, R3, P5 ;  /* 0x0000000112127824 */ /* 0x000fc600028e0603 */
[----:B------:R1:W-:Y:S04]  /*53e70*/  STL [R1+0x9c4], R13 ;  /* 0x0009c40d01007387 */ /* 0x0003e80000100800 */
[----:B------:R-:W5:Y:S04]  /*53e80*/  LDL.LU R11, [R1+0x70c] ;  /* 0x00070c00010b7983 */ /* 0x000f680000300800 */
[----:B------:R1:W-:Y:S04]  /*53e90*/  STL [R1+0x9c0], R18 ;  /* 0x0009c01201007387 */ /* 0x0003e80000100800 */
[----:B------:R1:W-:Y:S04]  /*53ea0*/  LDGSTS.E [R5+-0x3cf80], desc[UR16][R6.64], P3 ;  /* 0xc308000006057fae */ /* 0x0003e800099a1010 */
[----:B-1----:R-:W5:Y:S01]  /*53eb0*/  LDL.LU R12, [R1+0x74c] ;  /* 0x00074c00010c7983 */ /* 0x002f620000300800 */
[----:B------:R-:W-:-:S03]  /*53ec0*/  MOV R6, R13 ;  /* 0x0000000d00067202 */ /* 0x000fc60000000f00 */
[----:B------:R-:W5:Y:S01]  /*53ed0*/  LDL.LU R13, [R1+0x708] ;  /* 0x00070800010d7983 */ /* 0x000f620000300800 */
[----:B------:R-:W-:-:S03]  /*53ee0*/  IMAD.MOV.U32 R7, RZ, RZ, R18 ;  /* 0x000000ffff077224 */ /* 0x000fc600078e0012 */
[----:B------:R-:W5:Y:S01]  /*53ef0*/  LDL.LU R18, [R1+0x748] ;  /* 0x0007480001127983 */ /* 0x000f620000300800 */
[-C--:B------:R-:W-:Y:S02]  /*53f00*/  IADD3 R8, P4, PT, R8, R80.reuse, RZ ;  /* 0x0000005008087210 */ /* 0x080fe40007f9e0ff */
[----:B------:R-:W-:Y:S01]  /*53f10*/  IADD3 R14, P5, PT, R14, R80, RZ ;  /* 0x000000500e0e7210 */ /* 0x000fe20007fbe0ff */
[----:B------:R1:W-:Y:S04]  /*53f20*/  LDGSTS.E [R5+-0x3cb80], desc[UR16][R6.64], P3 ;  /* 0xc348000006057fae */ /* 0x0003e800099a1010 */
[----:B------:R-:W-:Y:S01]  /*53f30*/  STL [R1+0xa04], R8 ;  /* 0x000a040801007387 */ /* 0x000fe20000100800 */
[----:B-1----:R-:W-:Y:S02]  /*53f40*/  MOV R6, R8 ;  /* 0x0000000800067202 */ /* 0x002fe40000000f00 */
[----:B----4-:R-:W-:-:S05]  /*53f50*/  IADD3.X R15, PT, PT, R15, R3, RZ, P4, !PT ;  /* 0x000000030f0f7210 */ /* 0x010fca00027fe4ff */
[----:B------:R-:W-:Y:S01]  /*53f60*/  IMAD.MOV.U32 R7, RZ, RZ, R15 ;  /* 0x000000ffff077224 */ /* 0x000fe200078e000f */
[----:B------:R1:W-:Y:S01]  /*53f70*/  STL [R1+0xa00], R15 ;  /* 0x000a000f01007387 */ /* 0x0003e20000100800 */
[----:B------:R-:W-:-:S03]  /*53f80*/  IMAD.X R19, R19, 0x1, R3, P5 ;  /* 0x0000000113137824 */ /* 0x000fc600028e0603 */
[----:B------:R-:W-:Y:S04]  /*53f90*/  STL [R1+0xa44], R14 ;  /* 0x000a440e01007387 */ /* 0x000fe80000100800 */
[----:B------:R4:W-:Y:S04]  /*53fa0*/  LDGSTS.E [R5+-0x3c780], desc[UR16][R6.64], P3 ;  /* 0xc388000006057fae */ /* 0x0009e800099a1010 */
[----:B-1----:R-:W5:Y:S04]  /*53fb0*/  LDL.LU R15, [R1+0x78c] ;  /* 0x00078c00010f7983 */ /* 0x002f680000300800 */
[----:B------:R1:W-:Y:S04]  /*53fc0*/  STL [R1+0xa40], R19 ;  /* 0x000a401301007387 */ /* 0x0003e80000100800 */
[----:B------:R-:W5:Y:S01]  /*53fd0*/  LDL.LU R8, [R1+0x7cc] ;  /* 0x0007cc0001087983 */ /* 0x000f620000300800 */
[----:B----4-:R-:W-:Y:S01]  /*53fe0*/  IMAD.MOV.U32 R7, RZ, RZ, R19 ;  /* 0x000000ffff077224 */ /* 0x010fe200078e0013 */
[----:B------:R-:W-:-:S02]  /*53ff0*/  MOV R6, R14 ;  /* 0x0000000e00067202 */ /* 0x000fc40000000f00 */
[----:B-1----:R-:W4:Y:S04]  /*54000*/  LDL.LU R19, [R1+0x788] ;  /* 0x0007880001137983 */ /* 0x002f280000300800 */
[----:B------:R-:W4:Y:S01]  /*54010*/  LDL.LU R14, [R1+0x7c8] ;  /* 0x0007c800010e7983 */ /* 0x000f220000300800 */
[-C--:B---3--:R-:W-:Y:S02]  /*54020*/  IADD3 R9, P4, PT, R9, R80.reuse, RZ ;  /* 0x0000005009097210 */ /* 0x088fe40007f9e0ff */
[----:B------:R-:W-:Y:S01]  /*54030*/  IADD3 R16, P5, PT, R16, R80, RZ ;  /* 0x0000005010107210 */ /* 0x000fe20007fbe0ff */
[----:B------:R1:W-:Y:S04]  /*54040*/  LDGSTS.E [R5+-0x3c380], desc[UR16][R6.64], P3 ;  /* 0xc3c8000006057fae */ /* 0x0003e800099a1010 */
[----:B------:R3:W-:Y:S01]  /*54050*/  STL [R1+0x68c], R9 ;  /* 0x00068c0901007387 */ /* 0x0007e20000100800 */
[----:B-1----:R-:W-:-:S03]  /*54060*/  LOP3.LUT R5, R92, 0x20, RZ, 0x3c, !PT ;  /* 0x000000205c057812 */ /* 0x002fc600078e3cff */
[----:B------:R-:W-:Y:S01]  /*54070*/  STL [R1+0x6cc], R16 ;  /* 0x0006cc1001007387 */ /* 0x000fe20000100800 */
[----:B------:R-:W-:Y:S02]  /*54080*/  MOV R6, R9 ;  /* 0x0000000900067202 */ /* 0x000fe40000000f00 */
[----:B------:R-:W-:Y:S02]  /*54090*/  IADD3 R5, PT, PT, R5, 0x100000, R4 ;  /* 0x0010000005057810 */ /* 0x000fe40007ffe004 */
[----:B--2---:R-:W-:Y:S01]  /*540a0*/  IADD3.X R10, PT, PT, R10, R3, RZ, P4, !PT ;  /* 0x000000030a0a7210 */ /* 0x004fe200027fe4ff */
[----:B-----5:R-:W-:-:S04]  /*540b0*/  IMAD.X R17, R17, 0x1, R3, P5 ;  /* 0x0000000111117824 */ /* 0x020fc800028e0603 */
[----:B------:R-:W-:Y:S01]  /*540c0*/  IMAD.MOV.U32 R7, RZ, RZ, R10 ;  /* 0x000000ffff077224 */ /* 0x000fe200078e000a */
[----:B------:R1:W-:Y:S04]  /*540d0*/  STL [R1+0x688], R10 ;  /* 0x0006880a01007387 */ /* 0x0003e80000100800 */
[----:B---3--:R-:W2:Y:S04]  /*540e0*/  LDL.LU R9, [R1+0x80c] ;  /* 0x00080c0001097983 */ /* 0x008ea80000300800 */
[----:B------:R3:W-:Y:S04]  /*540f0*/  LDGSTS.E [R5+-0x3ff00], desc[UR16][R6.64], P3 ;  /* 0xc010000006057fae */ /* 0x0007e800099a1010 */
[----:B-1----:R-:W5:Y:S04]  /*54100*/  LDL.LU R10, [R1+0x84c] ;  /* 0x00084c00010a7983 */ /* 0x002f680000300800 */
[----:B------:R1:W-:Y:S01]  /*54110*/  STL [R1+0x6c8], R17 ;  /* 0x0006c81101007387 */ /* 0x0003e20000100800 */
[----:B---3--:R-:W-:-:S02]  /*54120*/  MOV R6, R16 ;  /* 0x0000001000067202 */ /* 0x008fc40000000f00 */
[-C--:B------:R-:W-:Y:S01]  /*54130*/  IADD3 R11, P4, PT, R11, R80.reuse, RZ ;  /* 0x000000500b0b7210 */ /* 0x080fe20007f9e0ff */
[----:B------:R-:W-:Y:S01]  /*54140*/  IMAD.MOV.U32 R7, RZ, RZ, R17 ;  /* 0x000000ffff077224 */ /* 0x000fe200078e0011 */
[----:B------:R-:W3:Y:S04]  /*54150*/  LDL.LU R16, [R1+0x808] ;  /* 0x0008080001107983 */ /* 0x000ee80000300800 */
[----:B-1----:R-:W3:Y:S04]  /*54160*/  LDL.LU R17, [R1+0x848] ;  /* 0x0008480001117983 */ /* 0x002ee80000300800 */
[----:B------:R1:W-:Y:S01]  /*54170*/  LDGSTS.E [R5+-0x3fb00], desc[UR16][R6.64], P3 ;  /* 0xc050000006057fae */ /* 0x0003e200099a1010 */
[----:B------:R-:W-:-:S03]  /*54180*/  IADD3 R12, P5, PT, R12, R80, RZ ;  /* 0x000000500c0c7210 */ /* 0x000fc60007fbe0ff */
[----:B------:R-:W-:Y:S01]  /*54190*/  STL [R1+0x70c], R11 ;  /* 0x00070c0b01007387 */ /* 0x000fe20000100800 */
[----:B------:R-:W-:Y:S02]  /*541a0*/  IADD3.X R13, PT, PT, R13, R3, RZ, P4, !PT ;  /* 0x000000030d0d7210 */ /* 0x000fe400027fe4ff */
[----:B-1----:R-:W-:Y:S01]  /*541b0*/  MOV R6, R11 ;  /* 0x0000000b00067202 */ /* 0x002fe20000000f00 */
[----:B------:R-:W-:Y:S02]  /*541c0*/  IMAD.X R18, R18, 0x1, R3, P5 ;  /* 0x0000000112127824 */ /* 0x000fe400028e0603 */
[----:B------:R1:W-:Y:S01]  /*541d0*/  STL [R1+0x708], R13 ;  /* 0x0007080d01007387 */ /* 0x0003e20000100800 */
[----:B------:R-:W-:-:S03]  /*541e0*/  IMAD.MOV.U32 R7, RZ, RZ, R13 ;  /* 0x000000ffff077224 */ /* 0x000fc600078e000d */
[----:B------:R-:W-:Y:S04]  /*541f0*/  STL [R1+0x74c], R12 ;  /* 0x00074c0c01007387 */ /* 0x000fe80000100800 */
[----:B------:R1:W-:Y:S04]  /*54200*/  LDGSTS.E [R5+-0x3f700], desc[UR16][R6.64], P3 ;  /* 0xc090000006057fae */ /* 0x0003e800099a1010 */
[----:B-1----:R-:W3:Y:S04]  /*54210*/  LDL.LU R13, [R1+0x88c] ;  /* 0x00088c00010d7983 */ /* 0x002ee80000300800 */
[----:B------:R1:W-:Y:S04]  /*54220*/  STL [R1+0x748], R18 ;  /* 0x0007481201007387 */ /* 0x0003e80000100800 */
[----:B------:R-:W3:Y:S01]  /*54230*/  LDL.LU R11, [R1+0x8cc] ;  /* 0x0008cc00010b7983 */ /* 0x000ee20000300800 */
[----:B------:R-:W-:-:S03]  /*54240*/  IMAD.MOV.U32 R7, RZ, RZ, R18 ;  /* 0x000000ffff077224 */ /* 0x000fc600078e0012 */
[----:B-1----:R-:W3:Y:S01]  /*54250*/  LDL.LU R18, [R1+0x888] ;  /* 0x0008880001127983 */ /* 0x002ee20000300800 */
[----:B------:R-:W-:-:S03]  /*54260*/  MOV R6, R12 ;  /* 0x0000000c00067202 */ /* 0x000fc60000000f00 */
[----:B------:R-:W3:Y:S04]  /*54270*/  LDL.LU R12, [R1+0x8c8] ;  /* 0x0008c800010c7983 */ /* 0x000ee80000300800 */
[----:B------:R1:W-:Y:S01]  /*54280*/  LDGSTS.E [R5+-0x3f300], desc[UR16][R6.64], P3 ;  /* 0xc0d0000006057fae */ /* 0x0003e200099a1010 */
[-C--:B------:R-:W-:Y:S02]  /*54290*/  IADD3 R15, P4, PT, R15, R80.reuse, RZ ;  /* 0x000000500f0f7210 */ /* 0x080fe40007f9e0ff */
[----:B------:R-:W-:-:S03]  /*542a0*/  IADD3 R8, P5, PT, R8, R80, RZ ;  /* 0x0000005008087210 */ /* 0x000fc60007fbe0ff */
[----:B------:R1:W-:Y:S01]  /*542b0*/  STL [R1+0x78c], R15 ;  /* 0x00078c0f01007387 */ /* 0x0003e20000100800 */
[----:B----4-:R-:W-:Y:S01]  /*542c0*/  IADD3.X R19, PT, PT, R19, R3, RZ, P4, !PT ;  /* 0x0000000313137210 */ /* 0x010fe200027fe4ff */
[----:B------:R-:W-:-:S04]  /*542d0*/  IMAD.X R14, R14, 0x1, R3, P5 ;  /* 0x000000010e0e7824 */ /* 0x000fc800028e0603 */
[----:B------:R4:W-:Y:S01]  /*542e0*/  STL [R1+0x788], R19 ;  /* 0x0007881301007387 */ /* 0x0009e20000100800 */
[----:B-1----:R-:W-:-:S03]  /*542f0*/  MOV R6, R15 ;  /* 0x0000000f00067202 */ /* 0x002fc60000000f00 */
[----:B------:R1:W-:Y:S04]  /*54300*/  STL [R1+0x7cc], R8 ;  /* 0x0007cc0801007387 */ /* 0x0003e80000100800 */
[----:B------:R-:W3:Y:S04]  /*54310*/  LDL.LU R20, [R1+0x90c] ;  /* 0x00090c0001147983 */ /* 0x000ee80000300800 */
[----:B------:R1:W-:Y:S04]  /*54320*/  STL [R1+0x7c8], R14 ;  /* 0x0007c80e01007387 */ /* 0x0003e80000100800 */
[----:B------:R-:W3:Y:S04]  /*54330*/  LDL.LU R15, [R1+0x94c] ;  /* 0x00094c00010f7983 */ /* 0x000ee80000300800 */
[----:B------:R-:W3:Y:S01]  /*54340*/  LDL.LU R21, [R1+0x908] ;  /* 0x0009080001157983 */ /* 0x000ee20000300800 */
[----:B------:R-:W-:-:S03]  /*54350*/  IMAD.MOV.U32 R7, RZ, RZ, R19 ;  /* 0x000000ffff077224 */ /* 0x000fc600078e0013 */
[----:B----4-:R-:W4:Y:S04]  /*54360*/  LDL.LU R19, [R1+0x948] ;  /* 0x0009480001137983 */ /* 0x010f280000300800 */
[----:B------:R1:W-:Y:S02]  /*54370*/  LDGSTS.E [R5+-0x3ef00], desc[UR16][R6.64], P3 ;  /* 0xc110000006057fae */ /* 0x0003e400099a1010 */
[----:B-1----:R-:W-:Y:S01]  /*54380*/  MOV R6, R8 ;  /* 0x0000000800067202 */ /* 0x002fe20000000f00 */
[----:B------:R-:W-:Y:S01]  /*54390*/  IMAD.MOV.U32 R7, RZ, RZ, R14 ;  /* 0x000000ffff077224 */ /* 0x000fe200078e000e */
[----:B------:R-:W4:Y:S04]  /*543a0*/  LDL.LU R8, [R1+0x98c] ;  /* 0x00098c0001087983 */ /* 0x000f280000300800 */
[----:B------:R-:W4:Y:S04]  /*543b0*/  LDL.LU R14, [R1+0x9cc] ;  /* 0x0009cc00010e7983 */ /* 0x000f280000300800 */
[----:B------:R1:W-:Y:S01]  /*543c0*/  LDGSTS.E [R5+-0x3eb00], desc[UR16][R6.64], P3 ;  /* 0xc150000006057fae */ /* 0x0003e200099a1010 */
[----:B--2---:R-:W-:-:S05]  /*543d0*/  IADD3 R9, P4, PT, R9, R80, RZ ;  /* 0x0000005009097210 */ /* 0x004fca0007f9e0ff */
[----:B------:R2:W-:Y:S01]  /*543e0*/  STL [R1+0x80c], R9 ;  /* 0x00080c0901007387 */ /* 0x0005e20000100800 */
[----:B-----5:R-:W-:Y:S02]  /*543f0*/  IADD3 R10, P5, PT, R10, R80, RZ ;  /* 0x000000500a0a7210 */ /* 0x020fe40007fbe0ff */
[----:B-1----:R-:W-:Y:S02]  /*54400*/  MOV R6, R9 ;  /* 0x0000000900067202 */ /* 0x002fe40000000f00 */
[----:B---3--:R-:W-:Y:S01]  /*54410*/  IADD3.X R16, PT, PT, R16, R3, RZ, P4, !PT ;  /* 0x0000000310107210 */ /* 0x008fe200027fe4ff */
[----:B------:R-:W-:-:S04]  /*54420*/  IMAD.X R17, R17, 0x1, R3, P5 ;  /* 0x0000000111117824 */ /* 0x000fc800028e0603 */
[----:B------:R1:W-:Y:S01]  /*54430*/  STL [R1+0x808], R16 ;  /* 0x0008081001007387 */ /* 0x0003e20000100800 */
[----:B------:R-:W-:-:S03]  /*54440*/  IMAD.MOV.U32 R7, RZ, RZ, R16 ;  /* 0x000000ffff077224 */ /* 0x000fc600078e0010 */
[----:B------:R3:W-:Y:S04]  /*54450*/  STL [R1+0x84c], R10 ;  /* 0x00084c0a01007387 */ /* 0x0007e80000100800 */
[----:B--2---:R-:W2:Y:S04]  /*54460*/  LDL.LU R9, [R1+0x988] ;  /* 0x0009880001097983 */ /* 0x004ea80000300800 */
[----:B------:R5:W-:Y:S04]  /*54470*/  STL [R1+0x848], R17 ;  /* 0x0008481101007387 */ /* 0x000be80000100800 */
[----:B-1----:R-:W2:Y:S04]  /*54480*/  LDL.LU R16, [R1+0x9c8] ;  /* 0x0009c80001107983 */ /* 0x002ea80000300800 */
[----:B------:R1:W-:Y:S01]  /*54490*/  LDGSTS.E [R5+-0x3e700], desc[UR16][R6.64], P3 ;  /* 0xc190000006057fae */ /* 0x0003e200099a1010 */
[----:B------:R-:W-:Y:S01]  /*544a0*/  IADD3 R13, P4, PT, R13, R80, RZ ;  /* 0x000000500d0d7210 */ /* 0x000fe20007f9e0ff */
[----:B-1----:R-:W-:Y:S01]  /*544b0*/  IMAD.MOV.U32 R7, RZ, RZ, R17 ;  /* 0x000000ffff077224 */ /* 0x002fe200078e0011 */
[----:B------:R-:W-:-:S02]  /*544c0*/  MOV R6, R10 ;  /* 0x0000000a00067202 */ /* 0x000fc40000000f00 */
[----:B---3--:R-:W3:Y:S01]  /*544d0*/  LDL.LU R10, [R1+0xa0c] ;  /* 0x000a0c00010a7983 */ /* 0x008ee20000300800 */
[----:B------:R-:W-:-:S03]  /*544e0*/  IADD3 R11, P5, PT, R11, R80, RZ ;  /* 0x000000500b0b7210 */ /* 0x000fc60007fbe0ff */
[----:B-----5:R-:W5:Y:S01]  /*544f0*/  LDL.LU R17, [R1+0xa4c] ;  /* 0x000a4c0001117983 */ /* 0x020f620000300800 */
[----:B------:R-:W-:-:S03]  /*54500*/  IADD3.X R18, PT, PT, R18, R3, RZ, P4, !PT ;  /* 0x0000000312127210 */ /* 0x000fc600027fe4ff */
[----:B------:R1:W-:Y:S01]  /*54510*/  STL [R1+0x88c], R13 ;  /* 0x00088c0d01007387 */ /* 0x0003e20000100800 */
[----:B------:R-:W-:-:S03]  /*54520*/  IMAD.X R12, R12, 0x1, R3, P5 ;  /* 0x000000010c0c7824 */ /* 0x000fc600028e0603 */
[----:B------:R1:W-:Y:S04]  /*54530*/  LDGSTS.E [R5+-0x3e300], desc[UR16][R6.64], P3 ;  /* 0xc1d0000006057fae */ /* 0x0003e800099a1010 */
[----:B------:R1:W-:Y:S04]  /*54540*/  STL [R1+0x888], R18 ;  /* 0x0008881201007387 */ /* 0x0003e80000100800 */
[----:B------:R1:W-:Y:S02]  /*54550*/  STL [R1+0x8cc], R11 ;  /* 0x0008cc0b01007387 */ /* 0x0003e40000100800 */
[----:B-1----:R-:W-:-:S02]  /*54560*/  MOV R6, R13 ;  /* 0x0000000d00067202 */ /* 0x002fc40000000f00 */
        /* <DEDUP_REMOVED lines=8> */
[----:B------:R1:W-:Y:S04]  /*545f0*/  LDGSTS.E [R5+-0x3db00], desc[UR16][R6.64], P3 ;  /* 0xc250000006057fae */ /* 0x0003e800099a1010 */
[----:B------:R-:W5:Y:S01]  /*54600*/  LDL.LU R12, [R1+0x6d4] ;  /* 0x0006d400010c7983 */ /* 0x000f620000300800 */
[----:B------:R-:W-:-:S04]  /*54610*/  IADD3 R20, P4, PT, R20, R80, RZ ;  /* 0x0000005014147210 */ /* 0x000fc80007f9e0ff */
[----:B-1----:R-:W-:Y:S02]  /*54620*/  MOV R6, R20 ;  /* 0x0000001400067202 */ /* 0x002fe40000000f00 */
[----:B------:R-:W-:Y:S02]  /*54630*/  IADD3 R15, P5, PT, R15, R80, RZ ;  /* 0x000000500f0f7210 */ /* 0x000fe40007fbe0ff */
[----:B------:R-:W-:Y:S01]  /*54640*/  IADD3.X R21, PT, PT, R21, R3, RZ, P4, !PT ;  /* 0x0000000315157210 */ /* 0x000fe200027fe4ff */
[----:B------:R-:W-:Y:S02]  /*54650*/  STL [R1+0x90c], R20 ;  /* 0x00090c1401007387 */ /* 0x000fe40000100800 */
[----:B----4-:R-:W-:Y:S02]  /*54660*/  IMAD.X R19, R19, 0x1, R3, P5 ;  /* 0x0000000113137824 */ /* 0x010fe400028e0603 */
[----:B------:R-:W-:Y:S01]  /*54670*/  IMAD.MOV.U32 R7, RZ, RZ, R21 ;  /* 0x000000ffff077224 */ /* 0x000fe200078e0015 */
[----:B------:R-:W-:Y:S04]  /*54680*/  STL [R1+0x908], R21 ;  /* 0x0009081501007387 */ /* 0x000fe80000100800 */
[----:B------:R1:W-:Y:S04]  /*54690*/  STL [R1+0x94c], R15 ;  /* 0x00094c0f01007387 */ /* 0x0003e80000100800 */
[----:B------:R4:W-:Y:S04]  /*546a0*/  LDGSTS.E [R5+-0x3d700], desc[UR16][R6.64], P3 ;  /* 0xc290000006057fae */ /* 0x0009e800099a1010 */
[----:B------:R1:W-:Y:S01]  /*546b0*/  STL [R1+0x948], R19 ;  /* 0x0009481301007387 */ /* 0x0003e20000100800 */
[----:B----4-:R-:W-:-:S03]  /*546c0*/  MOV R6, R15 ;  /* 0x0000000f00067202 */ /* 0x010fc60000000f00 */
[----:B-1----:R-:W4:Y:S01]  /*546d0*/  LDL.LU R15, [R1+0x690] ;  /* 0x00069000010f7983 */ /* 0x002f220000300800 */
[----:B------:R-:W-:-:S03]  /*546e0*/  IMAD.MOV.U32 R7, RZ, RZ, R19 ;  /* 0x000000ffff077224 */ /* 0x000fc600078e0013 */
[----:B------:R-:W4:Y:S01]  /*546f0*/  LDL.LU R19, [R1+0x6d0] ;  /* 0x0006d00001137983 */ /* 0x000f220000300800 */
[-C--:B------:R-:W-:Y:S02]  /*54700*/  IADD3 R8, P4, PT, R8, R80.reuse, RZ ;  /* 0x0000005008087210 */ /* 0x080fe40007f9e0ff */
[----:B------:R-:W-:Y:S01]  /*54710*/  IADD3 R14, P5, PT, R14, R80, RZ ;  /* 0x000000500e0e7210 */ /* 0x000fe20007fbe0ff */
[----:B------:R1:W-:Y:S04]  /*54720*/  LDGSTS.E [R5+-0x3d300], desc[UR16][R6.64], P3 ;  /* 0xc2d0000006057fae */ /* 0x0003e800099a1010 */
[----:B------:R2:W-:Y:S01]  /*54730*/  STL [R1+0x98c], R8 ;  /* 0x00098c0801007387 */ /* 0x0005e20000100800 */
[----:B-1----:R-:W-:Y:S02]  /*54740*/  MOV R6, R8 ;  /* 0x0000000800067202 */ /* 0x002fe40000000f00 */
[----:B--2---:R-:W-:-:S05]  /*54750*/  IADD3.X R9, PT, PT, R9, R3, RZ, P4, !PT ;  /* 0x0000000309097210 */ /* 0x004fca00027fe4ff */
[----:B------:R-:W-:Y:S01]  /*54760*/  IMAD.MOV.U32 R7, RZ, RZ, R9 ;  /* 0x000000ffff077224 */ /* 0x000fe200078e0009 */
[----:B------:R1:W-:Y:S01]  /*54770*/  STL [R1+0x988], R9 ;  /* 0x0009880901007387 */ /* 0x0003e20000100800 */
[----:B------:R-:W-:-:S03]  /*54780*/  IMAD.X R16, R16, 0x1, R3, P5 ;  /* 0x0000000110107824 */ /* 0x000fc600028e0603 */
[----:B------:R2:W-:Y:S04]  /*54790*/  STL [R1+0x9cc], R14 ;  /* 0x0009cc0e01007387 */ /* 0x0005e80000100800 */
[----:B------:R-:W4:Y:S04]  /*547a0*/  LDL.LU R8, [R1+0x714] ;  /* 0x0007140001087983 */ /* 0x000f280000300800 */
[----:B------:R2:W-:Y:S04]  /*547b0*/  STL [R1+0x9c8], R16 ;  /* 0x0009c81001007387 */ /* 0x0005e80000100800 */
[----:B------:R2:W-:Y:S04]  /*547c0*/  LDGSTS.E [R5+-0x3cf00], desc[UR16][R6.64], P3 ;  /* 0xc310000006057fae */ /* 0x0005e800099a1010 */
[----:B-1----:R-:W4:Y:S01]  /*547d0*/  LDL.LU R9, [R1+0x754] ;  /* 0x0007540001097983 */ /* 0x002f220000300800 */
[----:B---3--:R-:W-:-:S02]  /*547e0*/  IADD3 R10, P4, PT, R10, R80, RZ ;  /* 0x000000500a0a7210 */ /* 0x008fc40007f9e0ff */
[----:B--2---:R-:W-:Y:S01]  /*547f0*/  MOV R6, R14 ;  /* 0x0000000e00067202 */ /* 0x004fe20000000f00 */
[----:B------:R-:W-:Y:S01]  /*54800*/  IMAD.MOV.U32 R7, RZ, RZ, R16 ;  /* 0x000000ffff077224 */ /* 0x000fe200078e0010 */
[----:B------:R-:W2:Y:S01]  /*54810*/  LDL.LU R14, [R1+0x710] ;  /* 0x00071000010e7983 */ /* 0x000ea20000300800 */
[----:B-----5:R-:W-:-:S03]  /*54820*/  IADD3 R17, P5, PT, R17, R80, RZ ;  /* 0x0000005011117210 */ /* 0x020fc60007fbe0ff */
[----:B------:R-:W3:Y:S04]  /*54830*/  LDL.LU R16, [R1+0x750] ;  /* 0x0007500001107983 */ /* 0x000ee80000300800 */
[----:B------:R1:W-:Y:S04]  /*54840*/  LDGSTS.E [R5+-0x3cb00], desc[UR16][R6.64], P3 ;  /* 0xc350000006057fae */ /* 0x0003e800099a1010 */
[----:B------:R-:W-:Y:S01]  /*54850*/  STL [R1+0xa0c], R10 ;  /* 0x000a0c0a01007387 */ /* 0x000fe20000100800 */
[----:B------:R-:W-:Y:S02]  /*54860*/  IADD3.X R13, PT, PT, R13, R3, RZ, P4, !PT ;  /* 0x000000030d0d7210 */ /* 0x000fe400027fe4ff */
[----:B-1----:R-:W-:-:S03]  /*54870*/  MOV R6, R10 ;  /* 0x0000000a00067202 */ /* 0x002fc60000000f00 */
[----:B------:R-:W-:Y:S01]  /*54880*/  IMAD.MOV.U32 R7, RZ, RZ, R13 ;  /* 0x000000ffff077224 */ /* 0x000fe200078e000d */
[----:B------:R1:W-:Y:S01]  /*54890*/  STL [R1+0xa08], R13 ;  /* 0x000a080d01007387 */ /* 0x0003e20000100800 */
[----:B------:R-:W-:-:S03]  /*548a0*/  IMAD.X R18, R18, 0x1, R3, P5 ;  /* 0x0000000112127824 */ /* 0x000fc600028e0603 */
[----:B------:R-:W-:Y:S04]  /*548b0*/  STL [R1+0xa4c], R17 ;  /* 0x000a4c1101007387 */ /* 0x000fe80000100800 */
[----:B------:R5:W-:Y:S04]  /*548c0*/  LDGSTS.E [R5+-0x3c700], desc[UR16][R6.64], P3 ;  /* 0xc390000006057fae */ /* 0x000be800099a1010 */
[----:B-1----:R-:W3:Y:S04]  /*548d0*/  LDL.LU R13, [R1+0x794] ;  /* 0x00079400010d7983 */ /* 0x002ee80000300800 */
[----:B------:R1:W-:Y:S04]  /*548e0*/  STL [R1+0xa48], R18 ;  /* 0x000a481201007387 */ /* 0x0003e80000100800 */
[----:B------:R-:W3:Y:S01]  /*548f0*/  LDL.LU R10, [R1+0x7d4] ;  /* 0x0007d400010a7983 */ /* 0x000ee20000300800 */
[----:B-----5:R-:W-:Y:S01]  /*54900*/  IMAD.MOV.U32 R7, RZ, RZ, R18 ;  /* 0x000000ffff077224 */ /* 0x020fe200078e0012 */
[----:B------:R-:W-:-:S02]  /*54910*/  MOV R6, R17 ;  /* 0x0000001100067202 */ /* 0x000fc40000000f00 */
[----:B-1----:R-:W5:Y:S04]  /*54920*/  LDL.LU R18, [R1+0x790] ;  /* 0x0007900001127983 */ /* 0x002f680000300800 */
[----:B------:R-:W5:Y:S01]  /*54930*/  LDL.LU R17, [R1+0x7d0] ;  /* 0x0007d00001117983 */ /* 0x000f620000300800 */
[-C--:B------:R-:W-:Y:S02]  /*54940*/  IADD3 R11, P4, PT, R11, R80.reuse, RZ ;  /* 0x000000500b0b7210 */ /* 0x080fe40007f9e0ff */
[----:B------:R-:W-:Y:S01]  /*54950*/  IADD3 R12, P5, PT, R12, R80, RZ ;  /* 0x000000500c0c7210 */ /* 0x000fe20007fbe0ff */
[----:B------:R1:W-:Y:S04]  /*54960*/  LDGSTS.E [R5+-0x3c300], desc[UR16][R6.64], P3 ;  /* 0xc3d0000006057fae */ /* 0x0003e800099a1010 */
[----:B------:R-:W-:Y:S01]  /*54970*/  STL [R1+0x694], R11 ;  /* 0x0006940b01007387 */ /* 0x000fe20000100800 */
[----:B-1----:R-:W-:-:S03]  /*54980*/  LOP3.LUT R5, R92, 0x30, RZ, 0x3c, !PT ;  /* 0x000000305c057812 */ /* 0x002fc600078e3cff */
[----:B------:R-:W-:Y:S01]  /*54990*/  STL [R1+0x6d4], R12 ;  /* 0x0006d40c01007387 */ /* 0x000fe20000100800 */
[----:B------:R-:W-:Y:S02]  /*549a0*/  MOV R6, R11 ;  /* 0x0000000b00067202 */ /* 0x000fe40000000f00 */
[----:B------:R-:W-:Y:S02]  /*549b0*/  IADD3 R5, PT, PT, R5, 0x100000, R4 ;  /* 0x0010000005057810 */ /* 0x000fe40007ffe004 */
[----:B----4-:R-:W-:Y:S01]  /*549c0*/  IADD3.X R15, PT, PT, R15, R3, RZ, P4, !PT ;  /* 0x000000030f0f7210 */ /* 0x010fe200027fe4ff */
[----:B------:R-:W-:-:S04]  /*549d0*/  IMAD.X R19, R19, 0x1, R3, P5 ;  /* 0x0000000113137824 */ /* 0x000fc800028e0603 */
[----:B------:R-:W-:Y:S01]  /*549e0*/  IMAD.MOV.U32 R7, RZ, RZ, R15 ;  /* 0x000000ffff077224 */ /* 0x000fe200078e000f */
[----:B------:R1:W-:Y:S04]  /*549f0*/  STL [R1+0x690], R15 ;  /* 0x0006900f01007387 */ /* 0x0003e80000100800 */
[----:B------:R4:W-:Y:S04]  /*54a00*/  LDGSTS.E [R5+-0x3fe80], desc[UR16][R6.64], P3 ;  /* 0xc018000006057fae */ /* 0x0009e800099a1010 */
[----:B-1----:R-:W5:Y:S04]  /*54a10*/  LDL.LU R15, [R1+0x814] ;  /* 0x00081400010f7983 */ /* 0x002f680000300800 */
[----:B------:R-:W5:Y:S01]  /*54a20*/  LDL.LU R11, [R1+0x854] ;  /* 0x00085400010b7983 */ /* 0x000f620000300800 */
[----:B----4-:R-:W-:-:S03]  /*54a30*/  IMAD.MOV.U32 R7, RZ, RZ, R19 ;  /* 0x000000ffff077224 */ /* 0x010fc600078e0013 */
[----:B------:R1:W-:Y:S01]  /*54a40*/  STL [R1+0x6d0], R19 ;  /* 0x0006d01301007387 */ /* 0x0003e20000100800 */
[----:B------:R-:W-:-:S05]  /*54a50*/  MOV R6, R12 ;  /* 0x0000000c00067202 */ /* 0x000fca0000000f00 */
[----:B------:R4:W-:Y:S04]  /*54a60*/  LDGSTS.E [R5+-0x3fa80], desc[UR16][R6.64], P3 ;  /* 0xc058000006057fae */ /* 0x0009e800099a1010 */
[----:B-1----:R-:W5:Y:S04]  /*54a70*/  LDL.LU R19, [R1+0x810] ;  /* 0x0008100001137983 */ /* 0x002f680000300800 */
[----:B------:R-:W5:Y:S01]  /*54a80*/  LDL.LU R12, [R1+0x850] ;  /* 0x00085000010c7983 */ /* 0x000f620000300800 */
[----:B------:R-:W-:-:S04]  /*54a90*/  IADD3 R8, P4, PT, R8, R80, RZ ;  /* 0x0000005008087210 */ /* 0x000fc80007f9e0ff */
[----:B----4-:R-:W-:Y:S01]  /*54aa0*/  MOV R6, R8 ;  /* 0x0000000800067202 */ /* 0x010fe20000000f00 */
[----:B------:R-:W-:Y:S01]  /*54ab0*/  STL [R1+0x714], R8 ;  /* 0x0007140801007387 */ /* 0x000fe20000100800 */
[----:B------:R-:W-:Y:S02]  /*54ac0*/  IADD3 R9, P5, PT, R9, R80, RZ ;  /* 0x0000005009097210 */ /* 0x000fe40007fbe0ff */
[----:B--2---:R-:W-:-:S03]  /*54ad0*/  IADD3.X R14, PT, PT, R14, R3, RZ, P4, !PT ;  /* 0x000000030e0e7210 */ /* 0x004fc600027fe4ff */
[----:B---3--:R-:W-:Y:S02]  /*54ae0*/  IMAD.X R16, R16, 0x1, R3, P5 ;  /* 0x0000000110107824 */ /* 0x008fe400028e0603 */
[----:B------:R1:W-:Y:S01]  /*54af0*/  STL [R1+0x710], R14 ;  /* 0x0007100e01007387 */ /* 0x0003e20000100800 */
[----:B------:R-:W-:-:S03]  /*54b00*/  IMAD.MOV.U32 R7, RZ, RZ, R14 ;  /* 0x000000ffff077224 */ /* 0x000fc600078e000e */
[----:B------:R-:W-:Y:S04]  /*54b10*/  STL [R1+0x754], R9 ;  /* 0x0007540901007387 */ /* 0x000fe80000100800 */
[----:B------:R2:W-:Y:S04]  /*54b20*/  LDGSTS.E [R5+-0x3f680], desc[UR16][R6.64], P3 ;  /* 0xc098000006057fae */ /* 0x0005e800099a1010 */
[----:B-1----:R-:W3:Y:S04]  /*54b30*/  LDL.LU R14, [R1+0x894] ;  /* 0x00089400010e7983 */ /* 0x002ee80000300800 */
[----:B------:R1:W-:Y:S04]  /*54b40*/  STL [R1+0x750], R16 ;  /* 0x0007501001007387 */ /* 0x0003e80000100800 */
[----:B------:R-:W4:Y:S01]  /*54b50*/  LDL.LU R8, [R1+0x8d4] ;  /* 0x0008d40001087983 */ /* 0x000f220000300800 */
[----:B--2---:R-:W-:Y:S01]  /*54b60*/  IMAD.MOV.U32 R7, RZ, RZ, R16 ;  /* 0x000000ffff077224 */ /* 0x004fe200078e0010 */
[----:B------:R-:W-:-:S02]  /*54b70*/  MOV R6, R9 ;  /* 0x0000000900067202 */ /* 0x000fc40000000f00 */
[----:B-1----:R-:W2:Y:S04]  /*54b80*/  LDL.LU R16, [R1+0x890] ;  /* 0x0008900001107983 */ /* 0x002ea80000300800 */
[----:B------:R-:W2:Y:S01]  /*54b90*/  LDL.LU R9, [R1+0x8d0] ;  /* 0x0008d00001097983 */ /* 0x000ea20000300800 */
[----:B------:R-:W-:-:S03]  /*54ba0*/  IADD3 R13, P4, PT, R13, R80, RZ ;  /* 0x000000500d0d7210 */ /* 0x000fc60007f9e0ff */
[----:B------:R1:W-:Y:S01]  /*54bb0*/  LDGSTS.E [R5+-0x3f280], desc[UR16][R6.64], P3 ;  /* 0xc0d8000006057fae */ /* 0x0003e200099a1010 */
[----:B------:R-:W-:-:S03]  /*54bc0*/  IADD3 R10, P5, PT, R10, R80, RZ ;  /* 0x000000500a0a7210 */ /* 0x000fc60007fbe0ff */
[----:B------:R5:W-:Y:S02]  /*54bd0*/  STL [R1+0x794], R13 ;  /* 0x0007940d01007387 */ /* 0x000be40000100800 */
[----:B-----5:R-:W-:Y:S01]  /*54be0*/  IADD3.X R18, PT, PT, R18, R3, RZ, P4, !PT ;  /* 0x0000000312127210 */ /* 0x020fe200027fe4ff */
[----:B------:R-:W-:-:S04]  /*54bf0*/  IMAD.X R17, R17, 0x1, R3, P5 ;  /* 0x0000000111117824 */ /* 0x000fc800028e0603 */
[----:B------:R-:W-:Y:S01]  /*54c00*/  STL [R1+0x790], R18 ;  /* 0x0007901201007387 */ /* 0x000fe20000100800 */
[----:B-1----:R-:W-:-:S03]  /*54c10*/  MOV R6, R13 ;  /* 0x0000000d00067202 */ /* 0x002fc60000000f00 */
[----:B------:R-:W-:Y:S01]  /*54c20*/  STL [R1+0x7d4], R10 ;  /* 0x0007d40a01007387 */ /* 0x000fe20000100800 */
[----:B------:R-:W-:-:S03]  /*54c30*/  IMAD.MOV.U32 R7, RZ, RZ, R18 ;  /* 0x000000ffff077224 */ /* 0x000fc600078e0012 */
[----:B------:R-:W5:Y:S04]  /*54c40*/  LDL.LU R20, [R1+0x914] ;  /* 0x0009140001147983 */ /* 0x000f680000300800 */
[----:B------:R1:W-:Y:S04]  /*54c50*/  STL [R1+0x7d0], R17 ;  /* 0x0007d01101007387 */ /* 0x0003e80000100800 */
[----:B------:R-:W5:Y:S04]  /*54c60*/  LDL.LU R13, [R1+0x954] ;  /* 0x00095400010d7983 */ /* 0x000f680000300800 */
[----:B------:R-:W5:Y:S04]  /*54c70*/  LDL.LU R21, [R1+0x910] ;  /* 0x0009100001157983 */ /* 0x000f680000300800 */
[----:B------:R1:W-:Y:S02]  /*54c80*/  LDGSTS.E [R5+-0x3ee80], desc[UR16][R6.64], P3 ;  /* 0xc118000006057fae */ /* 0x0003e400099a1010 */
[----:B-1----:R-:W-:-:S02]  /*54c90*/  IMAD.MOV.U32 R7, RZ, RZ, R17 ;  /* 0x000000ffff077224 */ /* 0x002fc400078e0011 */
[----:B------:R-:W5:Y:S01]  /*54ca0*/  LDL.LU R17, [R1+0x950] ;  /* 0x0009500001117983 */ /* 0x000f620000300800 */
[----:B------:R-:W-:-:S03]  /*54cb0*/  MOV R6, R10 ;  /* 0x0000000a00067202 */ /* 0x000fc60000000f00 */
[----:B------:R-:W5:Y:S04]  /*54cc0*/  LDL.LU R10, [R1+0x994] ;  /* 0x00099400010a7983 */ /* 0x000f680000300800 */
[----:B------:R-:W5:Y:S04]  /*54cd0*/  LDL.LU R18, [R1+0x9d4] ;  /* 0x0009d40001127983 */ /* 0x000f680000300800 */
[----:B------:R1:W-:Y:S01]  /*54ce0*/  LDGSTS.E [R5+-0x3ea80], desc[UR16][R6.64], P3 ;  /* 0xc158000006057fae */ /* 0x0003e200099a1010 */
[-C--:B------:R-:W-:Y:S02]  /*54cf0*/  IADD3 R15, P4, PT, R15, R80.reuse, RZ ;  /* 0x000000500f0f7210 */ /* 0x080fe40007f9e0ff */
[----:B------:R-:W-:-:S03]  /*54d00*/  IADD3 R11, P5, PT, R11, R80, RZ ;  /* 0x000000500b0b7210 */ /* 0x000fc60007fbe0ff */
[----:B------:R1:W-:Y:S02]  /*54d10*/  STL [R1+0x814], R15 ;  /* 0x0008140f01007387 */ /* 0x0003e40000100800 */
[----:B-1----:R-:W-:Y:S02]  /*54d20*/  MOV R6, R15 ;  /* 0x0000000f00067202 */ /* 0x002fe40000000f00 */
[----:B------:R-:W-:Y:S01]  /*54d30*/  IADD3.X R19, PT, PT, R19, R3, RZ, P4, !PT ;  /* 0x0000000313137210 */ /* 0x000fe200027fe4ff */
[----:B------:R-:W-:-:S04]  /*54d40*/  IMAD.X R12, R12, 0x1, R3, P5 ;  /* 0x000000010c0c7824 */ /* 0x000fc800028e0603 */
[----:B------:R1:W-:Y:S04]  /*54d50*/  STL [R1+0x810], R19 ;  /* 0x0008101301007387 */ /* 0x0003e80000100800 */
[----:B------:R1:W-:Y:S04]  /*54d60*/  STL [R1+0x854], R11 ;  /* 0x0008540b01007387 */ /* 0x0003e80000100800 */
[----:B------:R-:W5:Y:S01]  /*54d70*/  LDL.LU R15, [R1+0x990] ;  /* 0x00099000010f7983 */ /* 0x000f620000300800 */
[----:B------:R-:W-:-:S03]  /*54d80*/  IMAD.MOV.U32 R7, RZ, RZ, R19 ;  /* 0x000000ffff077224 */ /* 0x000fc600078e0013 */
[----:B------:R1:W-:Y:S04]  /*54d90*/  STL [R1+0x850], R12 ;  /* 0x0008500c01007387 */ /* 0x0003e80000100800 */
[----:B-1----:R-:W5:Y:S04]  /*54da0*/  LDL.LU R19, [R1+0x9d0] ;  /* 0x0009d00001137983 */ /* 0x002f680000300800 */
[----:B------:R1:W-:Y:S02]  /*54db0*/  LDGSTS.E [R5+-0x3e680], desc[UR16][R6.64], P3 ;  /* 0xc198000006057fae */ /* 0x0003e400099a1010 */
[----:B-1----:R-:W-:Y:S01]  /*54dc0*/  MOV R6, R11 ;  /* 0x0000000b00067202 */ /* 0x002fe20000000f00 */
[----:B------:R-:W-:Y:S01]  /*54dd0*/  IMAD.MOV.U32 R7, RZ, RZ, R12 ;  /* 0x000000ffff077224 */ /* 0x000fe200078e000c */
[----:B------:R-:W5:Y:S04]  /*54de0*/  LDL.LU R11, [R1+0xa14] ;  /* 0x000a1400010b7983 */ /* 0x000f680000300800 */
[----:B------:R-:W5:Y:S04]  /*54df0*/  LDL.LU R12, [R1+0xa54] ;  /* 0x000a5400010c7983 */ /* 0x000f680000300800 */
[----:B------:R1:W-:Y:S01]  /*54e00*/  LDGSTS.E [R5+-0x3e280], desc[UR16][R6.64], P3 ;  /* 0xc1d8000006057fae */ /* 0x0003e200099a1010 */
[----:B---3--:R-:W-:-:S04]  /*54e10*/  IADD3 R14, P4, PT, R14, R80, RZ ;  /* 0x000000500e0e7210 */ /* 0x008fc80007f9e0ff */
[----:B-1----:R-:W-:Y:S01]  /*54e20*/  MOV R6, R14 ;  /* 0x0000000e00067202 */ /* 0x002fe20000000f00 */
[----:B------:R1:W-:Y:S01]  /*54e30*/  STL [R1+0x894], R14 ;  /* 0x0008940e01007387 */ /* 0x0003e20000100800 */
[----:B----4-:R-:W-:Y:S02]  /*54e40*/  IADD3 R8, P5, PT, R8, R80, RZ ;  /* 0x0000005008087210 */ /* 0x010fe40007fbe0ff */
[----:B--2---:R-:W-:-:S03]  /*54e50*/  IADD3.X R16, PT, PT, R16, R3, RZ, P4, !PT ;  /* 0x0000000310107210 */ /* 0x004fc600027fe4ff */
[----:B------:R-:W-:Y:S02]  /*54e60*/  IMAD.X R9, R9, 0x1, R3, P5 ;  /* 0x0000000109097824 */ /* 0x000fe400028e0603 */
[----:B------:R2:W-:Y:S01]  /*54e70*/  STL [R1+0x890], R16 ;  /* 0x0008901001007387 */ /* 0x0005e20000100800 */
[----:B------:R-:W-:-:S03]  /*54e80*/  IMAD.MOV.U32 R7, RZ, RZ, R16 ;  /* 0x000000ffff077224 */ /* 0x000fc600078e0010 */
[----:B------:R3:W-:Y:S04]  /*54e90*/  STL [R1+0x8d4], R8 ;  /* 0x0008d40801007387 */ /* 0x0007e80000100800 */
[----:B-1----:R-:W4:Y:S04]  /*54ea0*/  LDL.LU R14, [R1+0xa10] ;  /* 0x000a1000010e7983 */ /* 0x002f280000300800 */
[----:B------:R1:W-:Y:S04]  /*54eb0*/  LDGSTS.E [R5+-0x3de80], desc[UR16][R6.64], P3 ;  /* 0xc218000006057fae */ /* 0x0003e800099a1010 */
[----:B------:R3:W-:Y:S04]  /*54ec0*/  STL [R1+0x8d0], R9 ;  /* 0x0008d00901007387 */ /* 0x0007e80000100800 */
[----:B--2---:R-:W2:Y:S01]  /*54ed0*/  LDL.LU R16, [R1+0xa50] ;  /* 0x000a500001107983 */ /* 0x004ea20000300800 */
[----:B-1----:R-:W-:Y:S01]  /*54ee0*/  MOV R6, R8 ;  /* 0x0000000800067202 */ /* 0x002fe20000000f00 */
[----:B------:R-:W-:-:S02]  /*54ef0*/  IMAD.MOV.U32 R7, RZ, RZ, R9 ;  /* 0x000000ffff077224 */ /* 0x000fc400078e0009 */
[----:B---3--:R-:W3:Y:S01]  /*54f00*/  LDL.LU R8, [R1+0x69c] ;  /* 0x00069c0001087983 */ /* 0x008ee20000300800 */
[----:B-----5:R-:W-:-:S03]  /*54f10*/  IADD3 R20, P4, PT, R20, R80, RZ ;  /* 0x0000005014147210 */ /* 0x020fc60007f9e0ff */
[----:B------:R1:W-:Y:S04]  /*54f20*/  LDGSTS.E [R5+-0x3da80], desc[UR16][R6.64], P3 ;  /* 0xc258000006057fae */ /* 0x0003e800099a1010 */
[----:B------:R-:W5:Y:S01]  /*54f30*/  LDL.LU R9, [R1+0x6dc] ;  /* 0x0006dc0001097983 */ /* 0x000f620000300800 */
[----:B------:R-:W-:Y:S02]  /*54f40*/  IADD3 R13, P5, PT, R13, R80, RZ ;  /* 0x000000500d0d7210 */ /* 0x000fe40007fbe0ff */
[----:B------:R-:W-:Y:S02]  /*54f50*/  IADD3.X R21, PT, PT, R21, R3, RZ, P4, !PT ;  /* 0x0000000315157210 */ /* 0x000fe400027fe4ff */
[----:B-1----:R-:W-:-:S03]  /*54f60*/  MOV R6, R20 ;  /* 0x0000001400067202 */ /* 0x002fc60000000f00 */
[----:B------:R-:W-:Y:S01]  /*54f70*/  IMAD.MOV.U32 R7, RZ, RZ, R21 ;  /* 0x000000ffff077224 */ /* 0x000fe200078e0015 */
[----:B------:R-:W-:Y:S04]  /*54f80*/  STL [R1+0x914], R20 ;  /* 0x0009141401007387 */ /* 0x000fe80000100800 */
[----:B------:R-:W-:Y:S04]  /*54f90*/  STL [R1+0x910], R21 ;  /* 0x0009101501007387 */ /* 0x000fe80000100800 */
[----:B------:R1:W-:Y:S01]  /*54fa0*/  STL [R1+0x954], R13 ;  /* 0x0009540d01007387 */ /* 0x0003e20000100800 */
[----:B------:R-:W-:-:S03]  /*54fb0*/  IMAD.X R17, R17, 0x1, R3, P5 ;  /* 0x0000000111117824 */ /* 0x000fc600028e0603 */
[----:B------:R1:W-:Y:S04]  /*54fc0*/  LDGSTS.E [R5+-0x3d680], desc[UR16][R6.64], P3 ;  /* 0xc298000006057fae */ /* 0x0003e800099a1010 */
[----:B------:R1:W-:Y:S02]  /*54fd0*/  STL [R1+0x950], R17 ;  /* 0x0009501101007387 */ /* 0x0003e40000100800 */
[----:B-1----:R-:W-:Y:S02]  /*54fe0*/  MOV R6, R13 ;  /* 0x0000000d00067202 */ /* 0x002fe40000000f00 */
[----:B------:R-:W5:Y:S01]  /*54ff0*/  LDL.LU R13, [R1+0x698] ;  /* 0x00069800010d7983 */ /* 0x000f620000300800 */
[----:B------:R-:W-:-:S03]  /*55000*/  IMAD.MOV.U32 R7, RZ, RZ, R17 ;  /* 0x000000ffff077224 */ /* 0x000fc600078e0011 */
[----:B------:R-:W5:Y:S01]  /*55010*/  LDL.LU R17, [R1+0x6d8] ;  /* 0x0006d80001117983 */ /* 0x000f620000300800 */
[-C--:B------:R-:W-:Y:S02]  /*55020*/  IADD3 R10, P4, PT, R10, R80.reuse, RZ ;  /* 0x000000500a0a7210 */ /* 0x080fe40007f9e0ff */
[----:B------:R-:W-:Y:S01]  /*55030*/  IADD3 R18, P5, PT, R18, R80, RZ ;  /* 0x0000005012127210 */ /* 0x000fe20007fbe0ff */
[----:B------:R1:W-:Y:S04]  /*55040*/  LDGSTS.E [R5+-0x3d280], desc[UR16][R6.64], P3 ;  /* 0xc2d8000006057fae */ /* 0x0003e800099a1010 */
[----:B------:R1:W-:Y:S02]  /*55050*/  STL [R1+0x994], R10 ;  /* 0x0009940a01007387 */ /* 0x0003e40000100800 */
[----:B-1----:R-:W-:-:S02]  /*55060*/  MOV R6, R10 ;  /* 0x0000000a00067202 */ /* 0x002fc40000000f00 */
[----:B------:R-:W-:-:S05]  /*55070*/  IADD3.X R15, PT, PT, R15, R3, RZ, P4, !PT ;  /* 0x000000030f0f7210 */ /* 0x000fca00027fe4ff */
        /* <DEDUP_REMOVED lines=19> */
[----:B------:R1:W-:Y:S04]  /*551b0*/  STL [R1+0xa10], R14 ;  /* 0x000a100e01007387 */ /* 0x0003e80000100800 */
[----:B------:R-:W-:Y:S01]  /*551c0*/  STL [R1+0xa54], R12 ;  /* 0x000a540c01007387 */ /* 0x000fe20000100800 */
[----:B--2---:R-:W-:-:S03]  /*551d0*/  IMAD.X R16, R16, 0x1, R3, P5 ;  /* 0x0000000110107824 */ /* 0x004fc600028e0603 */
[----:B------:R2:W-:Y:S04]  /*551e0*/  LDGSTS.E [R5+-0x3c680], desc[UR16][R6.64], P3 ;  /* 0xc398000006057fae */ /* 0x0005e800099a1010 */
[----:B-1----:R-:W4:Y:S01]  /*551f0*/  LDL.LU R14, [R1+0x79c] ;  /* 0x00079c00010e7983 */ /* 0x002f220000300800 */
[----:B---3--:R-:W-:-:S03]  /*55200*/  IADD3 R8, P4, PT, R8, R80, RZ ;  /* 0x0000005008087210 */ /* 0x008fc60007f9e0ff */
[----:B------:R1:W-:Y:S04]  /*55210*/  STL [R1+0xa50], R16 ;  /* 0x000a501001007387 */ /* 0x0003e80000100800 */
[----:B------:R-:W3:Y:S01]  /*55220*/  LDL.LU R11, [R1+0x7dc] ;  /* 0x0007dc00010b7983 */ /* 0x000ee20000300800 */
[----:B--2---:R-:W-:Y:S01]  /*55230*/  IMAD.MOV.U32 R7, RZ, RZ, R16 ;  /* 0x000000ffff077224 */ /* 0x004fe200078e0010 */
[----:B------:R-:W-:Y:S02]  /*55240*/  MOV R6, R12 ;  /* 0x0000000c00067202 */ /* 0x000fe40000000f00 */
[----:B-1----:R-:W2:Y:S01]  /*55250*/  LDL.LU R16, [R1+0x798] ;  /* 0x0007980001107983 */ /* 0x002ea20000300800 */
[----:B-----5:R-:W-:-:S03]  /*55260*/  IADD3 R9, P5, PT, R9, R80, RZ ;  /* 0x0000005009097210 */ /* 0x020fc60007fbe0ff */
[----:B------:R-:W5:Y:S04]  /*55270*/  LDL.LU R12, [R1+0x7d8] ;  /* 0x0007d800010c7983 */ /* 0x000f680000300800 */
[----:B------:R1:W-:Y:S04]  /*55280*/  LDGSTS.E [R5+-0x3c280], desc[UR16][R6.64], P3 ;  /* 0xc3d8000006057fae */ /* 0x0003e800099a1010 */
[----:B------:R-:W-:Y:S01]  /*55290*/  STL [R1+0x69c], R8 ;  /* 0x00069c0801007387 */ /* 0x000fe20000100800 */
[----:B-1----:R-:W-:-:S03]  /*552a0*/  LOP3.LUT R5, R92, 0x40, RZ, 0x3c, !PT ;  /* 0x000000405c057812 */ /* 0x002fc600078e3cff */
[----:B------:R-:W-:Y:S01]  /*552b0*/  STL [R1+0x6dc], R9 ;  /* 0x0006dc0901007387 */ /* 0x000fe20000100800 */
[----:B------:R-:W-:Y:S02]  /*552c0*/  MOV R6, R8 ;  /* 0x0000000800067202 */ /* 0x000fe40000000f00 */
[----:B------:R-:W-:Y:S02]  /*552d0*/  IADD3 R5, PT, PT, R5, 0x100000, R4 ;  /* 0x0010000005057810 */ /* 0x000fe40007ffe004 */
[----:B------:R-:W-:Y:S01]  /*552e0*/  IADD3.X R13, PT, PT, R13, R3, RZ, P4, !PT ;  /* 0x000000030d0d7210 */ /* 0x000fe200027fe4ff */
[----:B------:R-:W-:-:S04]  /*552f0*/  IMAD.X R17, R17, 0x1, R3, P5 ;  /* 0x0000000111117824 */ /* 0x000fc800028e0603 */
[----:B------:R-:W-:Y:S01]  /*55300*/  IMAD.MOV.U32 R7, RZ, RZ, R13 ;  /* 0x000000ffff077224 */ /* 0x000fe200078e000d */
[----:B------:R1:W-:Y:S04]  /*55310*/  STL [R1+0x698], R13 ;  /* 0x0006980d01007387 */ /* 0x0003e80000100800 */
        /* <DEDUP_REMOVED lines=13> */
[----:B------:R-:W-:-:S03]  /*553f0*/  IADD3.X R18, PT, PT, R18, R3, RZ, P4, !PT ;  /* 0x0000000312127210 */ /* 0x000fc600027fe4ff */
[----:B------:R-:W-:Y:S02]  /*55400*/  IMAD.X R19, R19, 0x1, R3, P5 ;  /* 0x0000000113137824 */ /* 0x000fe400028e0603 */
[----:B------:R1:W-:Y:S01]  /*55410*/  STL [R1+0x718], R18 ;  /* 0x0007181201007387 */ /* 0x0003e20000100800 */
[----:B------:R-:W-:-:S03]  /*55420*/  IMAD.MOV.U32 R7, RZ, RZ, R18 ;  /* 0x000000ffff077224 */ /* 0x000fc600078e0012 */
[----:B------:R-:W-:Y:S04]  /*55430*/  STL [R1+0x75c], R15 ;  /* 0x00075c0f01007387 */ /* 0x000fe80000100800 */
[----:B------:R1:W-:Y:S04]  /*55440*/  LDGSTS.E [R5+-0x3f600], desc[UR16][R6.64], P3 ;  /* 0xc0a0000006057fae */ /* 0x0003e800099a1010 */
[----:B-1----:R-:W5:Y:S04]  /*55450*/  LDL.LU R18, [R1+0x89c] ;  /* 0x00089c0001127983 */ /* 0x002f680000300800 */
[----:B------:R1:W-:Y:S04]  /*55460*/  STL [R1+0x758], R19 ;  /* 0x0007581301007387 */ /* 0x0003e80000100800 */
[----:B------:R-:W5:Y:S01]  /*55470*/  LDL.LU R10, [R1+0x8dc] ;  /* 0x0008dc00010a7983 */ /* 0x000f620000300800 */
[----:B------:R-:W-:-:S03]  /*55480*/  IMAD.MOV.U32 R7, RZ, RZ, R19 ;  /* 0x000000ffff077224 */ /* 0x000fc600078e0013 */
[----:B-1----:R-:W5:Y:S01]  /*55490*/  LDL.LU R19, [R1+0x898] ;  /* 0x0008980001137983 */ /* 0x002f620000300800 */
[----:B------:R-:W-:-:S03]  /*554a0*/  MOV R6, R15 ;  /* 0x0000000f00067202 */ /* 0x000fc60000000f00 */
[----:B------:R-:W5:Y:S04]  /*554b0*/  LDL.LU R15, [R1+0x8d8] ;  /* 0x0008d800010f7983 */ /* 0x000f680000300800 */
[----:B------:R1:W-:Y:S01]  /*554c0*/  LDGSTS.E [R5+-0x3f200], desc[UR16][R6.64], P3 ;  /* 0xc0e0000006057fae */ /* 0x0003e200099a1010 */
[-C--:B----4-:R-:W-:Y:S02]  /*554d0*/  IADD3 R14, P4, PT, R14, R80.reuse, RZ ;  /* 0x000000500e0e7210 */ /* 0x090fe40007f9e0ff */
[----:B---3--:R-:W-:-:S03]  /*554e0*/  IADD3 R11, P5, PT, R11, R80, RZ ;  /* 0x000000500b0b7210 */ /* 0x008fc60007fbe0ff */
[----:B------:R3:W-:Y:S01]  /*554f0*/  STL [R1+0x79c], R14 ;  /* 0x00079c0e01007387 */ /* 0x0007e20000100800 */
[----:B--2---:R-:W-:Y:S01]  /*55500*/  IADD3.X R16, PT, PT, R16, R3, RZ, P4, !PT ;  /* 0x0000000310107210 */ /* 0x004fe200027fe4ff */
[----:B-----5:R-:W-:-:S04]  /*55510*/  IMAD.X R12, R12, 0x1, R3, P5 ;  /* 0x000000010c0c7824 */ /* 0x020fc800028e0603 */
[----:B------:R2:W-:Y:S01]  /*55520*/  STL [R1+0x798], R16 ;  /* 0x0007981001007387 */ /* 0x0005e20000100800 */
[----:B-1----:R-:W-:-:S03]  /*55530*/  MOV R6, R14 ;  /* 0x0000000e00067202 */ /* 0x002fc60000000f00 */
[----:B------:R1:W-:Y:S04]  /*55540*/  STL [R1+0x7dc], R11 ;  /* 0x0007dc0b01007387 */ /* 0x0003e80000100800 */
[----:B------:R-:W4:Y:S01]  /*55550*/  LDL.LU R20, [R1+0x91c] ;  /* 0x00091c0001147983 */ /* 0x000f220000300800 */
[----:B------:R-:W-:-:S03]  /*55560*/  IMAD.MOV.U32 R7, RZ, RZ, R16 ;  /* 0x000000ffff077224 */ /* 0x000fc600078e0010 */
[----:B------:R5:W-:Y:S04]  /*55570*/  STL [R1+0x7d8], R12 ;  /* 0x0007d80c01007387 */ /* 0x000be80000100800 */
[----:B---3--:R-:W3:Y:S04]  /*55580*/  LDL.LU R14, [R1+0x95c] ;  /* 0x00095c00010e7983 */ /* 0x008ee80000300800 */
[----:B------:R-:W3:Y:S04]  /*55590*/  LDL.LU R21, [R1+0x918] ;  /* 0x0009180001157983 */ /* 0x000ee80000300800 */
[----:B------:R1:W-:Y:S04]  /*555a0*/  LDGSTS.E [R5+-0x3ee00], desc[UR16][R6.64], P3 ;  /* 0xc120000006057fae */ /* 0x0003e800099a1010 */
[----:B--2---:R-:W2:Y:S01]  /*555b0*/  LDL.LU R16, [R1+0x958] ;  /* 0x0009580001107983 */ /* 0x004ea20000300800 */
[----:B-1----:R-:W-:Y:S01]  /*555c0*/  MOV R6, R11 ;  /* 0x0000000b00067202 */ /* 0x002fe20000000f00 */
[----:B------:R-:W-:-:S02]  /*555d0*/  IMAD.MOV.U32 R7, RZ, RZ, R12 ;  /* 0x000000ffff077224 */ /* 0x000fc400078e000c */
[----:B------:R-:W2:Y:S04]  /*555e0*/  LDL.LU R11, [R1+0x99c] ;  /* 0x00099c00010b7983 */ /* 0x000ea80000300800 */
[----:B-----5:R-:W5:Y:S04]  /*555f0*/  LDL.LU R12, [R1+0x9dc] ;  /* 0x0009dc00010c7983 */ /* 0x020f680000300800 */
        /* <DEDUP_REMOVED lines=19> */
[----:B------:R-:W-:-:S05]  /*55730*/  IADD3 R18, P4, PT, R18, R80, RZ ;  /* 0x0000005012127210 */ /* 0x000fca0007f9e0ff */
[----:B------:R1:W-:Y:S01]  /*55740*/  STL [R1+0x89c], R18 ;  /* 0x00089c1201007387 */ /* 0x0003e20000100800 */
[----:B------:R-:W-:Y:S02]  /*55750*/  IADD3 R10, P5, PT, R10, R80, RZ ;  /* 0x000000500a0a7210 */ /* 0x000fe40007fbe0ff */
[----:B------:R-:W-:Y:S02]  /*55760*/  IADD3.X R19, PT, PT, R19, R3, RZ, P4, !PT ;  /* 0x0000000313137210 */ /* 0x000fe400027fe4ff */
[----:B-1----:R-:W-:Y:S01]  /*55770*/  MOV R6, R18 ;  /* 0x0000001200067202 */ /* 0x002fe20000000f00 */
[----:B------:R-:W-:Y:S02]  /*55780*/  IMAD.X R15, R15, 0x1, R3, P5 ;  /* 0x000000010f0f7824 */ /* 0x000fe400028e0603 */
        /* <DEDUP_REMOVED lines=10> */
[----:B------:R1:W-:Y:S04]  /*55830*/  LDGSTS.E [R5+-0x3da00], desc[UR16][R6.64], P3 ;  /* 0xc260000006057fae */ /* 0x0003e800099a1010 */
[----:B------:R-:W5:Y:S01]  /*55840*/  LDL.LU R15, [R1+0x6e4] ;  /* 0x0006e400010f7983 */ /* 0x000f620000300800 */
[----:B----4-:R-:W-:-:S04]  /*55850*/  IADD3 R20, P4, PT, R20, R80, RZ ;  /* 0x0000005014147210 */ /* 0x010fc80007f9e0ff */
[----:B-1----:R-:W-:Y:S02]  /*55860*/  MOV R6, R20 ;  /* 0x0000001400067202 */ /* 0x002fe40000000f00 */
[-C--:B---3--:R-:W-:Y:S02]  /*55870*/  IADD3 R14, P5, PT, R14, R80.reuse, RZ ;  /* 0x000000500e0e7210 */ /* 0x088fe40007fbe0ff */
[----:B------:R-:W-:Y:S01]  /*55880*/  IADD3.X R21, PT, PT, R21, R3, RZ, P4, !PT ;  /* 0x0000000315157210 */ /* 0x000fe200027fe4ff */
[----:B------:R-:W-:Y:S04]  /*55890*/  STL [R1+0x91c], R20 ;  /* 0x00091c1401007387 */ /* 0x000fe80000100800 */
[----:B------:R-:W-:Y:S02]  /*558a0*/  IMAD.MOV.U32 R7, RZ, RZ, R21 ;  /* 0x000000ffff077224 */ /* 0x000fe400078e0015 */
[----:B--2---:R-:W-:Y:S01]  /*558b0*/  IMAD.X R16, R16, 0x1, R3, P5 ;  /* 0x0000000110107824 */ /* 0x004fe200028e0603 */
[----:B------:R-:W-:Y:S04]  /*558c0*/  STL [R1+0x918], R21 ;  /* 0x0009181501007387 */ /* 0x000fe80000100800 */
[----:B------:R1:W-:Y:S04]  /*558d0*/  STL [R1+0x95c], R14 ;  /* 0x00095c0e01007387 */ /* 0x0003e80000100800 */
[----:B------:R2:W-:Y:S01]  /*558e0*/  LDGSTS.E [R5+-0x3d600], desc[UR16][R6.64], P3 ;  /* 0xc2a0000006057fae */ /* 0x0005e200099a1010 */
[----:B------:R-:W-:-:S03]  /*558f0*/  IADD3 R11, P4, PT, R11, R80, RZ ;  /* 0x000000500b0b7210 */ /* 0x000fc60007f9e0ff */
[----:B------:R3:W-:Y:S01]  /*55900*/  STL [R1+0x958], R16 ;  /* 0x0009581001007387 */ /* 0x0007e20000100800 */
[----:B-----5:R-:W-:Y:S02]  /*55910*/  IADD3 R12, P5, PT, R12, R80, RZ ;  /* 0x000000500c0c7210 */ /* 0x020fe40007fbe0ff */
[----:B--2---:R-:W-:Y:S01]  /*55920*/  MOV R6, R14 ;  /* 0x0000000e00067202 */ /* 0x004fe20000000f00 */
[----:B------:R-:W-:Y:S01]  /*55930*/  IMAD.MOV.U32 R7, RZ, RZ, R16 ;  /* 0x000000ffff077224 */ /* 0x000fe200078e0010 */
[----:B-1----:R-:W2:Y:S04]  /*55940*/  LDL.LU R14, [R1+0x6a0] ;  /* 0x0006a000010e7983 */ /* 0x002ea80000300800 */
[----:B---3--:R-:W3:Y:S04]  /*55950*/  LDL.LU R16, [R1+0x6e0] ;  /* 0x0006e00001107983 */ /* 0x008ee80000300800 */
[----:B------:R1:W-:Y:S04]  /*55960*/  LDGSTS.E [R5+-0x3d200], desc[UR16][R6.64], P3 ;  /* 0xc2e0000006057fae */ /* 0x0003e800099a1010 */
[----:B------:R4:W-:Y:S01]  /*55970*/  STL [R1+0x99c], R11 ;  /* 0x00099c0b01007387 */ /* 0x0009e20000100800 */
[----:B-1----:R-:W-:-:S02]  /*55980*/  MOV R6, R11 ;  /* 0x0000000b00067202 */ /* 0x002fc40000000f00 */
[----:B------:R-:W-:-:S05]  /*55990*/  IADD3.X R13, PT, PT, R13, R3, RZ, P4, !PT ;  /* 0x000000030d0d7210 */ /* 0x000fca00027fe4ff */
[----:B------:R-:W-:Y:S01]  /*559a0*/  IMAD.MOV.U32 R7, RZ, RZ, R13 ;  /* 0x000000ffff077224 */ /* 0x000fe200078e000d */
[----:B------:R1:W-:Y:S01]  /*559b0*/  STL [R1+0x998], R13 ;  /* 0x0009980d01007387 */ /* 0x0003e20000100800 */
[----:B------:R-:W-:-:S03]  /*559c0*/  IMAD.X R17, R17, 0x1, R3, P5 ;  /* 0x0000000111117824 */ /* 0x000fc600028e0603 */
[----:B------:R5:W-:Y:S04]  /*559d0*/  STL [R1+0x9dc], R12 ;  /* 0x0009dc0c01007387 */ /* 0x000be80000100800 */
[----:B----4-:R-:W4:Y:S04]  /*559e0*/  LDL.LU R11, [R1+0x724] ;  /* 0x00072400010b7983 */ /* 0x010f280000300800 */
[----:B------:R5:W-:Y:S04]  /*559f0*/  STL [R1+0x9d8], R17 ;  /* 0x0009d81101007387 */ /* 0x000be80000100800 */
[----:B------:R5:W-:Y:S04]  /*55a00*/  LDGSTS.E [R5+-0x3ce00], desc[UR16][R6.64], P3 ;  /* 0xc320000006057fae */ /* 0x000be800099a1010 */
[----:B-1----:R-:W4:Y:S01]  /*55a10*/  LDL.LU R13, [R1+0x764] ;  /* 0x00076400010d7983 */ /* 0x002f220000300800 */
[----:B-----5:R-:W-:-:S03]  /*55a20*/  MOV R6, R12 ;  /* 0x0000000c00067202 */ /* 0x020fc60000000f00 */
        /* <DEDUP_REMOVED lines=8> */
[----:B------:R-:W-:-:S05]  /*55ab0*/  IADD3.X R18, PT, PT, R18, R3, RZ, P4, !PT ;  /* 0x0000000312127210 */ /* 0x000fca00027fe4ff */
        /* <DEDUP_REMOVED lines=8> */
[----:B------:R-:W-:Y:S01]  /*55b40*/  IMAD.MOV.U32 R7, RZ, RZ, R19 ;  /* 0x000000ffff077224 */ /* 0x000fe200078e0013 */
        /* <DEDUP_REMOVED lines=11> */
[----:B--2---:R-:W-:Y:S01]  /*55c00*/  IADD3.X R14, PT, PT, R14, R3, RZ, P4, !PT ;  /* 0x000000030e0e7210 */ /* 0x004fe200027fe4ff */
[----:B---3--:R-:W-:-:S04]  /*55c10*/  IMAD.X R16, R16, 0x1, R3, P5 ;  /* 0x0000000110107824 */ /* 0x008fc800028e0603 */
[----:B------:R-:W-:Y:S01]  /*55c20*/  IMAD.MOV.U32 R7, RZ, RZ, R14 ;  /* 0x000000ffff077224 */ /* 0x000fe200078e000e */
[----:B------:R1:W-:Y:S04]  /*55c30*/  STL [R1+0x6a0], R14 ;  /* 0x0006a00e01007387 */ /* 0x0003e80000100800 */
[----:B------:R2:W-:Y:S04]  /*55c40*/  LDGSTS.E [R5+-0x3fd80], desc[UR16][R6.64], P3 ;  /* 0xc028000006057fae */ /* 0x0005e800099a1010 */
[----:B-1----:R-:W3:Y:S04]  /*55c50*/  LDL.LU R14, [R1+0x824] ;  /* 0x00082400010e7983 */ /* 0x002ee80000300800 */
[----:B------:R-:W3:Y:S01]  /*55c60*/  LDL.LU R10, [R1+0x864] ;  /* 0x00086400010a7983 */ /* 0x000ee20000300800 */
[----:B--2---:R-:W-:Y:S01]  /*55c70*/  MOV R6, R15 ;  /* 0x0000000f00067202 */ /* 0x004fe20000000f00 */
[----:B------:R-:W-:-:S02]  /*55c80*/  IMAD.MOV.U32 R7, RZ, RZ, R16 ;  /* 0x000000ffff077224 */ /* 0x000fc400078e0010 */
[----:B------:R1:W-:Y:S04]  /*55c90*/  STL [R1+0x6e0], R16 ;  /* 0x0006e01001007387 */ /* 0x0003e80000100800 */
[----:B------:R-:W2:Y:S04]  /*55ca0*/  LDL.LU R15, [R1+0x820] ;  /* 0x00082000010f7983 */ /* 0x000ea80000300800 */
[----:B------:R4:W-:Y:S04]  /*55cb0*/  LDGSTS.E [R5+-0x3f980], desc[UR16][R6.64], P3 ;  /* 0xc068000006057fae */ /* 0x0009e800099a1010 */
[----:B-1----:R-:W2:Y:S01]  /*55cc0*/  LDL.LU R16, [R1+0x860] ;  /* 0x0008600001107983 */ /* 0x002ea20000300800 */
[----:B----4-:R-:W-:-:S04]  /*55cd0*/  IADD3 R11, P4, PT, R11, R80, RZ ;  /* 0x000000500b0b7210 */ /* 0x010fc80007f9e0ff */
[----:B------:R-:W-:Y:S01]  /*55ce0*/  MOV R6, R11 ;  /* 0x0000000b00067202 */ /* 0x000fe20000000f00 */
[----:B------:R1:W-:Y:S01]  /*55cf0*/  STL [R1+0x724], R11 ;  /* 0x0007240b01007387 */ /* 0x0003e20000100800 */
[----:B------:R-:W-:Y:S02]  /*55d00*/  IADD3 R13, P5, PT, R13, R80, RZ ;  /* 0x000000500d0d7210 */ /* 0x000fe40007fbe0ff */
[----:B-----5:R-:W-:-:S03]  /*55d10*/  IADD3.X R12, PT, PT, R12, R3, RZ, P4, !PT ;  /* 0x000000030c0c7210 */ /* 0x020fc600027fe4ff */
[----:B------:R-:W-:Y:S02]  /*55d20*/  IMAD.X R17, R17, 0x1, R3, P5 ;  /* 0x0000000111117824 */ /* 0x000fe400028e0603 */
[----:B------:R4:W-:Y:S01]  /*55d30*/  STL [R1+0x720], R12 ;  /* 0x0007200c01007387 */ /* 0x0009e20000100800 */
[----:B------:R-:W-:-:S03]  /*55d40*/  IMAD.MOV.U32 R7, RZ, RZ, R12 ;  /* 0x000000ffff077224 */ /* 0x000fc600078e000c */
[----:B------:R-:W-:Y:S04]  /*55d50*/  STL [R1+0x764], R13 ;  /* 0x0007640d01007387 */ /* 0x000fe80000100800 */
[----:B-1----:R-:W5:Y:S04]  /*55d60*/  LDL.LU R11, [R1+0x8a4] ;  /* 0x0008a400010b7983 */ /* 0x002f680000300800 */
[----:B------:R1:W-:Y:S04]  /*55d70*/  STL [R1+0x760], R17 ;  /* 0x0007601101007387 */ /* 0x0003e80000100800 */
[----:B------:R1:W-:Y:S04]  /*55d80*/  LDGSTS.E [R5+-0x3f580], desc[UR16][R6.64], P3 ;  /* 0xc0a8000006057fae */ /* 0x0003e800099a1010 */
[----:B----4-:R-:W4:Y:S01]  /*55d90*/  LDL.LU R12, [R1+0x8e4] ;  /* 0x0008e400010c7983 */ /* 0x010f220000300800 */
[----:B-1----:R-:W-:-:S03]  /*55da0*/  IMAD.MOV.U32 R7, RZ, RZ, R17 ;  /* 0x000000ffff077224 */ /* 0x002fc600078e0011 */
[----:B------:R-:W4:Y:S01]  /*55db0*/  LDL.LU R17, [R1+0x8a0] ;  /* 0x0008a00001117983 */ /* 0x000f220000300800 */
[----:B------:R-:W-:-:S03]  /*55dc0*/  MOV R6, R13 ;  /* 0x0000000d00067202 */ /* 0x000fc60000000f00 */
[----:B------:R-:W4:Y:S04]  /*55dd0*/  LDL.LU R13, [R1+0x8e0] ;  /* 0x0008e000010d7983 */ /* 0x000f280000300800 */
[----:B------:R1:W-:Y:S01]  /*55de0*/  LDGSTS.E [R5+-0x3f180], desc[UR16][R6.64], P3 ;  /* 0xc0e8000006057fae */ /* 0x0003e200099a1010 */
[-C--:B------:R-:W-:Y:S02]  /*55df0*/  IADD3 R18, P4, PT, R18, R80.reuse, RZ ;  /* 0x0000005012127210 */ /* 0x080fe40007f9e0ff */
[----:B------:R-:W-:-:S03]  /*55e00*/  IADD3 R8, P5, PT, R8, R80, RZ ;  /* 0x0000005008087210 */ /* 0x000fc60007fbe0ff */
[----:B------:R1:W-:Y:S01]  /*55e10*/  STL [R1+0x7a4], R18 ;  /* 0x0007a41201007387 */ /* 0x0003e20000100800 */
[----:B------:R-:W-:Y:S01]  /*55e20*/  IADD3.X R19, PT, PT, R19, R3, RZ, P4, !PT ;  /* 0x0000000313137210 */ /* 0x000fe200027fe4ff */
[----:B------:R-:W-:-:S04]  /*55e30*/  IMAD.X R9, R9, 0x1, R3, P5 ;  /* 0x0000000109097824 */ /* 0x000fc800028e0603 */
[----:B------:R1:W-:Y:S02]  /*55e40*/  STL [R1+0x7a0], R19 ;  /* 0x0007a01301007387 */ /* 0x0003e40000100800 */
[----:B-1----:R-:W-:Y:S02]  /*55e50*/  MOV R6, R18 ;  /* 0x0000001200067202 */ /* 0x002fe40000000f00 */
[----:B------:R1:W-:Y:S04]  /*55e60*/  STL [R1+0x7e4], R8 ;  /* 0x0007e40801007387 */ /* 0x0003e80000100800 */
[----:B------:R-:W4:Y:S04]  /*55e70*/  LDL.LU R20, [R1+0x924] ;  /* 0x0009240001147983 */ /* 0x000f280000300800 */
[----:B------:R1:W-:Y:S04]  /*55e80*/  STL [R1+0x7e0], R9 ;  /* 0x0007e00901007387 */ /* 0x0003e80000100800 */
[----:B------:R-:W4:Y:S04]  /*55e90*/  LDL.LU R18, [R1+0x964] ;  /* 0x0009640001127983 */ /* 0x000f280000300800 */
[----:B------:R-:W4:Y:S01]  /*55ea0*/  LDL.LU R21, [R1+0x920] ;  /* 0x0009200001157983 */ /* 0x000f220000300800 */
[----:B------:R-:W-:-:S03]  /*55eb0*/  IMAD.MOV.U32 R7, RZ, RZ, R19 ;  /* 0x000000ffff077224 */ /* 0x000fc600078e0013 */
[----:B------:R-:W4:Y:S04]  /*55ec0*/  LDL.LU R19, [R1+0x960] ;  /* 0x0009600001137983 */ /* 0x000f280000300800 */
[----:B------:R1:W-:Y:S02]  /*55ed0*/  LDGSTS.E [R5+-0x3ed80], desc[UR16][R6.64], P3 ;  /* 0xc128000006057fae */ /* 0x0003e400099a1010 */
[----:B-1----:R-:W-:Y:S01]  /*55ee0*/  MOV R6, R8 ;  /* 0x0000000800067202 */ /* 0x002fe20000000f00 */
[----:B------:R-:W-:Y:S01]  /*55ef0*/  IMAD.MOV.U32 R7, RZ, RZ, R9 ;  /* 0x000000ffff077224 */ /* 0x000fe200078e0009 */
[----:B------:R-:W4:Y:S04]  /*55f00*/  LDL.LU R8, [R1+0x9a4] ;  /* 0x0009a40001087983 */ /* 0x000f280000300800 */
[----:B------:R-:W4:Y:S04]  /*55f10*/  LDL.LU R9, [R1+0x9e4] ;  /* 0x0009e40001097983 */ /* 0x000f280000300800 */
[----:B------:R1:W-:Y:S01]  /*55f20*/  LDGSTS.E [R5+-0x3e980], desc[UR16][R6.64], P3 ;  /* 0xc168000006057fae */ /* 0x0003e200099a1010 */
[----:B---3--:R-:W-:-:S02]  /*55f30*/  IADD3 R14, P4, PT, R14, R80, RZ ;  /* 0x000000500e0e7210 */ /* 0x008fc40007f9e0ff */
[----:B------:R-:W-:-:S03]  /*55f40*/  IADD3 R10, P5, PT, R10, R80, RZ ;  /* 0x000000500a0a7210 */ /* 0x000fc60007fbe0ff */
[----:B------:R3:W-:Y:S01]  /*55f50*/  STL [R1+0x824], R14 ;  /* 0x0008240e01007387 */ /* 0x0007e20000100800 */
[----:B-1----:R-:W-:Y:S02]  /*55f60*/  MOV R6, R14 ;  /* 0x0000000e00067202 */ /* 0x002fe40000000f00 */
[----:B--2---:R-:W-:-:S05]  /*55f70*/  IADD3.X R15, PT, PT, R15, R3, RZ, P4, !PT ;  /* 0x000000030f0f7210 */ /* 0x004fca00027fe4ff */
[----:B------:R1:W-:Y:S01]  /*55f80*/  STL [R1+0x820], R15 ;  /* 0x0008200f01007387 */ /* 0x0003e20000100800 */
[----:B------:R-:W-:Y:S02]  /*55f90*/  IMAD.MOV.U32 R7, RZ, RZ, R15 ;  /* 0x000000ffff077224 */ /* 0x000fe400078e000f */
[----:B------:R-:W-:Y:S01]  /*55fa0*/  IMAD.X R16, R16, 0x1, R3, P5 ;  /* 0x0000000110107824 */ /* 0x000fe200028e0603 */
[----:B------:R-:W-:Y:S04]  /*55fb0*/  STL [R1+0x864], R10 ;  /* 0x0008640a01007387 */ /* 0x000fe80000100800 */
[----:B---3--:R-:W2:Y:S04]  /*55fc0*/  LDL.LU R14, [R1+0x9a0] ;  /* 0x0009a000010e7983 */ /* 0x008ea80000300800 */
[----:B------:R3:W-:Y:S04]  /*55fd0*/  STL [R1+0x860], R16 ;  /* 0x0008601001007387 */ /* 0x0007e80000100800 */
[----:B-1----:R-:W2:Y:S04]  /*55fe0*/  LDL.LU R15, [R1+0x9e0] ;  /* 0x0009e000010f7983 */ /* 0x002ea80000300800 */
[----:B------:R1:W-:Y:S02]  /*55ff0*/  LDGSTS.E [R5+-0x3e580], desc[UR16][R6.64], P3 ;  /* 0xc1a8000006057fae */ /* 0x0003e400099a1010 */
[----:B-1----:R-:W-:Y:S01]  /*56000*/  MOV R6, R10 ;  /* 0x0000000a00067202 */ /* 0x002fe20000000f00 */
[----:B------:R-:W-:-:S02]  /*56010*/  IMAD.MOV.U32 R7, RZ, RZ, R16 ;  /* 0x000000ffff077224 */ /* 0x000fc400078e0010 */
[----:B---3--:R-:W3:Y:S04]  /*56020*/  LDL.LU R16, [R1+0xa24] ;  /* 0x000a240001107983 */ /* 0x008ee80000300800 */
[----:B------:R-:W3:Y:S01]  /*56030*/  LDL.LU R10, [R1+0xa64] ;  /* 0x000a6400010a7983 */ /* 0x000ee20000300800 */
[----:B-----5:R-:W-:-:S03]  /*56040*/  IADD3 R11, P4, PT, R11, R80, RZ ;  /* 0x000000500b0b7210 */ /* 0x020fc60007f9e0ff */
[----:B------:R1:W-:Y:S04]  /*56050*/  LDGSTS.E [R5+-0x3e180], desc[UR16][R6.64], P3 ;  /* 0xc1e8000006057fae */ /* 0x0003e800099a1010 */
[----:B------:R-:W-:Y:S01]  /*56060*/  STL [R1+0x8a4], R11 ;  /* 0x0008a40b01007387 */ /* 0x000fe20000100800 */
[----:B----4-:R-:W-:Y:S02]  /*56070*/  IADD3 R12, P5, PT, R12, R80, RZ ;  /* 0x000000500c0c7210 */ /* 0x010fe40007fbe0ff */
[----:B------:R-:W-:-:S05]  /*56080*/  IADD3.X R17, PT, PT, R17, R3, RZ, P4, !PT ;  /* 0x0000000311117210 */ /* 0x000fca00027fe4ff */
[----:B------:R4:W-:Y:S01]  /*56090*/  STL [R1+0x8a0], R17 ;  /* 0x0008a01101007387 */ /* 0x0009e20000100800 */
[----:B-1----:R-:W-:Y:S02]  /*560a0*/  IMAD.MOV.U32 R7, RZ, RZ, R17 ;  /* 0x000000ffff077224 */ /* 0x002fe400078e0011 */
[----:B------:R-:W-:Y:S01]  /*560b0*/  IMAD.X R13, R13, 0x1, R3, P5 ;  /* 0x000000010d0d7824 */ /* 0x000fe200028e0603 */
[----:B------:R1:W-:Y:S01]  /*560c0*/  STL [R1+0x8e4], R12 ;  /* 0x0008e40c01007387 */ /* 0x0003e20000100800 */
[----:B------:R-:W-:-:S03]  /*560d0*/  MOV R6, R11 ;  /* 0x0000000b00067202 */ /* 0x000fc60000000f00 */
[----:B----4-:R-:W4:Y:S04]  /*560e0*/  LDL.LU R17, [R1+0xa20] ;  /* 0x000a200001117983 */ /* 0x010f280000300800 */
[----:B------:R5:W-:Y:S04]  /*560f0*/  STL [R1+0x8e0], R13 ;  /* 0x0008e00d01007387 */ /* 0x000be80000100800 */
[----:B------:R-:W4:Y:S04]  /*56100*/  LDL.LU R11, [R1+0xa60] ;  /* 0x000a6000010b7983 */ /* 0x000f280000300800 */
[----:B------:R1:W-:Y:S02]  /*56110*/  LDGSTS.E [R5+-0x3dd80], desc[UR16][R6.64], P3 ;  /* 0xc228000006057fae */ /* 0x0003e400099a1010 */
[----:B-1----:R-:W-:Y:S01]  /*56120*/  MOV R6, R12 ;  /* 0x0000000c00067202 */ /* 0x002fe20000000f00 */
[----:B------:R-:W-:Y:S01]  /*56130*/  IMAD.MOV.U32 R7, RZ, RZ, R13 ;  /* 0x000000ffff077224 */ /* 0x000fe200078e000d */
[----:B------:R-:W4:Y:S04]  /*56140*/  LDL.LU R12, [R1+0x6ac] ;  /* 0x0006ac00010c7983 */ /* 0x000f280000300800 */
[----:B------:R1:W-:Y:S04]  /*56150*/  LDGSTS.E [R5+-0x3d980], desc[UR16][R6.64], P3 ;  /* 0xc268000006057fae */ /* 0x0003e800099a1010 */
[----:B-----5:R-:W5:Y:S01]  /*56160*/  LDL.LU R13, [R1+0x6ec] ;  /* 0x0006ec00010d7983 */ /* 0x020f620000300800 */
[----:B------:R-:W-:-:S04]  /*56170*/  IADD3 R20, P4, PT, R20, R80, RZ ;  /* 0x0000005014147210 */ /* 0x000fc80007f9e0ff */
[----:B-1----:R-:W-:Y:S02]  /*56180*/  MOV R6, R20 ;  /* 0x0000001400067202 */ /* 0x002fe40000000f00 */
[----:B------:R-:W-:Y:S02]  /*56190*/  IADD3 R18, P5, PT, R18, R80, RZ ;  /* 0x0000005012127210 */ /* 0x000fe40007fbe0ff */
[----:B------:R-:W-:Y:S01]  /*561a0*/  IADD3.X R21, PT, PT, R21, R3, RZ, P4, !PT ;  /* 0x0000000315157210 */ /* 0x000fe200027fe4ff */
[----:B------:R-:W-:Y:S02]  /*561b0*/  STL [R1+0x924], R20 ;  /* 0x0009241401007387 */ /* 0x000fe40000100800 */
[----:B------:R-:W-:Y:S02]  /*561c0*/  IMAD.X R19, R19, 0x1, R3, P5 ;  /* 0x0000000113137824 */ /* 0x000fe400028e0603 */
[----:B------:R-:W-:Y:S01]  /*561d0*/  IMAD.MOV.U32 R7, RZ, RZ, R21 ;  /* 0x000000ffff077224 */ /* 0x000fe200078e0015 */
[----:B------:R-:W-:Y:S04]  /*561e0*/  STL [R1+0x920], R21 ;  /* 0x0009201501007387 */ /* 0x000fe80000100800 */
[----:B------:R1:W-:Y:S04]  /*561f0*/  STL [R1+0x964], R18 ;  /* 0x0009641201007387 */ /* 0x0003e80000100800 */
[----:B------:R1:W-:Y:S04]  /*56200*/  LDGSTS.E [R5+-0x3d580], desc[UR16][R6.64], P3 ;  /* 0xc2a8000006057fae */ /* 0x0003e800099a1010 */
[----:B------:R1:W-:Y:S02]  /*56210*/  STL [R1+0x960], R19 ;  /* 0x0009601301007387 */ /* 0x0003e40000100800 */
[----:B-1----:R-:W-:-:S02]  /*56220*/  MOV R6, R18 ;  /* 0x0000001200067202 */ /* 0x002fc40000000f00 */
        /* <DEDUP_REMOVED lines=8> */
[----:B--2---:R-:W-:-:S05]  /*562b0*/  IADD3.X R14, PT, PT, R14, R3, RZ, P4, !PT ;  /* 0x000000030e0e7210 */ /* 0x004fca00027fe4ff */
        /* <DEDUP_REMOVED lines=8> */
[-C--:B---3--:R-:W-:Y:S01]  /*56340*/  IADD3 R16, P4, PT, R16, R80.reuse, RZ ;  /* 0x0000005010107210 */ /* 0x088fe20007f9e0ff */
[----:B--2---:R-:W-:Y:S01]  /*56350*/  IMAD.MOV.U32 R7, RZ, RZ, R15 ;  /* 0x000000ffff077224 */ /* 0x004fe200078e000f */
[----:B------:R-:W-:Y:S01]  /*56360*/  MOV R6, R9 ;  /* 0x0000000900067202 */ /* 0x000fe20000000f00 */
[----:B-1----:R-:W2:Y:S01]  /*56370*/  LDL.LU R15, [R1+0x728] ;  /* 0x00072800010f7983 */ /* 0x002ea20000300800 */
[----:B------:R-:W-:-:S03]  /*56380*/  IADD3 R10, P5, PT, R10, R80, RZ ;  /* 0x000000500a0a7210 */ /* 0x000fc60007fbe0ff */
[----:B------:R-:W3:Y:S04]  /*56390*/  LDL.LU R9, [R1+0x768] ;  /* 0x0007680001097983 */ /* 0x000ee80000300800 */
[----:B------:R1:W-:Y:S04]  /*563a0*/  LDGSTS.E [R5+-0x3c980], desc[UR16][R6.64], P3 ;  /* 0xc368000006057fae */ /* 0x0003e800099a1010 */
[----:B------:R-:W-:Y:S01]  /*563b0*/  STL [R1+0xa24], R16 ;  /* 0x000a241001007387 */ /* 0x000fe20000100800 */
[----:B-1----:R-:W-:Y:S02]  /*563c0*/  MOV R6, R16 ;  /* 0x0000001000067202 */ /* 0x002fe40000000f00 */
[----:B----4-:R-:W-:-:S05]  /*563d0*/  IADD3.X R17, PT, PT, R17, R3, RZ, P4, !PT ;  /* 0x0000000311117210 */ /* 0x010fca00027fe4ff */
[----:B------:R-:W-:Y:S02]  /*563e0*/  IMAD.MOV.U32 R7, RZ, RZ, R17 ;  /* 0x000000ffff077224 */ /* 0x000fe400078e0011 */
[----:B------:R-:W-:Y:S01]  /*563f0*/  IMAD.X R11, R11, 0x1, R3, P5 ;  /* 0x000000010b0b7824 */ /* 0x000fe200028e0603 */
[----:B------:R-:W-:Y:S04]  /*56400*/  STL [R1+0xa20], R17 ;  /* 0x000a201101007387 */ /* 0x000fe80000100800 */
[----:B------:R-:W-:Y:S04]  /*56410*/  STL [R1+0xa64], R10 ;  /* 0x000a640a01007387 */ /* 0x000fe80000100800 */
[----:B------:R1:W-:Y:S04]  /*56420*/  LDGSTS.E [R5+-0x3c580], desc[UR16][R6.64], P3 ;  /* 0xc3a8000006057fae */ /* 0x0003e800099a1010 */
[----:B------:R4:W-:Y:S01]  /*56430*/  STL [R1+0xa60], R11 ;  /* 0x000a600b01007387 */ /* 0x0009e20000100800 */
[----:B-1----:R-:W-:Y:S01]  /*56440*/  IMAD.MOV.U32 R7, RZ, RZ, R11 ;  /* 0x000000ffff077224 */ /* 0x002fe200078e000b */
[----:B------:R-:W-:-:S02]  /*56450*/  MOV R6, R10 ;  /* 0x0000000a00067202 */ /* 0x000fc40000000f00 */
[----:B----4-:R-:W4:Y:S04]  /*56460*/  LDL.LU R11, [R1+0x7a8] ;  /* 0x0007a800010b7983 */ /* 0x010f280000300800 */
[----:B------:R-:W4:Y:S04]  /*56470*/  LDL.LU R10, [R1+0x7ac] ;  /* 0x0007ac00010a7983 */ /* 0x000f280000300800 */
[----:B------:R-:W4:Y:S04]  /*56480*/  LDL.LU R17, [R1+0x7e8] ;  /* 0x0007e80001117983 */ /* 0x000f280000300800 */
[----:B------:R-:W4:Y:S01]  /*56490*/  LDL.LU R16, [R1+0x7ec] ;  /* 0x0007ec0001107983 */ /* 0x000f220000300800 */
[----:B------:R-:W-:-:S02]  /*564a0*/  IADD3 R12, P4, PT, R12, R80, RZ ;  /* 0x000000500c0c7210 */ /* 0x000fc40007f9e0ff */
[----:B-----5:R-:W-:Y:S01]  /*564b0*/  IADD3 R13, P5, PT, R13, R80, RZ ;  /* 0x000000500d0d7210 */ /* 0x020fe20007fbe0ff */
        /* <DEDUP_REMOVED lines=11> */
[----:B-1----:R-:W4:Y:S04]  /*56570*/  LDL.LU R18, [R1+0x82c] ;  /* 0x00082c0001127983 */ /* 0x002f280000300800 */
[----:B------:R-:W4:Y:S01]  /*56580*/  LDL.LU R12, [R1+0x86c] ;  /* 0x00086c00010c7983 */ /* 0x000f220000300800 */
[----:B-----5:R-:W-:-:S03]  /*56590*/  IMAD.MOV.U32 R7, RZ, RZ, R19 ;  /* 0x000000ffff077224 */ /* 0x020fc600078e0013 */
[----:B------:R1:W-:Y:S01]  /*565a0*/  STL [R1+0x6e8], R19 ;  /* 0x0006e81301007387 */ /* 0x0003e20000100800 */
[----:B------:R-:W-:-:S05]  /*565b0*/  MOV R6, R13 ;  /* 0x0000000d00067202 */ /* 0x000fca0000000f00 */
[----:B------:R5:W-:Y:S04]  /*565c0*/  LDGSTS.E [R5+-0x3f900], desc[UR16][R6.64], P3 ;  /* 0xc070000006057fae */ /* 0x000be800099a1010 */
[----:B-1----:R-:W4:Y:S04]  /*565d0*/  LDL.LU R19, [R1+0x828] ;  /* 0x0008280001137983 */ /* 0x002f280000300800 */
[----:B------:R-:W4:Y:S01]  /*565e0*/  LDL.LU R13, [R1+0x868] ;  /* 0x00086800010d7983 */ /* 0x000f220000300800 */
[-C--:B------:R-:W-:Y:S02]  /*565f0*/  IADD3 R14, P4, PT, R14, R80.reuse, RZ ;  /* 0x000000500e0e7210 */ /* 0x080fe40007f9e0ff */
[----:B------:R-:W-:-:S03]  /*56600*/  IADD3 R8, P5, PT, R8, R80, RZ ;  /* 0x0000005008087210 */ /* 0x000fc60007fbe0ff */
[----:B------:R1:W-:Y:S01]  /*56610*/  STL [R1+0x72c], R14 ;  /* 0x00072c0e01007387 */ /* 0x0003e20000100800 */
[----:B--2---:R-:W-:Y:S02]  /*56620*/  IADD3.X R15, PT, PT, R15, R3, RZ, P4, !PT ;  /* 0x000000030f0f7210 */ /* 0x004fe400027fe4ff */
[----:B-----5:R-:W-:Y:S01]  /*56630*/  MOV R6, R14 ;  /* 0x0000000e00067202 */ /* 0x020fe20000000f00 */
[----:B---3--:R-:W-:Y:S02]  /*56640*/  IMAD.X R9, R9, 0x1, R3, P5 ;  /* 0x0000000109097824 */ /* 0x008fe400028e0603 */
[----:B------:R2:W-:Y:S04]  /*56650*/  STL [R1+0x728], R15 ;  /* 0x0007280f01007387 */ /* 0x0005e80000100800 */
[----:B------:R3:W-:Y:S01]  /*56660*/  STL [R1+0x76c], R8 ;  /* 0x00076c0801007387 */ /* 0x0007e20000100800 */
[----:B------:R-:W-:-:S03]  /*56670*/  IMAD.MOV.U32 R7, RZ, RZ, R15 ;  /* 0x000000ffff077224 */ /* 0x000fc600078e000f */
[----:B-1----:R-:W5:Y:S04]  /*56680*/  LDL.LU R14, [R1+0x8ac] ;  /* 0x0008ac00010e7983 */ /* 0x002f680000300800 */
[----:B------:R1:W-:Y:S04]  /*56690*/  STL [R1+0x768], R9 ;  /* 0x0007680901007387 */ /* 0x0003e80000100800 */
[----:B------:R-:W5:Y:S04]  /*566a0*/  LDL.LU R20, [R1+0x8ec] ;  /* 0x0008ec0001147983 */ /* 0x000f680000300800 */
[----:B--2---:R-:W2:Y:S04]  /*566b0*/  LDL.LU R15, [R1+0x8a8] ;  /* 0x0008a800010f7983 */ /* 0x004ea80000300800 */
[----:B------:R1:W-:Y:S04]  /*566c0*/  LDGSTS.E [R5+-0x3f500], desc[UR16][R6.64], P3 ;  /* 0xc0b0000006057fae */ /* 0x0003e800099a1010 */
[----:B------:R-:W2:Y:S01]  /*566d0*/  LDL.LU R21, [R1+0x8e8] ;  /* 0x0008e80001157983 */ /* 0x000ea20000300800 */
[----:B-1----:R-:W-:Y:S01]  /*566e0*/  MOV R6, R8 ;  /* 0x0000000800067202 */ /* 0x002fe20000000f00 */
[----:B------:R-:W-:-:S02]  /*566f0*/  IMAD.MOV.U32 R7, RZ, RZ, R9 ;  /* 0x000000ffff077224 */ /* 0x000fc400078e0009 */
[----:B---3--:R-:W3:Y:S04]  /*56700*/  LDL.LU R8, [R1+0x92c] ;  /* 0x00092c0001087983 */ /* 0x008ee80000300800 */
[----:B------:R-:W3:Y:S04]  /*56710*/  LDL.LU R9, [R1+0x96c] ;  /* 0x00096c0001097983 */ /* 0x000ee80000300800 */
[----:B------:R1:W-:Y:S01]  /*56720*/  LDGSTS.E [R5+-0x3f100], desc[UR16][R6.64], P3 ;  /* 0xc0f0000006057fae */ /* 0x0003e200099a1010 */
[----:B----4-:R-:W-:-:S04]  /*56730*/  IADD3 R10, P4, PT, R10, R80, RZ ;  /* 0x000000500a0a7210 */ /* 0x010fc80007f9e0ff */
[----:B------:R-:W-:Y:S01]  /*56740*/  IADD3.X R11, PT, PT, R11, R3, RZ, P4, !PT ;  /* 0x000000030b0b7210 */ /* 0x000fe200027fe4ff */
[----:B------:R4:W-:Y:S01]  /*56750*/  STL [R1+0x7ac], R10 ;  /* 0x0007ac0a01007387 */ /* 0x0009e20000100800 */
[----:B------:R-:W-:-:S03]  /*56760*/  IADD3 R16, P5, PT, R16, R80, RZ ;  /* 0x0000005010107210 */ /* 0x000fc60007fbe0ff */
[----:B------:R4:W-:Y:S01]  /*56770*/  STL [R1+0x7a8], R11 ;  /* 0x0007a80b01007387 */ /* 0x0009e20000100800 */
[----:B-1----:R-:W-:Y:S01]  /*56780*/  MOV R6, R10 ;  /* 0x0000000a00067202 */ /* 0x002fe20000000f00 */
[----:B------:R-:W-:Y:S02]  /*56790*/  IMAD.X R17, R17, 0x1, R3, P5 ;  /* 0x0000000111117824 */ /* 0x000fe400028e0603 */
[----:B------:R1:W-:Y:S04]  /*567a0*/  STL [R1+0x7ec], R16 ;  /* 0x0007ec1001007387 */ /* 0x0003e80000100800 */
[----:B----4-:R-:W4:Y:S01]  /*567b0*/  LDL.LU R10, [R1+0x928] ;  /* 0x00092800010a7983 */ /* 0x010f220000300800 */
[----:B------:R-:W-:-:S03]  /*567c0*/  IMAD.MOV.U32 R7, RZ, RZ, R11 ;  /* 0x000000ffff077224 */ /* 0x000fc600078e000b */
[----:B------:R1:W-:Y:S04]  /*567d0*/  STL [R1+0x7e8], R17 ;  /* 0x0007e81101007387 */ /* 0x0003e80000100800 */
[----:B------:R-:W4:Y:S04]  /*567e0*/  LDL.LU R11, [R1+0x968] ;  /* 0x00096800010b7983 */ /* 0x000f280000300800 */
[----:B------:R1:W-:Y:S02]  /*567f0*/  LDGSTS.E [R5+-0x3ed00], desc[UR16][R6.64], P3 ;  /* 0xc130000006057fae */ /* 0x0003e400099a1010 */
[----:B-1----:R-:W-:Y:S01]  /*56800*/  MOV R6, R16 ;  /* 0x0000001000067202 */ /* 0x002fe20000000f00 */
[----:B------:R-:W-:Y:S01]  /*56810*/  IMAD.MOV.U32 R7, RZ, RZ, R17 ;  /* 0x000000ffff077224 */ /* 0x000fe200078e0011 */
[----:B------:R-:W4:Y:S04]  /*56820*/  LDL.LU R16, [R1+0x9ac] ;  /* 0x0009ac0001107983 */ /* 0x000f280000300800 */
[----:B------:R-:W4:Y:S04]  /*56830*/  LDL.LU R17, [R1+0x9ec] ;  /* 0x0009ec0001117983 */ /* 0x000f280000300800 */
[----:B------:R1:W-:Y:S01]  /*56840*/  LDGSTS.E [R5+-0x3e900], desc[UR16][R6.64], P3 ;  /* 0xc170000006057fae */ /* 0x0003e200099a1010 */
[----:B------:R-:W-:-:S02]  /*56850*/  IADD3 R18, P4, PT, R18, R80, RZ ;  /* 0x0000005012127210 */ /* 0x000fc40007f9e0ff */
[----:B------:R-:W-:-:S03]  /*56860*/  IADD3 R12, P5, PT, R12, R80, RZ ;  /* 0x000000500c0c7210 */ /* 0x000fc60007fbe0ff */
[----:B------:R1:W-:Y:S02]  /*56870*/  STL [R1+0x82c], R18 ;  /* 0x00082c1201007387 */ /* 0x0003e40000100800 */
[----:B-1----:R-:W-:Y:S02]  /*56880*/  MOV R6, R18 ;  /* 0x0000001200067202 */ /* 0x002fe40000000f00 */
[----:B------:R-:W-:Y:S01]  /*56890*/  IADD3.X R19, PT, PT, R19, R3, RZ, P4, !PT ;  /* 0x0000000313137210 */ /* 0x000fe200027fe4ff */
[----:B------:R-:W-:-:S04]  /*568a0*/  IMAD.X R13, R13, 0x1, R3, P5 ;  /* 0x000000010d0d7824 */ /* 0x000fc800028e0603 */
[----:B------:R1:W-:Y:S01]  /*568b0*/  STL [R1+0x828], R19 ;  /* 0x0008281301007387 */ /* 0x0003e20000100800 */
[----:B------:R-:W-:-:S03]  /*568c0*/  IMAD.MOV.U32 R7, RZ, RZ, R19 ;  /* 0x000000ffff077224 */ /* 0x000fc600078e0013 */
[----:B------:R1:W-:Y:S04]  /*568d0*/  STL [R1+0x86c], R12 ;  /* 0x00086c0c01007387 */ /* 0x0003e80000100800 */
[----:B------:R-:W4:Y:S04]  /*568e0*/  LDL.LU R18, [R1+0x9a8] ;  /* 0x0009a80001127983 */ /* 0x000f280000300800 */
[----:B------:R1:W-:Y:S04]  /*568f0*/  STL [R1+0x868], R13 ;  /* 0x0008680d01007387 */ /* 0x0003e80000100800 */
[----:B-1----:R-:W4:Y:S04]  /*56900*/  LDL.LU R19, [R1+0x9e8] ;  /* 0x0009e80001137983 */ /* 0x002f280000300800 */
[----:B------:R1:W-:Y:S02]  /*56910*/  LDGSTS.E [R5+-0x3e500], desc[UR16][R6.64], P3 ;  /* 0xc1b0000006057fae */ /* 0x0003e400099a1010 */
[----:B-1----:R-:W-:Y:S01]  /*56920*/  MOV R6, R12 ;  /* 0x0000000c00067202 */ /* 0x002fe20000000f00 */
[----:B------:R-:W-:Y:S01]  /*56930*/  IMAD.MOV.U32 R7, RZ, RZ, R13 ;  /* 0x000000ffff077224 */ /* 0x000fe200078e000d */
[----:B------:R-:W4:Y:S04]  /*56940*/  LDL.LU R12, [R1+0xa2c] ;  /* 0x000a2c00010c7983 */ /* 0x000f280000300800 */
[----:B------:R-:W4:Y:S04]  /*56950*/  LDL.LU R13, [R1+0xa6c] ;  /* 0x000a6c00010d7983 */ /* 0x000f280000300800 */
[----:B------:R1:W-:Y:S01]  /*56960*/  LDGSTS.E [R5+-0x3e100], desc[UR16][R6.64], P3 ;  /* 0xc1f0000006057fae */ /* 0x0003e200099a1010 */
[----:B-----5:R-:W-:-:S05]  /*56970*/  IADD3 R14, P4, PT, R14, R80, RZ ;  /* 0x000000500e0e7210 */ /* 0x020fca0007f9e0ff */
[----:B------:R5:W-:Y:S01]  /*56980*/  STL [R1+0x8ac], R14 ;  /* 0x0008ac0e01007387 */ /* 0x000be20000100800 */
[----:B------:R-:W-:Y:S02]  /*56990*/  IADD3 R20, P5, PT, R20, R80, RZ ;  /* 0x0000005014147210 */ /* 0x000fe40007fbe0ff */
[----:B--2---:R-:W-:Y:S02]  /*569a0*/  IADD3.X R15, PT, PT, R15, R3, RZ, P4, !PT ;  /* 0x000000030f0f7210 */ /* 0x004fe400027fe4ff */
[----:B-1----:R-:W-:-:S03]  /*569b0*/  MOV R6, R14 ;  /* 0x0000000e00067202 */ /* 0x002fc60000000f00 */
[----:B------:R1:W-:Y:S01]  /*569c0*/  STL [R1+0x8a8], R15 ;  /* 0x0008a80f01007387 */ /* 0x0003e20000100800 */
[----:B------:R-:W-:Y:S02]  /*569d0*/  IMAD.MOV.U32 R7, RZ, RZ, R15 ;  /* 0x000000ffff077224 */ /* 0x000fe400078e000f */
[----:B------:R-:W-:Y:S01]  /*569e0*/  IMAD.X R21, R21, 0x1, R3, P5 ;  /* 0x0000000115157824 */ /* 0x000fe200028e0603 */
[----:B------:R-:W-:Y:S04]  /*569f0*/  STL [R1+0x8ec], R20 ;  /* 0x0008ec1401007387 */ /* 0x000fe80000100800 */
[----:B-----5:R-:W2:Y:S04]  /*56a00*/  LDL.LU R14, [R1+0xa28] ;  /* 0x000a2800010e7983 */ /* 0x020ea80000300800 */
[----:B------:R-:W-:Y:S01]  /*56a10*/  STL [R1+0x8e8], R21 ;  /* 0x0008e81501007387 */ /* 0x000fe20000100800 */
[----:B---3--:R-:W-:-:S03]  /*56a20*/  IADD3 R8, P4, PT, R8, R80, RZ ;  /* 0x0000005008087210 */ /* 0x008fc60007f9e0ff */
[----:B-1----:R-:W3:Y:S01]  /*56a30*/  LDL.LU R15, [R1+0xa68] ;  /* 0x000a6800010f7983 */ /* 0x002ee20000300800 */
[----:B------:R-:W-:-:S03]  /*56a40*/  IADD3 R9, P5, PT, R9, R80, RZ ;  /* 0x0000005009097210 */ /* 0x000fc60007fbe0ff */
[----:B------:R1:W-:Y:S04]  /*56a50*/  LDGSTS.E [R5+-0x3dd00], desc[UR16][R6.64], P3 ;  /* 0xc230000006057fae */ /* 0x0003e800099a1010 */
[----:B------:R-:W-:Y:S01]  /*56a60*/  STL [R1+0x92c], R8 ;  /* 0x00092c0801007387 */ /* 0x000fe20000100800 */
[----:B-1----:R-:W-:Y:S01]  /*56a70*/  MOV R6, R20 ;  /* 0x0000001400067202 */ /* 0x002fe20000000f00 */
[----:B------:R-:W-:-:S05]  /*56a80*/  IMAD.MOV.U32 R7, RZ, RZ, R21 ;  /* 0x000000ffff077224 */ /* 0x000fca00078e0015 */
[----:B------:R1:W-:Y:S02]  /*56a90*/  LDGSTS.E [R5+-0x3d900], desc[UR16][R6.64], P3 ;  /* 0xc270000006057fae */ /* 0x0003e400099a1010 */
        /* <DEDUP_REMOVED lines=14> */
[-C--:B------:R-:W-:Y:S02]  /*56b80*/  IADD3 R16, P4, PT, R16, R80.reuse, RZ ;  /* 0x0000005010107210 */ /* 0x080fe40007f9e0ff */
[----:B------:R-:W-:Y:S01]  /*56b90*/  IADD3 R17, P5, PT, R17, R80, RZ ;  /* 0x0000005011117210 */ /* 0x000fe20007fbe0ff */
[----:B------:R1:W-:Y:S04]  /*56ba0*/  LDGSTS.E [R5+-0x3d100], desc[UR16][R6.64], P3 ;  /* 0xc2f0000006057fae */ /* 0x0003e800099a1010 */
[----:B------:R-:W-:Y:S01]  /*56bb0*/  STL [R1+0x9ac], R16 ;  /* 0x0009ac1001007387 */ /* 0x000fe20000100800 */
[----:B-1----:R-:W-:-:S02]  /*56bc0*/  MOV R6, R16 ;  /* 0x0000001000067202 */ /* 0x002fc40000000f00 */
[----:B------:R-:W-:-:S05]  /*56bd0*/  IADD3.X R18, PT, PT, R18, R3, RZ, P4, !PT ;  /* 0x0000000312127210 */ /* 0x000fca00027fe4ff */
[----:B------:R1:W-:Y:S01]  /*56be0*/  STL [R1+0x9a8], R18 ;  /* 0x0009a81201007387 */ /* 0x0003e20000100800 */
[----:B------:R-:W-:Y:S02]  /*56bf0*/  IMAD.MOV.U32 R7, RZ, RZ, R18 ;  /* 0x000000ffff077224 */ /* 0x000fe400078e0012 */
[----:B------:R-:W-:Y:S01]  /*56c00*/  IMAD.X R19, R19, 0x1, R3, P5 ;  /* 0x0000000113137824 */ /* 0x000fe200028e0603 */
[----:B------:R-:W-:Y:S04]  /*56c10*/  STL [R1+0x9ec], R17 ;  /* 0x0009ec1101007387 */ /* 0x000fe80000100800 */
[----:B------:R1:W-:Y:S04]  /*56c20*/  LDGSTS.E [R5+-0x3cd00], desc[UR16][R6.64], P3 ;  /* 0xc330000006057fae */ /* 0x0003e800099a1010 */
[----:B-1----:R-:W4:Y:S04]  /*56c30*/  LDL.LU R18, [R1+0x734] ;  /* 0x0007340001127983 */ /* 0x002f280000300800 */
[----:B------:R1:W-:Y:S04]  /*56c40*/  STL [R1+0x9e8], R19 ;  /* 0x0009e81301007387 */ /* 0x0003e80000100800 */
[----:B------:R-:W4:Y:S01]  /*56c50*/  LDL.LU R16, [R1+0x774] ;  /* 0x0007740001107983 */ /* 0x000f220000300800 */
[----:B------:R-:W-:Y:S01]  /*56c60*/  IMAD.MOV.U32 R7, RZ, RZ, R19 ;  /* 0x000000ffff077224 */ /* 0x000fe200078e0013 */
        /* <DEDUP_REMOVED lines=8> */
[----:B--2---:R-:W-:-:S05]  /*56cf0*/  IADD3.X R14, PT, PT, R14, R3, RZ, P4, !PT ;  /* 0x000000030e0e7210 */ /* 0x004fca00027fe4ff */
[----:B------:R-:W-:Y:S01]  /*56d00*/  IMAD.MOV.U32 R7, RZ, RZ, R14 ;  /* 0x000000ffff077224 */ /* 0x000fe200078e000e */
[----:B------:R1:W-:Y:S01]  /*56d10*/  STL [R1+0xa28], R14 ;  /* 0x000a280e01007387 */ /* 0x0003e20000100800 */
[----:B---3--:R-:W-:-:S03]  /*56d20*/  IMAD.X R15, R15, 0x1, R3, P5 ;  /* 0x000000010f0f7824 */ /* 0x008fc600028e0603 */
[----:B------:R-:W-:Y:S04]  /*56d30*/  STL [R1+0xa6c], R13 ;  /* 0x000a6c0d01007387 */ /* 0x000fe80000100800 */
[----:B------:R2:W-:Y:S04]  /*56d40*/  LDGSTS.E [R5+-0x3c500], desc[UR16][R6.64], P3 ;  /* 0xc3b0000006057fae */ /* 0x0005e800099a1010 */
[----:B-1----:R-:W3:Y:S04]  /*56d50*/  LDL.LU R14, [R1+0x7b4] ;  /* 0x0007b400010e7983 */ /* 0x002ee80000300800 */
[----:B------:R1:W-:Y:S04]  /*56d60*/  STL [R1+0xa68], R15 ;  /* 0x000a680f01007387 */ /* 0x0003e80000100800 */
[----:B------:R-:W3:Y:S01]  /*56d70*/  LDL.LU R12, [R1+0x7f4] ;  /* 0x0007f400010c7983 */ /* 0x000ee20000300800 */
[----:B--2---:R-:W-:Y:S01]  /*56d80*/  IMAD.MOV.U32 R7, RZ, RZ, R15 ;  /* 0x000000ffff077224 */ /* 0x004fe200078e000f */
[----:B------:R-:W-:-:S02]  /*56d90*/  MOV R6, R13 ;  /* 0x0000000d00067202 */ /* 0x000fc40000000f00 */
[----:B-1----:R-:W2:Y:S04]  /*56da0*/  LDL.LU R15, [R1+0x7b0] ;  /* 0x0007b000010f7983 */ /* 0x002ea80000300800 */
[----:B------:R-:W2:Y:S04]  /*56db0*/  LDL.LU R13, [R1+0x7f0] ;  /* 0x0007f000010d7983 */ /* 0x000ea80000300800 */
[----:B------:R1:W-:Y:S02]  /*56dc0*/  LDGSTS.E [R5+-0x3c100], desc[UR16][R6.64], P3 ;  /* 0xc3f0000006057fae */ /* 0x0003e400099a1010 */
[----:B-1----:R-:W-:-:S04]  /*56dd0*/  LOP3.LUT R6, R92, 0x70, RZ, 0x3c, !PT ;  /* 0x000000705c067812 */ /* 0x002fc800078e3cff */
[----:B------:R-:W-:Y:S02]  /*56de0*/  IADD3 R6, PT, PT, R6, 0x100000, R4 ;  /* 0x0010000006067810 */ /* 0x000fe40007ffe004 */
[-C--:B-----5:R-:W-:Y:S02]  /*56df0*/  IADD3 R10, P4, PT, R10, R80.reuse, RZ ;  /* 0x000000500a0a7210 */ /* 0x0a0fe40007f9e0ff */
[----:B------:R-:W-:Y:S02]  /*56e00*/  IADD3 R8, P5, PT, R8, R80, RZ ;  /* 0x0000005008087210 */ /* 0x000fe40007fbe0ff */
[----:B----4-:R-:W-:Y:S02]  /*56e10*/  IADD3.X R11, PT, PT, R11, R3, RZ, P4, !PT ;  /* 0x000000030b0b7210 */ /* 0x010fe400027fe4ff */
[----:B------:R-:W-:Y:S01]  /*56e20*/  MOV R4, R10 ;  /* 0x0000000a00047202 */ /* 0x000fe20000000f00 */
[----:B------:R-:W-:Y:S02]  /*56e30*/  IMAD.X R9, R9, 0x1, R3, P5 ;  /* 0x0000000109097824 */ /* 0x000fe400028e0603 */
[----:B------:R-:W-:Y:S01]  /*56e40*/  IMAD.MOV.U32 R5, RZ, RZ, R11 ;  /* 0x000000ffff057224 */ /* 0x000fe200078e000b */
[----:B------:R1:W-:Y:S04]  /*56e50*/  STL [R1+0x6b4], R10 ;  /* 0x0006b40a01007387 */ /* 0x0003e80000100800 */
[----:B------:R-:W-:Y:S04]  /*56e60*/  STL [R1+0x6b0], R11 ;  /* 0x0006b00b01007387 */ /* 0x000fe80000100800 */
[----:B------:R4:W-:Y:S04]  /*56e70*/  STL [R1+0x6f4], R8 ;  /* 0x0006f40801007387 */ /* 0x0009e80000100800 */
[----:B------:R5:W-:Y:S04]  /*56e80*/  LDGSTS.E [R6+-0x3fc80], desc[UR16][R4.64], P3 ;  /* 0xc038000004067fae */ /* 0x000be800099a1010 */
[----:B------:R4:W-:Y:S04]  /*56e90*/  STL [R1+0x6f0], R9 ;  /* 0x0006f00901007387 */ /* 0x0009e80000100800 */
[----:B-1----:R-:W2:Y:S01]  /*56ea0*/  LDL.LU R10, [R1+0x830] ;  /* 0x00083000010a7983 */ /* 0x002ea20000300800 */
[----:B-----5:R-:W-:-:S03]  /*56eb0*/  MOV R4, R8 ;  /* 0x0000000800047202 */ /* 0x020fc60000000f00 */
[----:B----4-:R-:W4:Y:S01]  /*56ec0*/  LDL.LU R8, [R1+0x834] ;  /* 0x0008340001087983 */ /* 0x010f220000300800 */
[----:B------:R-:W-:-:S03]  /*56ed0*/  IMAD.MOV.U32 R5, RZ, RZ, R9 ;  /* 0x000000ffff057224 */ /* 0x000fc600078e0009 */
[----:B------:R-:W5:Y:S04]  /*56ee0*/  LDL.LU R11, [R1+0x870] ;  /* 0x00087000010b7983 */ /* 0x000f680000300800 */
[----:B------:R-:W5:Y:S04]  /*56ef0*/  LDL.LU R9, [R1+0x874] ;  /* 0x0008740001097983 */ /* 0x000f680000300800 */
[----:B------:R1:W-:Y:S01]  /*56f00*/  LDGSTS.E [R6+-0x3f880], desc[UR16][R4.64], P3 ;  /* 0xc078000004067fae */ /* 0x0003e200099a1010 */
[-C--:B------:R-:W-:Y:S02]  /*56f10*/  IADD3 R18, P4, PT, R18, R80.reuse, RZ ;  /* 0x0000005012127210 */ /* 0x080fe40007f9e0ff */
[----:B------:R-:W-:-:S03]  /*56f20*/  IADD3 R16, P5, PT, R16, R80, RZ ;  /* 0x0000005010107210 */ /* 0x000fc60007fbe0ff */
[----:B------:R1:W-:Y:S01]  /*56f30*/  STL [R1+0x734], R18 ;  /* 0x0007341201007387 */ /* 0x0003e20000100800 */
[----:B------:R-:W-:Y:S01]  /*56f40*/  IADD3.X R19, PT, PT, R19, R3, RZ, P4, !PT ;  /* 0x0000000313137210 */ /* 0x000fe200027fe4ff */
[----:B------:R-:W-:-:S04]  /*56f50*/  IMAD.X R17, R17, 0x1, R3, P5 ;  /* 0x0000000111117824 */ /* 0x000fc800028e0603 */
[----:B------:R-:W-:Y:S04]  /*56f60*/  STL [R1+0x730], R19 ;  /* 0x0007301301007387 */ /* 0x000fe80000100800 */
[----:B------:R1:W-:Y:S04]  /*56f70*/  STL [R1+0x774], R16 ;  /* 0x0007741001007387 */ /* 0x0003e80000100800 */
[----:B------:R1:W-:Y:S04]  /*56f80*/  STL [R1+0x770], R17 ;  /* 0x0007701101007387 */ /* 0x0003e80000100800 */
[----:B------:R-:W5:Y:S04]  /*56f90*/  LDL.LU R22, [R1+0x8b0] ;  /* 0x0008b00001167983 */ /* 0x000f680000300800 */
[----:B------:R-:W5:Y:S04]  /*56fa0*/  LDL.LU R7, [R1+0x8b4] ;  /* 0x0008b40001077983 */ /* 0x000f680000300800 */
[----:B------:R-:W5:Y:S04]  /*56fb0*/  LDL.LU R21, [R1+0x8f0] ;  /* 0x0008f00001157983 */ /* 0x000f680000300800 */
[----:B------:R-:W5:Y:S01]  /*56fc0*/  LDL.LU R20, [R1+0x8f4] ;  /* 0x0008f40001147983 */ /* 0x000f620000300800 */
[----:B-1----:R-:W-:Y:S01]  /*56fd0*/  MOV R4, R18 ;  /* 0x0000001200047202 */ /* 0x002fe20000000f00 */
[----:B------:R-:W-:-:S05]  /*56fe0*/  IMAD.MOV.U32 R5, RZ, RZ, R19 ;  /* 0x000000ffff057224 */ /* 0x000fca00078e0013 */
[----:B------:R1:W-:Y:S02]  /*56ff0*/  LDGSTS.E [R6+-0x3f480], desc[UR16][R4.64], P3 ;  /* 0xc0b8000004067fae */ /* 0x0003e400099a1010 */
[----:B-1----:R-:W-:Y:S01]  /*57000*/  MOV R4, R16 ;  /* 0x0000001000047202 */ /* 0x002fe20000000f00 */
[----:B------:R-:W-:-:S05]  /*57010*/  IMAD.MOV.U32 R5, RZ, RZ, R17 ;  /* 0x000000ffff057224 */ /* 0x000fca00078e0011 */
[----:B------:R1:W-:Y:S01]  /*57020*/  LDGSTS.E [R6+-0x3f080], desc[UR16][R4.64], P3 ;  /* 0xc0f8000004067fae */ /* 0x0003e200099a1010 */
[-C--:B---3--:R-:W-:Y:S02]  /*57030*/  IADD3 R14, P4, PT, R14, R80.reuse, RZ ;  /* 0x000000500e0e7210 */ /* 0x088fe40007f9e0ff */
[----:B------:R-:W-:-:S03]  /*57040*/  IADD3 R12, P5, PT, R12, R80, RZ ;  /* 0x000000500c0c7210 */ /* 0x000fc60007fbe0ff */
[----:B------:R-:W-:Y:S01]  /*57050*/  STL [R1+0x7b4], R14 ;  /* 0x0007b40e01007387 */ /* 0x000fe20000100800 */
[----:B--2---:R-:W-:Y:S01]  /*57060*/  IADD3.X R15, PT, PT, R15, R3, RZ, P4, !PT ;  /* 0x000000030f0f7210 */ /* 0x004fe200027fe4ff */
[----:B------:R-:W-:-:S04]  /*57070*/  IMAD.X R13, R13, 0x1, R3, P5 ;  /* 0x000000010d0d7824 */ /* 0x000fc800028e0603 */
[----:B------:R2:W-:Y:S04]  /*57080*/  STL [R1+0x7b0], R15 ;  /* 0x0007b00f01007387 */ /* 0x0005e80000100800 */
[----:B------:R-:W-:Y:S04]  /*57090*/  STL [R1+0x7f4], R12 ;  /* 0x0007f40c01007387 */ /* 0x000fe80000100800 */
[----:B------:R-:W3:Y:S04]  /*570a0*/  LDL.LU R18, [R1+0x934] ;  /* 0x0009340001127983 */ /* 0x000ee80000300800 */
[----:B------:R2:W-:Y:S04]  /*570b0*/  STL [R1+0x7f0], R13 ;  /* 0x0007f00d01007387 */ /* 0x0005e80000100800 */
[----:B------:R-:W3:Y:S04]  /*570c0*/  LDL.LU R16, [R1+0x974] ;  /* 0x0009740001107983 */ /* 0x000ee80000300800 */
[----:B------:R-:W3:Y:S01]  /*570d0*/  LDL.LU R19, [R1+0x930] ;  /* 0x0009300001137983 */ /* 0x000ee20000300800 */
[----:B-1----:R-:W-:Y:S01]  /*570e0*/  MOV R4, R14 ;  /* 0x0000000e00047202 */ /* 0x002fe20000000f00 */
[----:B------:R-:W-:-:S02]  /*570f0*/  IMAD.MOV.U32 R5, RZ, RZ, R15 ;  /* 0x000000ffff057224 */ /* 0x000fc400078e000f */
[----:B------:R-:W3:Y:S04]  /*57100*/  LDL.LU R17, [R1+0x970] ;  /* 0x0009700001117983 */ /* 0x000ee80000300800 */
[----:B--2---:R-:W2:Y:S04]  /*57110*/  LDL.LU R15, [R1+0x9b0] ;  /* 0x0009b000010f7983 */ /* 0x004ea80000300800 */
[----:B------:R-:W2:Y:S04]  /*57120*/  LDL.LU R14, [R1+0x9b4] ;  /* 0x0009b400010e7983 */ /* 0x000ea80000300800 */
[----:B------:R1:W-:Y:S02]  /*57130*/  LDGSTS.E [R6+-0x3ec80], desc[UR16][R4.64], P3 ;  /* 0xc138000004067fae */ /* 0x0003e400099a1010 */
[----:B-1----:R-:W-:Y:S01]  /*57140*/  MOV R4, R12 ;  /* 0x0000000c00047202 */ /* 0x002fe20000000f00 */
[----:B------:R-:W-:-:S02]  /*57150*/  IMAD.MOV.U32 R5, RZ, RZ, R13 ;  /* 0x000000ffff057224 */ /* 0x000fc400078e000d */
[----:B------:R-:W2:Y:S04]  /*57160*/  LDL.LU R13, [R1+0x9f0] ;  /* 0x0009f000010d7983 */ /* 0x000ea80000300800 */
[----:B------:R-:W2:Y:S04]  /*57170*/  LDL.LU R12, [R1+0x9f4] ;  /* 0x0009f400010c7983 */ /* 0x000ea80000300800 */
[----:B------:R1:W-:Y:S01]  /*57180*/  LDGSTS.E [R6+-0x3e880], desc[UR16][R4.64], P3 ;  /* 0xc178000004067fae */ /* 0x0003e200099a1010 */
[----:B----4-:R-:W-:-:S04]  /*57190*/  IADD3 R8, P4, PT, R8, R80, RZ ;  /* 0x0000005008087210 */ /* 0x010fc80007f9e0ff */
[----:B------:R-:W-:Y:S02]  /*571a0*/  IADD3.X R10, PT, PT, R10, R3, RZ, P4, !PT ;  /* 0x000000030a0a7210 */ /* 0x000fe400027fe4ff */
[----:B-----5:R-:W-:Y:S01]  /*571b0*/  IADD3 R9, P5, PT, R9, R80, RZ ;  /* 0x0000005009097210 */ /* 0x020fe20007fbe0ff */
[----:B------:R-:W-:Y:S01]  /*571c0*/  STL [R1+0x834], R8 ;  /* 0x0008340801007387 */ /* 0x000fe20000100800 */
[----:B-1----:R-:W-:Y:S01]  /*571d0*/  MOV R4, R8 ;  /* 0x0000000800047202 */ /* 0x002fe20000000f00 */
[----:B------:R-:W-:Y:S02]  /*571e0*/  IMAD.MOV.U32 R5, RZ, RZ, R10 ;  /* 0x000000ffff057224 */ /* 0x000fe400078e000a */
[----:B------:R-:W-:Y:S01]  /*571f0*/  IMAD.X R11, R11, 0x1, R3, P5 ;  /* 0x000000010b0b7824 */ /* 0x000fe200028e0603 */
[----:B------:R1:W-:Y:S04]  /*57200*/  STL [R1+0x830], R10 ;  /* 0x0008300a01007387 */ /* 0x0003e80000100800 */
[----:B------:R-:W-:Y:S04]  /*57210*/  STL [R1+0x874], R9 ;  /* 0x0008740901007387 */ /* 0x000fe80000100800 */
[----:B------:R4:W-:Y:S04]  /*57220*/  LDGSTS.E [R6+-0x3e480], desc[UR16][R4.64], P3 ;  /* 0xc1b8000004067fae */ /* 0x0009e800099a1010 */
[----:B-1----:R-:W5:Y:S04]  /*57230*/  LDL.LU R10, [R1+0xa34] ;  /* 0x000a3400010a7983 */ /* 0x002f680000300800 */
[----:B------:R1:W-:Y:S04]  /*57240*/  STL [R1+0x870], R11 ;  /* 0x0008700b01007387 */ /* 0x0003e80000100800 */
[----:B------:R-:W5:Y:S01]  /*57250*/  LDL.LU R8, [R1+0xa74] ;  /* 0x000a740001087983 */ /* 0x000f620000300800 */
[----:B----4-:R-:W-:-:S03]  /*57260*/  IMAD.MOV.U32 R5, RZ, RZ, R11 ;  /* 0x000000ffff057224 */ /* 0x010fc600078e000b */
[----:B-1----:R-:W4:Y:S01]  /*57270*/  LDL.LU R11, [R1+0xa30] ;  /* 0x000a3000010b7983 */ /* 0x002f220000300800 */
[----:B------:R-:W-:-:S03]  /*57280*/  MOV R4, R9 ;  /* 0x0000000900047202 */ /* 0x000fc60000000f00 */
[----:B------:R-:W4:Y:S04]  /*57290*/  LDL.LU R9, [R1+0xa70] ;  /* 0x000a700001097983 */ /* 0x000f280000300800 */
[----:B------:R1:W-:Y:S01]  /*572a0*/  LDGSTS.E [R6+-0x3e080], desc[UR16][R4.64], P3 ;  /* 0xc1f8000004067fae */ /* 0x0003e200099a1010 */
[----:B------:R-:W-:-:S04]  /*572b0*/  IADD3 R7, P4, PT, R7, R80, RZ ;  /* 0x0000005007077210 */ /* 0x000fc80007f9e0ff */
[----:B------:R-:W-:Y:S01]  /*572c0*/  IADD3.X R22, PT, PT, R22, R3, RZ, P4, !PT ;  /* 0x0000000316167210 */ /* 0x000fe200027fe4ff */
[----:B------:R1:W-:Y:S01]  /*572d0*/  STL [R1+0x8b4], R7 ;  /* 0x0008b40701007387 */ /* 0x0003e20000100800 */
[----:B------:R-:W-:-:S03]  /*572e0*/  IADD3 R20, P5, PT, R20, R80, RZ ;  /* 0x0000005014147210 */ /* 0x000fc60007fbe0ff */
[----:B------:R2:W-:Y:S01]  /*572f0*/  STL [R1+0x8b0], R22 ;  /* 0x0008b01601007387 */ /* 0x0005e20000100800 */
[----:B-1----:R-:W-:-:S03]  /*57300*/  MOV R4, R7 ;  /* 0x0000000700047202 */ /* 0x002fc60000000f00 */
[----:B------:R1:W-:Y:S04]  /*57310*/  STL [R1+0x8f4], R20 ;  /* 0x0008f41401007387 */ /* 0x0003e80000100800 */
[----:B------:R-:W4:Y:S01]  /*57320*/  LDL R7, [R1+0xb6c] ;  /* 0x000b6c0001077983 */ /* 0x000f220000100800 */
[----:B------:R-:W-:Y:S02]  /*57330*/  IMAD.MOV.U32 R5, RZ, RZ, R22 ;  /* 0x000000ffff057224 */ /* 0x000fe400078e0016 */
[----:B------:R-:W-:-:S03]  /*57340*/  IMAD.X R21, R21, 0x1, R3, P5 ;  /* 0x0000000115157824 */ /* 0x000fc600028e0603 */
[----:B------:R1:W-:Y:S02]  /*57350*/  LDGSTS.E [R6+-0x3dc80], desc[UR16][R4.64], P3 ;  /* 0xc238000004067fae */ /* 0x0003e400099a1010 */
[----:B-1----:R-:W-:Y:S01]  /*57360*/  MOV R4, R20 ;  /* 0x0000001400047202 */ /* 0x002fe20000000f00 */
[----:B------:R-:W-:-:S05]  /*57370*/  IMAD.MOV.U32 R5, RZ, RZ, R21 ;  /* 0x000000ffff057224 */ /* 0x000fca00078e0015 */
[----:B------:R1:W-:Y:S01]  /*57380*/  LDGSTS.E [R6+-0x3d880], desc[UR16][R4.64], P3 ;  /* 0xc278000004067fae */ /* 0x0003e200099a1010 */
[----:B---3--:R-:W-:-:S04]  /*57390*/  IADD3 R18, P4, PT, R18, R80, RZ ;  /* 0x0000005012127210 */ /* 0x008fc80007f9e0ff */
[----:B-1----:R-:W-:Y:S02]  /*573a0*/  MOV R4, R18 ;  /* 0x0000001200047202 */ /* 0x002fe40000000f00 */
[----:B------:R-:W-:Y:S02]  /*573b0*/  IADD3 R16, P5, PT, R16, R80, RZ ;  /* 0x0000005010107210 */ /* 0x000fe40007fbe0ff */
[----:B------:R-:W-:-:S05]  /*573c0*/  IADD3.X R19, PT, PT, R19, R3, RZ, P4, !PT ;  /* 0x0000000313137210 */ /* 0x000fca00027fe4ff */
[----:B------:R-:W-:Y:S02]  /*573d0*/  IMAD.MOV.U32 R5, RZ, RZ, R19 ;  /* 0x000000ffff057224 */ /* 0x000fe400078e0013 */
[----:B------:R-:W-:-:S03]  /*573e0*/  IMAD.X R17, R17, 0x1, R3, P5 ;  /* 0x0000000111117824 */ /* 0x000fc600028e0603 */
[----:B------:R1:W-:Y:S01]  /*573f0*/  LDGSTS.E [R6+-0x3d480], desc[UR16][R4.64], P3 ;  /* 0xc2b8000004067fae */ /* 0x0003e200099a1010 */
[----:B--2---:R-:W-:-:S04]  /*57400*/  IADD3 R14, P4, PT, R14, R80, RZ ;  /* 0x000000500e0e7210 */ /* 0x004fc80007f9e0ff */
[----:B------:R-:W-:Y:S02]  /*57410*/  IADD3.X R15, PT, PT, R15, R3, RZ, P4, !PT ;  /* 0x000000030f0f7210 */ /* 0x000fe400027fe4ff */
[----:B-1----:R-:W-:Y:S01]  /*57420*/  MOV R4, R16 ;  /* 0x0000001000047202 */ /* 0x002fe20000000f00 */
[----:B------:R-:W-:-:S05]  /*57430*/  IMAD.MOV.U32 R5, RZ, RZ, R17 ;  /* 0x000000ffff057224 */ /* 0x000fca00078e0011 */
[----:B------:R1:W-:Y:S01]  /*57440*/  LDGSTS.E [R6+-0x3d080], desc[UR16][R4.64], P3 ;  /* 0xc2f8000004067fae */ /* 0x0003e200099a1010 */
[----:B------:R-:W-:Y:S02]  /*57450*/  IADD3 R12, P5, PT, R12, R80, RZ ;  /* 0x000000500c0c7210 */ /* 0x000fe40007fbe0ff */
[----:B-1----:R-:W-:Y:S01]  /*57460*/  MOV R4, R14 ;  /* 0x0000000e00047202 */ /* 0x002fe20000000f00 */
[----:B------:R-:W-:Y:S02]  /*57470*/  IMAD.MOV.U32 R5, RZ, RZ, R15 ;  /* 0x000000ffff057224 */ /* 0x000fe400078e000f */
[----:B------:R-:W-:Y:S01]  /*57480*/  IMAD.X R13, R13, 0x1, R3, P5 ;  /* 0x000000010d0d7824 */ /* 0x000fe200028e0603 */
[----:B------:R2:W-:Y:S04]  /*57490*/  STL [R1+0x8f0], R21 ;  /* 0x0008f01501007387 */ /* 0x0005e80000100800 */
[----:B------:R1:W-:Y:S04]  /*574a0*/  LDGSTS.E [R6+-0x3cc80], desc[UR16][R4.64], P3 ;  /* 0xc338000004067fae */ /* 0x0003e800099a1010 */
[----:B------:R2:W-:Y:S04]  /*574b0*/  STL [R1+0x934], R18 ;  /* 0x0009341201007387 */ /* 0x0005e80000100800 */
[----:B------:R2:W-:Y:S01]  /*574c0*/  STL [R1+0x930], R19 ;  /* 0x0009301301007387 */ /* 0x0005e20000100800 */
[----:B-1----:R-:W-:Y:S01]  /*574d0*/  MOV R4, R12 ;  /* 0x0000000c00047202 */ /* 0x002fe20000000f00 */
[----:B------:R-:W-:-:S02]  /*574e0*/  IMAD.MOV.U32 R5, RZ, RZ, R13 ;  /* 0x000000ffff057224 */ /* 0x000fc400078e000d */
[----:B------:R2:W-:Y:S04]  /*574f0*/  STL [R1+0x974], R16 ;  /* 0x0009741001007387 */ /* 0x0005e80000100800 */
[----:B------:R2:W-:Y:S04]  /*57500*/  STL [R1+0x970], R17 ;  /* 0x0009701101007387 */ /* 0x0005e80000100800 */
[----:B------:R1:W-:Y:S04]  /*57510*/  LDGSTS.E [R6+-0x3c880], desc[UR16][R4.64], P3 ;  /* 0xc378000004067fae */ /* 0x0003e800099a1010 */
[----:B------:R2:W-:Y:S04]  /*57520*/  STL [R1+0x9b4], R14 ;  /* 0x0009b40e01007387 */ /* 0x0005e80000100800 */
[----:B------:R2:W-:Y:S01]  /*57530*/  STL [R1+0x9b0], R15 ;  /* 0x0009b00f01007387 */ /* 0x0005e20000100800 */
[----:B-----5:R-:W-:-:S03]  /*57540*/  IADD3 R10, P4, PT, R10, R80, RZ ;  /* 0x000000500a0a7210 */ /* 0x020fc60007f9e0ff */
[----:B------:R2:W-:Y:S01]  /*57550*/  STL [R1+0x9f4], R12 ;  /* 0x0009f40c01007387 */ /* 0x0005e20000100800 */
[----:B-1----:R-:W-:Y:S02]  /*57560*/  MOV R4, R10 ;  /* 0x0000000a00047202 */ /* 0x002fe40000000f00 */
[----:B------:R-:W-:Y:S02]  /*57570*/  IADD3 R8, P5, PT, R8, R80, RZ ;  /* 0x0000005008087210 */ /* 0x000fe40007fbe0ff */
[----:B----4-:R-:W-:Y:S01]  /*57580*/  IADD3.X R11, PT, PT, R11, R3, RZ, P4, !PT ;  /* 0x000000030b0b7210 */ /* 0x010fe200027fe4ff */
[----:B------:R2:W-:Y:S04]  /*57590*/  STL [R1+0x9f0], R13 ;  /* 0x0009f00d01007387 */ /* 0x0005e80000100800 */
[----:B------:R-:W-:-:S02]  /*575a0*/  IMAD.MOV.U32 R5, RZ, RZ, R11 ;  /* 0x000000ffff057224 */ /* 0x000fc400078e000b */
[----:B------:R-:W-:Y:S01]  /*575b0*/  IMAD.X R9, R9, 0x1, R3, P5 ;  /* 0x0000000109097824 */ /* 0x000fe200028e0603 */
[----:B------:R2:W-:Y:S04]  /*575c0*/  STL [R1+0xa34], R10 ;  /* 0x000a340a01007387 */ /* 0x0005e80000100800 */
[----:B------:R2:W-:Y:S04]  /*575d0*/  STL [R1+0xa30], R11 ;  /* 0x000a300b01007387 */ /* 0x0005e80000100800 */
[----:B------:R1:W-:Y:S04]  /*575e0*/  LDGSTS.E [R6+-0x3c480], desc[UR16][R4.64], P3 ;  /* 0xc3b8000004067fae */ /* 0x0003e800099a1010 */
[----:B------:R2:W-:Y:S04]  /*575f0*/  STL [R1+0xa74], R8 ;  /* 0x000a740801007387 */ /* 0x0005e80000100800 */
[----:B------:R2:W-:Y:S01]  /*57600*/  STL [R1+0xa70], R9 ;  /* 0x000a700901007387 */ /* 0x0005e20000100800 */
[----:B-1----:R-:W-:Y:S01]  /*57610*/  MOV R4, R8 ;  /* 0x0000000800047202 */ /* 0x002fe20000000f00 */
[----:B------:R-:W-:Y:S01]  /*57620*/  IMAD.MOV.U32 R5, RZ, RZ, R9 ;  /* 0x000000ffff057224 */ /* 0x000fe200078e0009 */
[----:B------:R-:W-:-:S04]  /*57630*/  UIADD3 UR13, UPT, UPT, UR13, 0x1, URZ ;  /* 0x000000010d0d7890 */ /* 0x000fc8000fffe0ff */
[----:B------:R1:W-:Y:S01]  /*57640*/  LDGSTS.E [R6+-0x3c080], desc[UR16][R4.64], P3 ;  /* 0xc3f8000004067fae */ /* 0x0003e200099a1010 */
[----:B------:R-:W-:-:S03]  /*57650*/  UISETP.GT.AND UP1, UPT, UR13, 0x1, UPT ;  /* 0x000000010d00788c */ /* 0x000fc6000bf24270 */
[----:B------:R-:W0:Y:S01]  /*57660*/  LDGDEPBAR ;  /* 0x00000000000079af */ /* 0x000e220000000000 */
[----:B------:R-:W-:Y:S02]  /*57670*/  USEL UR9, URZ, 0x1, !UP1 ;  /* 0x00000001ff097887 */ /* 0x000fe4000c800000 */
[----:B------:R-:W-:Y:S02]  /*57680*/  USEL UR13, UR13, URZ, !UP1 ;  /* 0x000000ff0d0d7287 */ /* 0x000fe4000c800000 */
[----:B------:R-:W-:Y:S02]  /*57690*/  ULOP3.LUT UR9, UR4, UR9, URZ, 0x3c, !UPT ;  /* 0x0000000904097292 */ /* 0x000fe4000f8e3cff */
[----:B-1----:R-:W-:Y:S01]  /*576a0*/  IMAD.U32 R4, RZ, RZ, UR4 ;  /* 0x00000004ff047e24 */ /* 0x002fe2000f8e00ff */
[C---:B------:R-:W-:Y:S02]  /*576b0*/  ISETP.NE.U32.AND P3, PT, R82.reuse, R7, PT ;  /* 0x000000075200720c */ /* 0x040fe40003f65070 */
[----:B------:R-:W-:-:S11]  /*576c0*/  IADD3 R82, PT, PT, R82, 0x1, RZ ;  /* 0x0000000152527810 */ /* 0x000fd60007ffe0ff */
[----:B--2---:R-:W-:Y:S05]  /*576d0*/  @P3 BRA `(.L_x_12) ;  /* 0xfffffee800643947 */ /* 0x004fea000383ffff */
.L_x_9:
[----:B-1----:R-:W1:Y:S01]  /*576e0*/  LDC R4, c[0x0][0x3b4] ;  /* 0x0000ed00ff047b82 */ /* 0x002e620000000800 */
[----:B------:R-:W2:Y:S01]  /*576f0*/  LDCU UR30, c[0x0][0x3b8] ;  /* 0x00007700ff1e77ac */ /* 0x000ea20008000800 */
[----:B------:R-:W3:Y:S01]  /*57700*/  LDCU.64 UR32, c[0x0][0x398] ;  /* 0x00007300ff2077ac */ /* 0x000ee20008000a00 */
[----:B------:R-:W4:Y:S01]  /*57710*/  LDCU.64 UR34, c[0x0][0x398] ;  /* 0x00007300ff2277ac */ /* 0x000f220008000a00 */
[----:B------:R-:W1:Y:S01]  /*57720*/  LDCU.128 UR12, c[0x0][0x390] ;  /* 0x00007200ff0c77ac */ /* 0x000e620008000c00 */
[----:B------:R-:W-:Y:S05]  /*57730*/  @!P0 BRA `(.L_x_13) ;  /* 0x0000000000108947 */ /* 0x000fea0003800000 */
[----:B------:R-:W-:-:S06]  /*57740*/  USHF.L.U32 UR4, UR4, 0x1f, URZ ;  /* 0x0000001f04047899 */ /* 0x000fcc00080006ff */
[----:B------:R-:W-:-:S04]  /*57750*/  MOV R0, UR4 ;  /* 0x0000000400007c02 */ /* 0x000fc80008000f00 */
[----:B------:R-:W4:Y:S02]  /*57760*/  SYNCS.PHASECHK.TRANS64.TRYWAIT P0, [UR8], R0 ;  /* 0x00000000ff0075a7 */ /* 0x000f240008001108 */
[----:B----4-:R-:W-:Y:S05]  /*57770*/  @!P0 BRA `(.L_x_14) ;  /* 0x0000006400c08947 */ /* 0x010fea0003800000 */
.L_x_13:
[----:B------:R-:W-:-:S04]  /*57780*/  DEPBAR.LE SB0, 0x0 ;  /* 0x000080000000791a */ /* 0x000fc80000000000 */
[----:B------:R-:W-:Y:S01]  /*57790*/  BAR.SYNC.DEFER_BLOCKING 0x0 ;  /* 0x0000000000007b1d */ /* 0x000fe20000010000 */
[C---:B-1---5:R-:W-:Y:S01]  /*577a0*/  IMAD R201, R199.reuse, R4, RZ ;  /* 0x00000004c7c97224 */ /* 0x062fe200078e02ff */
[----:B------:R-:W-:-:S04]  /*577b0*/  ISETP.GE.AND P0, PT, R199, UR14, PT ;  /* 0x0000000ec7007c0c */ /* 0x000fc8000bf06270 */
[----:B------:R-:W1:Y:S01]  /*577c0*/  LDCU.64 UR4, c[0x0][0x398] ;  /* 0x00007300ff0477ac */ /* 0x000e620008000a00 */
[C---:B--2---:R-:W-:Y:S02]  /*577d0*/  IMAD R0, R198.reuse, UR30, RZ ;  /* 0x0000001ec6007c24 */ /* 0x044fe4000f8e02ff */
[----:B------:R-:W-:Y:S01]  /*577e0*/  VIADD R5, R198, 0x7f ;  /* 0x0000007fc6057836 */ /* 0x000fe20000000000 */
[----:B------:R-:W2:Y:S01]  /*577f0*/  LDCU.64 UR22, c[0x0][0x398] ;  /* 0x00007300ff1677ac */ /* 0x000ea20008000a00 */
[----:B------:R-:W4:Y:S01]  /*57800*/  LDCU.64 UR28, c[0x0][0x398] ;  /* 0x00007300ff1c77ac */ /* 0x000f220008000a00 */
[----:B------:R-:W3:Y:S01]  /*57810*/  LDCU.64 UR26, c[0x0][0x398] ;  /* 0x00007300ff1a77ac */ /* 0x000ee20008000a00 */
[----:B------:R-:W1:Y:S01]  /*57820*/  LDCU.64 UR8, c[0x0][0x398] ;  /* 0x00007300ff0877ac */ /* 0x000e620008000a00 */
[----:B------:R-:W1:Y:S02]  /*57830*/  @!P2 SYNCS.CCTL.IV [UR7+0x130000] ;  /* 0x13000000ff00a9b1 */ /* 0x000e640008000007 */
[----:B-1----:R-:W-:Y:S01]  /*57840*/  BAR.SYNC.DEFER_BLOCKING 0x0 ;  /* 0x0000000000007b1d */ /* 0x002fe20000010000 */
[----:B------:R-:W-:-:S05]  /*57850*/  LEA R2, P1, R201, UR12, 0x2 ;  /* 0x0000000cc9027c11 */ /* 0x000fca000f8210ff */
[----:B------:R-:W1:Y:S01]  /*57860*/  LDCU.64 UR24, c[0x0][0x398] ;  /* 0x00007300ff1877ac */ /* 0x000e620008000a00 */
[----:B------:R-:W1:Y:S01]  /*57870*/  LDTM.x64 R8, tmem[UR11] ;  /* 0x0000000b000879ee */ /* 0x000e620008340000 */
[----:B----4-:R-:W-:Y:S01]  /*57880*/  ISETP.LT.AND P0, PT, R198, UR35, !P0 ;  /* 0x00000023c6007c0c */ /* 0x010fe2000c701270 */
[----:B------:R-:W-:Y:S01]  /*57890*/  LDTM.x64 R132, tmem[UR11+0x40] ;  /* 0x0000400b008479ee */ /* 0x000fe20008340000 */
[----:B------:R-:W-:Y:S01]  /*578a0*/  LEA.HI.X.SX32 R3, R201, UR13, 0x2, P1 ;  /* 0x0000000dc9037c11 */ /* 0x000fe200088f16ff */
[----:B------:R-:W4:Y:S01]  /*578b0*/  LDCU.64 UR18, c[0x0][0x398] ;  /* 0x00007300ff1277ac */ /* 0x000f220008000a00 */
[----:B---3--:R-:W-:Y:S01]  /*578c0*/  ISETP.GE.AND P1, PT, R5, UR33, PT ;  /* 0x0000002105007c0c */ /* 0x008fe2000bf26270 */
[----:B------:R-:W-:Y:S01]  /*578d0*/  IMAD.WIDE R196, R0, 0x4, R2 ;  /* 0x0000000400c47825 */ /* 0x000fe200078e0202 */
[----:B------:R-:W-:Y:S01]  /*578e0*/  LEA R201, R4, R201, 0x7 ;  /* 0x000000c904c97211 */ /* 0x000fe200078e38ff */
[----:B------:R-:W3:Y:S01]  /*578f0*/  LDCU.64 UR20, c[0x0][0x398] ;  /* 0x00007300ff1477ac */ /* 0x000ee20008000a00 */
[----:B------:R-:W2:Y:S01]  /*57900*/  LDCU UR51, c[0x0][0x398] ;  /* 0x00007300ff3377ac */ /* 0x000ea20008000800 */
[----:B------:R-:W2:Y:S01]  /*57910*/  @!P2 SYNCS.CCTL.IV [UR7+0x130008] ;  /* 0x13000800ff00a9b1 */ /* 0x000ea20008000007 */
[----:B------:R-:W2:Y:S01]  /*57920*/  LDCU.64 UR6, c[0x0][0x398] ;  /* 0x00007300ff0677ac */ /* 0x000ea20008000a00 */
[----:B------:R-:W2:Y:S01]  /*57930*/  LDCU UR60, c[0x0][0x398] ;  /* 0x00007300ff3c77ac */ /* 0x000ea20008000800 */
[----:B-1----:R-:W-:Y:S01]  /*57940*/  STL [R1+0x4], R9 ;  /* 0x0000040901007387 */ /* 0x002fe20000100800 */
[----:B------:R-:W-:Y:S01]  /*57950*/  IMAD.MOV.U32 R207, RZ, RZ, R68 ;  /* 0x000000ffffcf7224 */ /* 0x000fe200078e0044 */
[----:B------:R-:W-:Y:S01]  /*57960*/  MOV R206, R69 ;  /* 0x0000004500ce7202 */ /* 0x000fe20000000f00 */
[----:B------:R-:W-:Y:S01]  /*57970*/  IMAD.MOV.U32 R205, RZ, RZ, R70 ;  /* 0x000000ffffcd7224 */ /* 0x000fe200078e0046 */
[----:B------:R-:W-:Y:S01]  /*57980*/  STL.64 [R1+0x8], R10 ;  /* 0x0000080a01007387 */ /* 0x000fe20000100a00 */
[----:B------:R-:W-:Y:S01]  /*57990*/  MOV R204, R71 ;  /* 0x0000004700cc7202 */ /* 0x000fe20000000f00 */
[----:B------:R-:W-:Y:S01]  /*579a0*/  IMAD.MOV.U32 R202, RZ, RZ, R8 ;  /* 0x000000ffffca7224 */ /* 0x000fe200078e0008 */
[----:B------:R-:W-:Y:S01]  /*579b0*/  MOV R252, R23 ;  /* 0x0000001700fc7202 */ /* 0x000fe20000000f00 */
[----:B------:R-:W-:Y:S01]  /*579c0*/  STL.64 [R1+0x10], R12 ;  /* 0x0000100c01007387 */ /* 0x000fe20000100a00 */
        /* <DEDUP_REMOVED lines=11> */
[----:B------:R-:W1:Y:S01]  /*57a80*/  LDTM.x64 R68, tmem[UR11+0x80] ;  /* 0x0000800b004479ee */ /* 0x000e620008340000 */
        /* <DEDUP_REMOVED lines=37> */
[----:B------:R1:W-:Y:S01]  /*57ce0*/  STL [R1+0x38], R22 ;  /* 0x0000381601007387 */ /* 0x0003e20000100800 */
[----:B------:R-:W2:Y:S03]  /*57cf0*/  LDCU UR73, c[0x0][0x398] ;  /* 0x00007300ff4977ac */ /* 0x000ea60008000800 */
[----:B------:R3:W-:Y:S01]  /*57d00*/  STL [R1+0x1164], R249 ;  /* 0x001164f901007387 */ /* 0x0007e20000100800 */
[----:B------:R-:W2:Y:S01]  /*57d10*/  LDCU UR33, c[0x0][0x398] ;  /* 0x00007300ff2177ac */ /* 0x000ea20008000800 */
[----:B------:R-:W2:Y:S01]  /*57d20*/  LDCU UR59, c[0x0][0x398] ;  /* 0x00007300ff3b77ac */ /* 0x000ea20008000800 */
[----:B-1----:R-:W1:Y:S01]  /*57d30*/  LDTM.x64 R4, tmem[UR11+0xc0] ;  /* 0x0000c00b000479ee */ /* 0x002e620008340000 */
[----:B------:R-:W-:Y:S01]  /*57d40*/  NOP ;  /* 0x0000000000007918 */ /* 0x000fe20000000000 */
[----:B------:R2:W-:Y:S01]  /*57d50*/  @P0 STG.E desc[UR16][R196.64], R202 ;  /* 0x000000cac4000986 */ /* 0x0005e2000c101910 */
[----:B------:R-:W-:Y:S01]  /*57d60*/  ISETP.GE.AND P0, PT, R198, UR15, PT ;  /* 0x0000000fc6007c0c */ /* 0x000fe2000bf06270 */
[----:B------:R-:W1:Y:S02]  /*57d70*/  LDCU UR11, c[0x0][0x398] ;  /* 0x00007300ff0b77ac */ /* 0x000e640008000800 */
[----:B---3--:R-:W3:Y:S01]  /*57d80*/  LDL.LU R249, [R1+0x8] ;  /* 0x0000080001f97983 */ /* 0x008ee20000300800 */
[----:B------:R-:W-:Y:S01]  /*57d90*/  ISETP.LT.AND P0, PT, R200, UR4, !P0 ;  /* 0x00000004c8007c0c */ /* 0x000fe2000c701270 */
[----:B------:R-:W1:Y:S02]  /*57da0*/  LDCU UR4, c[0x0][0x398] ;  /* 0x00007300ff0477ac */ /* 0x000e640008000800 */
[----:B------:R4:W-:Y:S01]  /*57db0*/  STL [R1+0x1160], R250 ;  /* 0x001160fa01007387 */ /* 0x0009e20000100800 */
[----:B------:R-:W1:Y:S01]  /*57dc0*/  LDCU UR50, c[0x0][0x398] ;  /* 0x00007300ff3277ac */ /* 0x000e620008000800 */
[C---:B--2---:R-:W-:Y:S01]  /*57dd0*/  LEA R196, P2, R201.reuse, UR12, 0x2 ;  /* 0x0000000cc9c47c11 */ /* 0x044fe2000f8410ff */
[----:B------:R-:W2:Y:S03]  /*57de0*/  LDCU UR71, c[0x0][0x398] ;  /* 0x00007300ff4777ac */ /* 0x000ea60008000800 */
[----:B------:R-:W-:Y:S01]  /*57df0*/  LEA.HI.X.SX32 R197, R201, UR13, 0x2, P2 ;  /* 0x0000000dc9c57c11 */ /* 0x000fe200090f16ff */
[----:B----4-:R-:W4:Y:S01]  /*57e00*/  LDL.LU R250, [R1+0xc] ;  /* 0x00000c0001fa7983 */ /* 0x010f220000300800 */
[----:B------:R-:W1:Y:S01]  /*57e10*/  LDCU.64 UR12, c[0x0][0x398] ;  /* 0x00007300ff0c77ac */ /* 0x000e620008000a00 */
[----:B------:R-:W-:-:S02]  /*57e20*/  IMAD.WIDE R202, R0, 0x4, R196 ;  /* 0x0000000400ca7825 */ /* 0x000fc400078e02c4 */
[----:B------:R2:W-:Y:S01]  /*57e30*/  STL [R1+0x115c], R251 ;  /* 0x00115cfb01007387 */ /* 0x0005e20000100800 */
[----:B------:R-:W1:Y:S03]  /*57e40*/  LDCU UR72, c[0x0][0x398] ;  /* 0x00007300ff4877ac */ /* 0x000e660008000800 */
[----:B------:R1:W-:Y:S01]  /*57e50*/  @P0 STG.E desc[UR16][R202.64], R68 ;  /* 0x00000044ca000986 */ /* 0x0003e2000c101910 */
[----:B------:R-:W3:Y:S01]  /*57e60*/  LDCU UR42, c[0x0][0x398] ;  /* 0x00007300ff2a77ac */ /* 0x000ee20008000800 */
[----:B------:R-:W3:Y:S02]  /*57e70*/  LDCU UR48, c[0x0][0x398] ;  /* 0x00007300ff3077ac */ /* 0x000ee40008000800 */
[----:B--2---:R-:W2:Y:S01]  /*57e80*/  LDL.LU R251, [R1+0x10] ;  /* 0x0000100001fb7983 */ /* 0x004ea20000300800 */
[----:B------:R-:W2:Y:S03]  /*57e90*/  LDCU UR43, c[0x0][0x398] ;  /* 0x00007300ff2b77ac */ /* 0x000ea60008000800 */
[----:B------:R1:W-:Y:S02]  /*57ea0*/  STL [R1+0x1158], R252 ;  /* 0x001158fc01007387 */ /* 0x0003e40000100800 */
[----:B-1----:R-:W-:Y:S01]  /*57eb0*/  VIADD R68, R198, 0x1 ;  /* 0x00000001c6447836 */ /* 0x002fe20000000000 */
[----:B------:R-:W1:Y:S04]  /*57ec0*/  LDCU UR77, c[0x0][0x398] ;  /* 0x00007300ff4d77ac */ /* 0x000e680008000800 */
[----:B------:R-:W-:Y:S01]  /*57ed0*/  ISETP.GE.AND P0, PT, R68, UR15, PT ;  /* 0x0000000f44007c0c */ /* 0x000fe2000bf06270 */
[----:B------:R-:W1:Y:S01]  /*57ee0*/  LDCU UR70, c[0x0][0x39c] ;  /* 0x00007380ff4677ac */ /* 0x000e620008000800 */
[----:B------:R-:W2:Y:S01]  /*57ef0*/  LDL.LU R252, [R1+0x14] ;  /* 0x0000140001fc7983 */ /* 0x000ea20000300800 */
[----:B------:R-:W1:Y:S03]  /*57f00*/  LDCU UR57, c[0x0][0x398] ;  /* 0x00007300ff3977ac */ /* 0x000e660008000800 */
[----:B------:R-:W2:Y:S01]  /*57f10*/  LDL.LU R201, [R1+0x38] ;  /* 0x0000380001c97983 */ /* 0x000ea20000300800 */
[----:B------:R-:W1:Y:S03]  /*57f20*/  LDCU UR49, c[0x0][0x39c] ;  /* 0x00007380ff3177ac */ /* 0x000e660008000800 */
[----:B------:R-:W2:Y:S01]  /*57f30*/  LDL.LU R68, [R1+0x4] ;  /* 0x0000040001447983 */ /* 0x000ea20000300800 */
[----:B------:R-:W-:Y:S01]  /*57f40*/  ISETP.LT.AND P2, PT, R199, UR22, !P0 ;  /* 0x00000016c7007c0c */ /* 0x000fe2000c741270 */
[----:B------:R-:W1:Y:S01]  /*57f50*/  LDCU UR58, c[0x0][0x398] ;  /* 0x00007300ff3a77ac */ /* 0x000e620008000800 */
[----:B------:R-:W-:-:S02]  /*57f60*/  IADD3 R0, PT, PT, R0, UR30, RZ ;  /* 0x0000001e00007c10 */ /* 0x000fc4000fffe0ff */
[----:B------:R-:W-:Y:S01]  /*57f70*/  ISETP.LT.AND P0, PT, R200, UR28, !P0 ;  /* 0x0000001cc8007c0c */ /* 0x000fe2000c701270 */
[----:B------:R-:W1:Y:S02]  /*57f80*/  LDCU UR69, c[0x0][0x39c] ;  /* 0x00007380ff4577ac */ /* 0x000e640008000800 */
[C---:B------:R-:W-:Y:S01]  /*57f90*/  IMAD.WIDE R202, R0.reuse, 0x4, R2 ;  /* 0x0000000400ca7825 */ /* 0x040fe200078e0202 */
[----:B------:R-:W1:Y:S01]  /*57fa0*/  LDCU UR68, c[0x0][0x398] ;  /* 0x00007300ff4477ac */ /* 0x000e620008000800 */
        /* <DEDUP_REMOVED lines=30> */
[----:B--2---:R2:W-:Y:S02]  /*58190*/  @P2 STG.E desc[UR16][R202.64], R68 ;  /* 0x00000044ca002986 */ /* 0x0045e4000c101910 */
[----:B--2---:R-:W-:-:S04]  /*581a0*/  IMAD.WIDE R202, R0, 0x4, R196 ;  /* 0x0000000400ca7825 */ /* 0x004fc800078e02c4 */
[----:B------:R-:W-:Y:S01]  /*581b0*/  VIADD R68, R198, 0x2 ;  /* 0x00000002c6447836 */ /* 0x000fe20000000000 */
[----:B------:R2:W-:Y:S04]  /*581c0*/  @P0 STG.E desc[UR16][R202.64], R69 ;  /* 0x00000045ca000986 */ /* 0x0005e8000c101910 */
[----:B------:R-:W-:-:S04]  /*581d0*/  ISETP.GE.AND P0, PT, R68, UR15, PT ;  /* 0x0000000f44007c0c */ /* 0x000fc8000bf06270 */
[----:B------:R-:W-:Y:S01]  /*581e0*/  ISETP.LT.AND P2, PT, R199, UR12, !P0 ;  /* 0x0000000cc7007c0c */ /* 0x000fe2000c741270 */
[----:B------:R-:W1:Y:S01]  /*581f0*/  LDCU UR12, c[0x0][0x39c] ;  /* 0x00007380ff0c77ac */ /* 0x000e620008000800 */
[----:B------:R-:W-:Y:S02]  /*58200*/  IADD3 R0, PT, PT, R0, UR30, RZ ;  /* 0x0000001e00007c10 */ /* 0x000fe4000fffe0ff */
[----:B------:R-:W-:Y:S01]  /*58210*/  ISETP.LT.AND P0, PT, R200, UR26, !P0 ;  /* 0x0000001ac8007c0c */ /* 0x000fe2000c701270 */
[----:B--2---:R-:W2:Y:S01]  /*58220*/  LDL.LU R202, [R1+0x30] ;  /* 0x0000300001ca7983 */ /* 0x004ea20000300800 */
[----:B------:R-:W1:Y:S01]  /*58230*/  LDCU UR26, c[0x0][0x398] ;  /* 0x00007300ff1a77ac */ /* 0x000e620008000800 */
[C---:B------:R-:W-:Y:S02]  /*58240*/  IMAD.WIDE R68, R0.reuse, 0x4, R2 ;  /* 0x0000000400447825 */ /* 0x040fe400078e0202 */
[----:B------:R-:W2:Y:S04]  /*58250*/  LDL.LU R203, [R1+0x34] ;  /* 0x0000340001cb7983 */ /* 0x000ea80000300800 */
[----:B---3--:R3:W-:Y:S02]  /*58260*/  @P2 STG.E desc[UR16][R68.64], R249 ;  /* 0x000000f944002986 */ /* 0x0087e4000c101910 */
[----:B---3--:R-:W-:-:S02]  /*58270*/  IMAD.WIDE R68, R0, 0x4, R196 ;  /* 0x0000000400447825 */ /* 0x008fc400078e02c4 */
[----:B------:R-:W3:Y:S04]  /*58280*/  LDL.LU R249, [R1+0x1164] ;  /* 0x0011640001f97983 */ /* 0x000ee80000300800 */
[----:B------:R1:W-:Y:S02]  /*58290*/  @P0 STG.E desc[UR16][R68.64], R70 ;  /* 0x0000004644000986 */ /* 0x0003e4000c101910 */
[----:B-1----:R-:W-:Y:S01]  /*582a0*/  VIADD R68, R198, 0x3 ;  /* 0x00000003c6447836 */ /* 0x002fe20000000000 */
[----:B------:R-:W-:Y:S01]  /*582b0*/  IADD3 R0, PT, PT, R0, UR30, RZ ;  /* 0x0000001e00007c10 */ /* 0x000fe2000fffe0ff */
[----:B------:R-:W2:Y:S03]  /*582c0*/  LDL.LU R70, [R1+0x18] ;  /* 0x0000180001467983 */ /* 0x000ea60000300800 */
[----:B------:R-:W-:Y:S01]  /*582d0*/  ISETP.GE.AND P0, PT, R68, UR15, PT ;  /* 0x0000000f44007c0c */ /* 0x000fe2000bf06270 */
[----:B------:R-:W-:-:S03]  /*582e0*/  IMAD.WIDE R68, R0, 0x4, R2 ;  /* 0x0000000400447825 */ /* 0x000fc600078e0202 */
[----:B------:R-:W-:Y:S01]  /*582f0*/  ISETP.LT.AND P2, PT, R199, UR8, !P0 ;  /* 0x00000008c7007c0c */ /* 0x000fe2000c741270 */
[----:B------:R-:W1:Y:S01]  /*58300*/  LDCU UR8, c[0x0][0x398] ;  /* 0x00007300ff0877ac */ /* 0x000e620008000800 */
[----:B------:R-:W-:Y:S01]  /*58310*/  ISETP.LT.AND P0, PT, R200, UR24, !P0 ;  /* 0x00000018c8007c0c */ /* 0x000fe2000c701270 */
[----:B------:R-:W1:Y:S10]  /*58320*/  LDCU UR24, c[0x0][0x398] ;  /* 0x00007300ff1877ac */ /* 0x000e740008000800 */
[----:B----4-:R4:W-:Y:S02]  /*58330*/  @P2 STG.E desc[UR16][R68.64], R250 ;  /* 0x000000fa44002986 */ /* 0x0109e4000c101910 */
[----:B----4-:R-:W-:-:S02]  /*58340*/  IMAD.WIDE R68, R0, 0x4, R196 ;  /* 0x0000000400447825 */ /* 0x010fc400078e02c4 */
[----:B------:R-:W4:Y:S04]  /*58350*/  LDL.LU R250, [R1+0x1160] ;  /* 0x0011600001fa7983 */ /* 0x000f280000300800 */
[----:B------:R1:W-:Y:S02]  /*58360*/  @P0 STG.E desc[UR16][R68.64], R71 ;  /* 0x0000004744000986 */ /* 0x0003e4000c101910 */
[----:B-1----:R-:W-:Y:S01]  /*58370*/  VIADD R68, R198, 0x4 ;  /* 0x00000004c6447836 */ /* 0x002fe20000000000 */
[----:B------:R-:W-:Y:S01]  /*58380*/  IADD3 R0, PT, PT, R0, UR30, RZ ;  /* 0x0000001e00007c10 */ /* 0x000fe2000fffe0ff */
[----:B------:R-:W3:Y:S03]  /*58390*/  LDL.LU R71, [R1+0x1c] ;  /* 0x00001c0001477983 */ /* 0x000ee60000300800 */
[----:B------:R-:W-:Y:S01]  /*583a0*/  ISETP.GE.AND P0, PT, R68, UR15, PT ;  /* 0x0000000f44007c0c */ /* 0x000fe2000bf06270 */
[----:B------:R-:W-:-:S03]  /*583b0*/  IMAD.WIDE R68, R0, 0x4, R2 ;  /* 0x0000000400447825 */ /* 0x000fc600078e0202 */
[----:B------:R-:W-:Y:S01]  /*583c0*/  ISETP.LT.AND P2, PT, R199, UR18, !P0 ;  /* 0x00000012c7007c0c */ /* 0x000fe2000c741270 */
[----:B------:R-:W1:Y:S01]  /*583d0*/  LDCU UR18, c[0x0][0x39c] ;  /* 0x00007380ff1277ac */ /* 0x000e620008000800 */
[----:B------:R-:W-:Y:S01]  /*583e0*/  ISETP.LT.AND P0, PT, R200, UR20, !P0 ;  /* 0x00000014c8007c0c */ /* 0x000fe2000c701270 */
[----:B------:R-:W1:Y:S10]  /*583f0*/  LDCU UR20, c[0x0][0x39c] ;  /* 0x00007380ff1477ac */ /* 0x000e740008000800 */
[----:B------:R1:W-:Y:S02]  /*58400*/  @P2 STG.E desc[UR16][R68.64], R251 ;  /* 0x000000fb44002986 */ /* 0x0003e4000c101910 */
[----:B-1----:R-:W-:-:S02]  /*58410*/  IMAD.WIDE R68, R0, 0x4, R196 ;  /* 0x0000000400447825 */ /* 0x002fc400078e02c4 */
[----:B------:R-:W4:Y:S04]  /*58420*/  LDL.LU R251, [R1+0x115c] ;  /* 0x00115c0001fb7983 */ /* 0x000f280000300800 */
[----:B------:R1:W-:Y:S02]  /*58430*/  @P0 STG.E desc[UR16][R68.64], R72 ;  /* 0x0000004844000986 */ /* 0x0003e4000c101910 */
[----:B-1----:R-:W-:Y:S01]  /*58440*/  VIADD R68, R198, 0x5 ;  /* 0x00000005c6447836 */ /* 0x002fe20000000000 */
[----:B------:R-:W-:Y:S01]  /*58450*/  IADD3 R0, PT, PT, R0, UR30, RZ ;  /* 0x0000001e00007c10 */ /* 0x000fe2000fffe0ff */
[----:B------:R-:W4:Y:S03]  /*58460*/  LDL.LU R72, [R1+0x24] ;  /* 0x0000240001487983 */ /* 0x000f260000300800 */
        /* <DEDUP_REMOVED lines=9> */
[----:B------:R1:W-:Y:S04]  /*58500*/  @P0 STG.E desc[UR16][R68.64], R73 ;  /* 0x0000004944000986 */ /* 0x0003e8000c101910 */
[----:B-1----:R-:W4:Y:S01]  /*58510*/  LDL.LU R73, [R1+0x20] ;  /* 0x0000200001497983 */ /* 0x002f220000300800 */
[----:B------:R-:W-:Y:S01]  /*58520*/  VIADD R68, R198, 0x6 ;  /* 0x00000006c6447836 */ /* 0x000fe20000000000 */
[----:B------:R-:W-:-:S04]  /*58530*/  IADD3 R0, PT, PT, R0, UR30, RZ ;  /* 0x0000001e00007c10 */ /* 0x000fc8000fffe0ff */
[----:B------:R-:W-:Y:S01]  /*58540*/  ISETP.GE.AND P0, PT, R68, UR15, PT ;  /* 0x0000000f44007c0c */ /* 0x000fe2000bf06270 */
[----:B------:R-:W-:-:S03]  /*58550*/  IMAD.WIDE R68, R0, 0x4, R2 ;  /* 0x0000000400447825 */ /* 0x000fc600078e0202 */
[----:B------:R-:W-:Y:S01]  /*58560*/  ISETP.LT.AND P2, PT, R199, UR34, !P0 ;  /* 0x00000022c7007c0c */ /* 0x000fe2000c741270 */
[----:B------:R-:W1:Y:S01]  /*58570*/  LDCU UR34, c[0x0][0x398] ;  /* 0x00007300ff2277ac */ /* 0x000e620008000800 */
[----:B------:R-:W-:Y:S01]  /*58580*/  ISETP.LT.AND P0, PT, R200, UR4, !P0 ;  /* 0x00000004c8007c0c */ /* 0x000fe2000c701270 */
[----:B------:R-:W1:Y:S10]  /*58590*/  LDCU UR4, c[0x0][0x398] ;  /* 0x00007300ff0477ac */ /* 0x000e740008000800 */
[----:B--2---:R2:W-:Y:S02]  /*585a0*/  @P2 STG.E desc[UR16][R68.64], R70 ;  /* 0x0000004644002986 */ /* 0x0045e4000c101910 */
[----:B--2---:R-:W-:-:S04]  /*585b0*/  IMAD.WIDE R68, R0, 0x4, R196 ;  /* 0x0000000400447825 */ /* 0x004fc800078e02c4 */
[----:B------:R-:W-:Y:S01]  /*585c0*/  VIADD R70, R198, 0x7 ;  /* 0x00000007c6467836 */ /* 0x000fe20000000000 */
[----:B------:R2:W-:Y:S04]  /*585d0*/  @P0 STG.E desc[UR16][R68.64], R74 ;  /* 0x0000004a44000986 */ /* 0x0005e8000c101910 */
[----:B------:R-:W-:-:S04]  /*585e0*/  ISETP.GE.AND P0, PT, R70, UR15, PT ;  /* 0x0000000f46007c0c */ /* 0x000fc8000bf06270 */
[----:B-1----:R-:W-:Y:S01]  /*585f0*/  ISETP.LT.AND P2, PT, R199, UR4, !P0 ;  /* 0x00000004c7007c0c */ /* 0x002fe2000c741270 */
[----:B------:R-:W1:Y:S01]  /*58600*/  LDCU UR4, c[0x0][0x398] ;  /* 0x00007300ff0477ac */ /* 0x000e620008000800 */
[----:B------:R-:W-:Y:S02]  /*58610*/  IADD3 R0, PT, PT, R0, UR30, RZ ;  /* 0x0000001e00007c10 */ /* 0x000fe4000fffe0ff */
[----:B------:R-:W-:Y:S01]  /*58620*/  ISETP.LT.AND P0, PT, R200, UR6, !P0 ;  /* 0x00000006c8007c0c */ /* 0x000fe2000c701270 */
[----:B------:R-:W1:Y:S01]  /*58630*/  LDCU UR6, c[0x0][0x398] ;  /* 0x00007300ff0677ac */ /* 0x000e620008000800 */
[----:B--2---:R-:W2:Y:S01]  /*58640*/  LDL.LU R74, [R1+0x2c] ;  /* 0x00002c00014a7983 */ /* 0x004ea20000300800 */
[----:B------:R-:W-:-:S04]  /*58650*/  IMAD.WIDE R68, R0, 0x4, R2 ;  /* 0x0000000400447825 */ /* 0x000fc800078e0202 */
[----:B------:R-:W-:Y:S02]  /*58660*/  VIADD R70, R198, 0x8 ;  /* 0x00000008c6467836 */ /* 0x000fe40000000000 */
[----:B---3--:R3:W-:Y:S02]  /*58670*/  @P2 STG.E desc[UR16][R68.64], R71 ;  /* 0x0000004744002986 */ /* 0x0087e4000c101910 */
[C---:B---3--:R-:W-:Y:S01]  /*58680*/  IMAD.WIDE R68, R0.reuse, 0x4, R196 ;  /* 0x0000000400447825 */ /* 0x048fe200078e02c4 */
[----:B------:R-:W-:-:S03]  /*58690*/  IADD3 R71, PT, PT, R0, UR30, RZ ;  /* 0x0000001e00477c10 */ /* 0x000fc6000fffe0ff */
[----:B------:R-:W-:Y:S01]  /*586a0*/  VIADD R0, R198, 0x9 ;  /* 0x00000009c6007836 */ /* 0x000fe20000000000 */
[----:B------:R3:W-:Y:S01]  /*586b0*/  @P0 STG.E desc[UR16][R68.64], R75 ;  /* 0x0000004b44000986 */ /* 0x0007e2000c101910 */
[----:B------:R-:W-:-:S04]  /*586c0*/  ISETP.GE.AND P0, PT, R70, UR15, PT ;  /* 0x0000000f46007c0c */ /* 0x000fc8000bf06270 */
[----:B-1----:R-:W-:Y:S01]  /*586d0*/  ISETP.LT.AND P2, PT, R199, UR4, !P0 ;  /* 0x00000004c7007c0c */ /* 0x002fe2000c741270 */
[----:B------:R-:W1:Y:S01]  /*586e0*/  LDCU UR4, c[0x0][0x398] ;  /* 0x00007300ff0477ac */ /* 0x000e620008000800 */
[----:B------:R-:W-:Y:S01]  /*586f0*/  ISETP.LT.AND P0, PT, R200, UR6, !P0 ;  /* 0x00000006c8007c0c */ /* 0x000fe2000c701270 */
[C---:B---3--:R-:W-:Y:S01]  /*58700*/  IMAD.WIDE R68, R71.reuse, 0x4, R2 ;  /* 0x0000000447447825 */ /* 0x048fe200078e0202 */
[----:B------:R-:W3:Y:S09]  /*58710*/  LDCU UR6, c[0x0][0x398] ;  /* 0x00007300ff0677ac */ /* 0x000ef20008000800 */
[----:B----4-:R4:W-:Y:S02]  /*58720*/  @P2 STG.E desc[UR16][R68.64], R73 ;  /* 0x0000004944002986 */ /* 0x0109e4000c101910 */
[C---:B----4-:R-:W-:Y:S01]  /*58730*/  IMAD.WIDE R68, R71.reuse, 0x4, R196 ;  /* 0x0000000447447825 */ /* 0x050fe200078e02c4 */
[----:B------:R-:W-:-:S04]  /*58740*/  IADD3 R71, PT, PT, R71, UR30, RZ ;  /* 0x0000001e47477c10 */ /* 0x000fc8000fffe0ff */
[----:B------:R4:W-:Y:S01]  /*58750*/  @P0 STG.E desc[UR16][R68.64], R76 ;  /* 0x0000004c44000986 */ /* 0x0009e2000c101910 */
[----:B------:R-:W-:-:S04]  /*58760*/  ISETP.GE.AND P0, PT, R0, UR15, PT ;  /* 0x0000000f00007c0c */ /* 0x000fc8000bf06270 */
[----:B-1----:R-:W-:Y:S01]  /*58770*/  ISETP.LT.AND P2, PT, R199, UR4, !P0 ;  /* 0x00000004c7007c0c */ /* 0x002fe2000c741270 */
[C---:B----4-:R-:W-:Y:S01]  /*58780*/  IMAD.WIDE R68, R71.reuse, 0x4, R2 ;  /* 0x0000000447447825 */ /* 0x050fe200078e0202 */
[C---:B------:R-:W-:Y:S01]  /*58790*/  IADD3 R73, PT, PT, R71.reuse, UR30, RZ ;  /* 0x0000001e47497c10 */ /* 0x040fe2000fffe0ff */
[----:B------:R-:W1:Y:S10]  /*587a0*/  LDCU UR4, c[0x0][0x398] ;  /* 0x00007300ff0477ac */ /* 0x000e740008000800 */
[----:B------:R4:W-:Y:S04]  /*587b0*/  @P2 STG.E desc[UR16][R68.64], R72 ;  /* 0x0000004844002986 */ /* 0x0009e8000c101910 */
[----:B----4-:R-:W4:Y:S01]  /*587c0*/  LDL.LU R72, [R1+0x28] ;  /* 0x0000280001487983 */ /* 0x010f220000300800 */
[----:B------:R-:W-:Y:S01]  /*587d0*/  ISETP.LT.AND P0, PT, R200, UR11, !P0 ;  /* 0x0000000bc8007c0c */ /* 0x000fe2000c701270 */
[----:B------:R-:W-:Y:S01]  /*587e0*/  IMAD.WIDE R68, R71, 0x4, R196 ;  /* 0x0000000447447825 */ /* 0x000fe200078e02c4 */
[----:B------:R-:W1:Y:S03]  /*587f0*/  LDCU UR11, c[0x0][0x398] ;  /* 0x00007300ff0b77ac */ /* 0x000e660008000800 */
[----:B------:R-:W-:-:S02]  /*58800*/  VIADD R0, R198, 0xa ;  /* 0x0000000ac6007836 */ /* 0x000fc40000000000 */
[----:B------:R-:W-:Y:S02]  /*58810*/  VIADD R70, R198, 0xc ;  /* 0x0000000cc6467836 */ /* 0x000fe40000000000 */
[----:B------:R-:W-:-:S03]  /*58820*/  VIADD R75, R73, UR30 ;  /* 0x0000001e494b7c36 */ /* 0x000fc60008000000 */
[----:B------:R-:W-:Y:S01]  /*58830*/  ISETP.GE.AND P6, PT, R70, UR15, PT ;  /* 0x0000000f46007c0c */ /* 0x000fe2000bfc6270 */
[----:B------:R1:W-:Y:S01]  /*58840*/  @P0 STG.E desc[UR16][R68.64], R77 ;  /* 0x0000004d44000986 */ /* 0x0003e2000c101910 */
[----:B------:R-:W-:Y:S01]  /*58850*/  ISETP.GE.AND P0, PT, R0, UR15, PT ;  /* 0x0000000f00007c0c */ /* 0x000fe2000bf06270 */
[----:B------:R-:W-:Y:S01]  /*58860*/  IMAD.WIDE R70, R73, 0x4, R196 ;  /* 0x0000000449467825 */ /* 0x000fe200078e02c4 */
[----:B------:R-:W-:Y:S02]  /*58870*/  IADD3 R0, PT, PT, R198, 0xb, RZ ;  /* 0x0000000bc6007810 */ /* 0x000fe40007ffe0ff */
[----:B------:R-:W-:Y:S01]  /*58880*/  ISETP.LT.AND P5, PT, R199, UR51, !P0 ;  /* 0x00000033c7007c0c */ /* 0x000fe2000c7a1270 */
[----:B------:R-:W2:Y:S01]  /*58890*/  LDCU UR51, c[0x0][0x398] ;  /* 0x00007300ff3377ac */ /* 0x000ea20008000800 */
[----:B------:R-:W-:Y:S02]  /*588a0*/  ISETP.LT.AND P0, PT, R200, UR60, !P0 ;  /* 0x0000003cc8007c0c */ /* 0x000fe4000c701270 */
[----:B------:R-:W-:Y:S01]  /*588b0*/  ISETP.GE.AND P3, PT, R0, UR15, PT ;  /* 0x0000000f00007c0c */ /* 0x000fe2000bf66270 */
[----:B------:R-:W-:Y:S01]  /*588c0*/  VIADD R0, R198, 0xd ;  /* 0x0000000dc6007836 */ /* 0x000fe20000000000 */
[----:B------:R-:W2:Y:S01]  /*588d0*/  LDCU UR60, c[0x0][0x398] ;  /* 0x00007300ff3c77ac */ /* 0x000ea20008000800 */
[----:B-1----:R-:W-:Y:S01]  /*588e0*/  IMAD.WIDE R68, R73, 0x4, R2 ;  /* 0x0000000449447825 */ /* 0x002fe200078e0202 */
[----:B------:R-:W-:-:S02]  /*588f0*/  ISETP.LT.AND P2, PT, R199, UR73, !P3 ;  /* 0x00000049c7007c0c */ /* 0x000fc4000df41270 */
[----:B------:R-:W-:Y:S01]  /*58900*/  ISETP.LT.AND P3, PT, R200, UR26, !P3 ;  /* 0x0000001ac8007c0c */ /* 0x000fe2000df61270 */
[----:B------:R-:W1:Y:S01]  /*58910*/  LDCU UR73, c[0x0][0x39c] ;  /* 0x00007380ff4977ac */ /* 0x000e620008000800 */
[----:B------:R-:W-:Y:S02]  /*58920*/  IADD3 R77, PT, PT, R75, UR30, RZ ;  /* 0x0000001e4b4d7c10 */ /* 0x000fe4000fffe0ff */
[----:B------:R-:W-:Y:S01]  /*58930*/  ISETP.GE.AND P4, PT, R0, UR15, PT ;  /* 0x0000000f00007c0c */ /* 0x000fe2000bf86270 */
[----:B------:R-:W1:Y:S01]  /*58940*/  LDCU UR26, c[0x0][0x398] ;  /* 0x00007300ff1a77ac */ /* 0x000e620008000800 */
[----:B------:R-:W-:Y:S01]  /*58950*/  IADD3 R0, PT, PT, R198, 0xe, RZ ;  /* 0x0000000ec6007810 */ /* 0x000fe20007ffe0ff */
[----:B----4-:R4:W-:Y:S03]  /*58960*/  @P5 STG.E desc[UR16][R68.64], R72 ;  /* 0x0000004844005986 */ /* 0x0109e6000c101910 */
[----:B------:R-:W-:Y:S01]  /*58970*/  ISETP.GE.AND P5, PT, R0, UR15, PT ;  /* 0x0000000f00007c0c */ /* 0x000fe2000bfa6270 */
[----:B------:R-:W-:Y:S01]  /*58980*/  VIADD R0, R198, 0xf ;  /* 0x0000000fc6007836 */ /* 0x000fe20000000000 */
[----:B------:R1:W-:Y:S01]  /*58990*/  @P0 STG.E desc[UR16][R70.64], R78 ;  /* 0x0000004e46000986 */ /* 0x0003e2000c101910 */
[----:B------:R-:W-:Y:S01]  /*589a0*/  ISETP.LT.AND P0, PT, R199, UR33, !P6 ;  /* 0x00000021c7007c0c */ /* 0x000fe2000f701270 */
[----:B------:R-:W3:Y:S01]  /*589b0*/  LDCU UR33, c[0x0][0x398] ;  /* 0x00007300ff2177ac */ /* 0x000ee20008000800 */
[----:B------:R-:W-:Y:S01]  /*589c0*/  ISETP.LT.AND P6, PT, R200, UR59, !P6 ;  /* 0x0000003bc8007c0c */ /* 0x000fe2000f7c1270 */
[----:B------:R-:W3:Y:S01]  /*589d0*/  LDCU UR59, c[0x0][0x39c] ;  /* 0x00007380ff3b77ac */ /* 0x000ee20008000800 */
[----:B----4-:R-:W-:-:S04]  /*589e0*/  IMAD.WIDE R72, R75, 0x4, R2 ;  /* 0x000000044b487825 */ /* 0x010fc800078e0202 */
[----:B------:R-:W-:Y:S01]  /*589f0*/  IMAD.WIDE R68, R75, 0x4, R196 ;  /* 0x000000044b447825 */ /* 0x000fe200078e02c4 */
[----:B--2---:R2:W-:Y:S01]  /*58a00*/  @P2 STG.E desc[UR16][R72.64], R74 ;  /* 0x0000004a48002986 */ /* 0x0045e2000c101910 */
[----:B------:R-:W-:Y:S01]  /*58a10*/  ISETP.LT.AND P2, PT, R199, UR50, !P4 ;  /* 0x00000032c7007c0c */ /* 0x000fe2000e741270 */
[----:B------:R-:W4:Y:S01]  /*58a20*/  LDCU UR50, c[0x0][0x398] ;  /* 0x00007300ff3277ac */ /* 0x000f220008000800 */
[----:B-1----:R-:W-:Y:S01]  /*58a30*/  IMAD.WIDE R70, R77, 0x4, R2 ;  /* 0x000000044d467825 */ /* 0x002fe200078e0202 */
[----:B------:R1:W-:Y:S01]  /*58a40*/  @P3 STG.E desc[UR16][R68.64], R79 ;  /* 0x0000004f44003986 */ /* 0x0003e2000c101910 */
[----:B------:R-:W-:Y:S01]  /*58a50*/  ISETP.LT.AND P4, PT, R200, UR71, !P4 ;  /* 0x00000047c8007c0c */ /* 0x000fe2000e781270 */
[----:B------:R-:W3:Y:S01]  /*58a60*/  LDCU UR71, c[0x0][0x398] ;  /* 0x00007300ff4777ac */ /* 0x000ee20008000800 */
[----:B------:R-:W-:Y:S01]  /*58a70*/  ISETP.GE.AND P3, PT, R0, UR15, PT ;  /* 0x0000000f00007c0c */ /* 0x000fe2000bf66270 */
[----:B------:R4:W-:Y:S01]  /*58a80*/  @P0 STG.E desc[UR16][R70.64], R202 ;  /* 0x000000ca46000986 */ /* 0x0009e2000c101910 */
[----:B------:R-:W-:Y:S01]  /*58a90*/  ISETP.LT.AND P0, PT, R199, UR72, !P5 ;  /* 0x00000048c7007c0c */ /* 0x000fe2000ef01270 */
[----:B------:R-:W-:Y:S01]  /*58aa0*/  VIADD R0, R198, 0x10 ;  /* 0x00000010c6007836 */ /* 0x000fe20000000000 */
[C---:B------:R-:W-:Y:S01]  /*58ab0*/  ISETP.LT.AND P5, PT, R200.reuse, UR42, !P5 ;  /* 0x0000002ac8007c0c */ /* 0x040fe2000efa1270 */
[C---:B--2---:R-:W-:Y:S01]  /*58ac0*/  IMAD.WIDE R72, R77.reuse, 0x4, R196 ;  /* 0x000000044d487825 */ /* 0x044fe200078e02c4 */
[----:B------:R-:W-:Y:S01]  /*58ad0*/  IADD3 R77, PT, PT, R77, UR30, RZ ;  /* 0x0000001e4d4d7c10 */ /* 0x000fe2000fffe0ff */
[----:B------:R-:W2:Y:S03]  /*58ae0*/  LDCU UR72, c[0x0][0x39c] ;  /* 0x00007380ff4877ac */ /* 0x000ea60008000800 */
[----:B------:R3:W-:Y:S01]  /*58af0*/  @P6 STG.E desc[UR16][R72.64], R80 ;  /* 0x0000005048006986 */ /* 0x0007e2000c101910 */
[----:B-1----:R-:W-:Y:S01]  /*58b00*/  IMAD.WIDE R68, R77, 0x4, R2 ;  /* 0x000000044d447825 */ /* 0x002fe200078e0202 */
[----:B------:R-:W-:Y:S01]  /*58b10*/  ISETP.LT.AND P6, PT, R199, UR48, !P3 ;  /* 0x00000030c7007c0c */ /* 0x000fe2000dfc1270 */
[----:B------:R-:W1:Y:S01]  /*58b20*/  LDCU UR42, c[0x0][0x398] ;  /* 0x00007300ff2a77ac */ /* 0x000e620008000800 */
[----:B------:R-:W-:Y:S01]  /*58b30*/  ISETP.LT.AND P3, PT, R200, UR43, !P3 ;  /* 0x0000002bc8007c0c */ /* 0x000fe2000df61270 */
[C---:B----4-:R-:W-:Y:S01]  /*58b40*/  IMAD.WIDE R70, R77.reuse, 0x4, R196 ;  /* 0x000000044d467825 */ /* 0x050fe200078e02c4 */
[----:B------:R-:W-:Y:S01]  /*58b50*/  IADD3 R77, PT, PT, R77, UR30, RZ ;  /* 0x0000001e4d4d7c10 */ /* 0x000fe2000fffe0ff */
[----:B------:R4:W-:Y:S01]  /*58b60*/  @P2 STG.E desc[UR16][R68.64], R203 ;  /* 0x000000cb44002986 */ /* 0x0009e2000c101910 */
[----:B------:R-:W-:Y:S01]  /*58b70*/  ISETP.GE.AND P2, PT, R0, UR15, PT ;  /* 0x0000000f00007c0c */ /* 0x000fe2000bf46270 */
[----:B------:R-:W-:Y:S01]  /*58b80*/  VIADD R0, R198, 0x11 ;  /* 0x00000011c6007836 */ /* 0x000fe20000000000 */
[----:B------:R-:W1:Y:S01]  /*58b90*/  LDCU UR43, c[0x0][0x39c] ;  /* 0x00007380ff2b77ac */ /* 0x000e620008000800 */
[----:B------:R2:W-:Y:S01]  /*58ba0*/  @P4 STG.E desc[UR16][R70.64], R81 ;  /* 0x0000005146004986 */ /* 0x0005e2000c101910 */
[----:B---3--:R-:W-:Y:S01]  /*58bb0*/  IMAD.WIDE R72, R77, 0x4, R2 ;  /* 0x000000044d487825 */ /* 0x008fe200078e0202 */
[----:B------:R-:W-:Y:S01]  /*58bc0*/  ISETP.LT.AND P4, PT, R199, UR77, !P2 ;  /* 0x0000004dc7007c0c */ /* 0x000fe2000d781270 */
[----:B------:R-:W3:Y:S01]  /*58bd0*/  LDCU UR48, c[0x0][0x398] ;  /* 0x00007300ff3077ac */ /* 0x000ee20008000800 */
[----:B------:R-:W-:-:S02]  /*58be0*/  ISETP.LT.AND P2, PT, R200, UR24, !P2 ;  /* 0x00000018c8007c0c */ /* 0x000fc4000d741270 */
[----:B------:R1:W-:Y:S01]  /*58bf0*/  @P0 STG.E desc[UR16][R72.64], R201 ;  /* 0x000000c948000986 */ /* 0x0003e2000c101910 */
[----:B------:R-:W-:Y:S01]  /*58c00*/  ISETP.GE.AND P0, PT, R0, UR70, PT ;  /* 0x0000004600007c0c */ /* 0x000fe2000bf06270 */
[C---:B----4-:R-:W-:Y:S01]  /*58c10*/  IMAD.WIDE R68, R77.reuse, 0x4, R196 ;  /* 0x000000044d447825 */ /* 0x050fe200078e02c4 */
[----:B------:R-:W-:Y:S01]  /*58c20*/  IADD3 R77, PT, PT, R77, UR30, RZ ;  /* 0x0000001e4d4d7c10 */ /* 0x000fe2000fffe0ff */
[----:B------:R-:W4:Y:S02]  /*58c30*/  LDCU UR15, c[0x0][0x398] ;  /* 0x00007300ff0f77ac */ /* 0x000f240008000800 */
[----:B------:R-:W-:Y:S01]  /*58c40*/  VIADD R0, R198, 0x12 ;  /* 0x00000012c6007836 */ /* 0x000fe20000000000 */
[----:B------:R3:W-:Y:S01]  /*58c50*/  @P5 STG.E desc[UR16][R68.64], R82 ;  /* 0x0000005244005986 */ /* 0x0007e2000c101910 */
[----:B--2---:R-:W-:Y:S01]  /*58c60*/  IMAD.WIDE R70, R77, 0x4, R2 ;  /* 0x000000044d467825 */ /* 0x004fe200078e0202 */
[----:B------:R-:W-:Y:S01]  /*58c70*/  ISETP.LT.AND P5, PT, R199, UR57, !P0 ;  /* 0x00000039c7007c0c */ /* 0x000fe2000c7a1270 */
[----:B------:R-:W2:Y:S01]  /*58c80*/  LDCU UR24, c[0x0][0x39c] ;  /* 0x00007380ff1877ac */ /* 0x000ea20008000800 */
[----:B------:R-:W-:Y:S01]  /*58c90*/  ISETP.LT.AND P0, PT, R200, UR58, !P0 ;  /* 0x0000003ac8007c0c */ /* 0x000fe2000c701270 */
[C---:B-1----:R-:W-:Y:S01]  /*58ca0*/  IMAD.WIDE R72, R77.reuse, 0x4, R196 ;  /* 0x000000044d487825 */ /* 0x042fe200078e02c4 */
[----:B------:R-:W-:Y:S01]  /*58cb0*/  IADD3 R77, PT, PT, R77, UR30, RZ ;  /* 0x0000001e4d4d7c10 */ /* 0x000fe2000fffe0ff */
[----:B------:R1:W-:Y:S01]  /*58cc0*/  @P6 STG.E desc[UR16][R70.64], R252 ;  /* 0x000000fc46006986 */ /* 0x0003e2000c101910 */
[----:B------:R-:W-:Y:S01]  /*58cd0*/  ISETP.GE.AND P6, PT, R0, UR49, PT ;  /* 0x0000003100007c0c */ /* 0x000fe2000bfc6270 */
[----:B------:R-:W-:Y:S01]  /*58ce0*/  VIADD R0, R198, 0x13 ;  /* 0x00000013c6007836 */ /* 0x000fe20000000000 */
[----:B------:R-:W2:Y:S01]  /*58cf0*/  LDCU UR77, c[0x0][0x398] ;  /* 0x00007300ff4d77ac */ /* 0x000ea20008000800 */
[----:B------:R4:W-:Y:S01]  /*58d00*/  @P3 STG.E desc[UR16][R72.64], R83 ;  /* 0x0000005348003986 */ /* 0x0009e2000c101910 */
[----:B---3--:R-:W-:Y:S01]  /*58d10*/  IMAD.WIDE R68, R77, 0x4, R2 ;  /* 0x000000044d447825 */ /* 0x008fe200078e0202 */
[----:B------:R-:W-:Y:S01]  /*58d20*/  ISETP.LT.AND P3, PT, R199, UR6, !P6 ;  /* 0x00000006c7007c0c */ /* 0x000fe2000f761270 */
[----:B------:R-:W3:Y:S01]  /*58d30*/  LDCU UR70, c[0x0][0x398] ;  /* 0x00007300ff4677ac */ /* 0x000ee20008000800 */
[----:B------:R-:W-:-:S02]  /*58d40*/  ISETP.LT.AND P6, PT, R200, UR68, !P6 ;  /* 0x00000044c8007c0c */ /* 0x000fc4000f7c1270 */
[----:B------:R2:W-:Y:S01]  /*58d50*/  @P4 STG.E desc[UR16][R68.64], R251 ;  /* 0x000000fb44004986 */ /* 0x0005e2000c101910 */
[----:B------:R-:W-:Y:S01]  /*58d60*/  ISETP.GE.AND P4, PT, R0, UR69, PT ;  /* 0x0000004500007c0c */ /* 0x000fe2000bf86270 */
[C---:B-1----:R-:W-:Y:S01]  /*58d70*/  IMAD.WIDE R70, R77.reuse, 0x4, R196 ;  /* 0x000000044d467825 */ /* 0x042fe200078e02c4 */
[----:B------:R-:W-:Y:S01]  /*58d80*/  IADD3 R77, PT, PT, R77, UR30, RZ ;  /* 0x0000001e4d4d7c10 */ /* 0x000fe2000fffe0ff */
[----:B------:R-:W1:Y:S02]  /*58d90*/  LDCU UR58, c[0x0][0x39c] ;  /* 0x00007380ff3a77ac */ /* 0x000e640008000800 */
[----:B------:R-:W-:Y:S01]  /*58da0*/  VIADD R0, R198, 0x14 ;  /* 0x00000014c6007836 */ /* 0x000fe20000000000 */
[----:B------:R3:W-:Y:S01]  /*58db0*/  @P2 STG.E desc[UR16][R70.64], R84 ;  /* 0x0000005446002986 */ /* 0x0007e2000c101910 */
[----:B----4-:R-:W-:Y:S01]  /*58dc0*/  IMAD.WIDE R72, R77, 0x4, R2 ;  /* 0x000000044d487825 */ /* 0x010fe200078e0202 */
[----:B------:R-:W-:Y:S01]  /*58dd0*/  ISETP.LT.AND P2, PT, R199, UR41, !P4 ;  /* 0x00000029c7007c0c */ /* 0x000fe2000e741270 */
[----:B------:R-:W4:Y:S01]  /*58de0*/  LDCU UR57, c[0x0][0x398] ;  /* 0x00007300ff3977ac */ /* 0x000f220008000800 */
[----:B------:R-:W-:Y:S01]  /*58df0*/  ISETP.LT.AND P4, PT, R200, UR36, !P4 ;  /* 0x00000024c8007c0c */ /* 0x000fe2000e781270 */
[C---:B--2---:R-:W-:Y:S01]  /*58e00*/  IMAD.WIDE R68, R77.reuse, 0x4, R196 ;  /* 0x000000044d447825 */ /* 0x044fe200078e02c4 */
        /* <DEDUP_REMOVED lines=12> */
[C---:B--2---:R-:W-:Y:S01]  /*58ed0*/  IMAD.WIDE R72, R77.reuse, 0x4, R196 ;  /* 0x000000044d487825 */ /* 0x044fe200078e02c4 */
[----:B------:R-:W-:Y:S01]  /*58ee0*/  IADD3 R77, PT, PT, R77, UR30, RZ ;  /* 0x0000001e4d4d7c10 */ /* 0x000fe2000fffe0ff */
[----:B------:R-:W2:Y:S02]  /*58ef0*/  LDCU UR6, c[0x0][0x398] ;  /* 0x00007300ff0677ac */ /* 0x000ea40008000800 */
[----:B------:R-:W-:Y:S01]  /*58f00*/  VIADD R0, R198, 0x16 ;  /* 0x00000016c6007836 */ /* 0x000fe20000000000 */
[----:B------:R3:W-:Y:S01]  /*58f10*/  @P6 STG.E desc[UR16][R72.64], R86 ;  /* 0x0000005648006986 */ /* 0x0007e2000c101910 */
[----:B----4-:R-:W-:Y:S01]  /*58f20*/  IMAD.WIDE R68, R77, 0x4, R2 ;  /* 0x000000044d447825 */ /* 0x010fe200078e0202 */
[----:B------:R-:W-:Y:S01]  /*58f30*/  ISETP.LT.AND P6, PT, R199, UR35, !P3 ;  /* 0x00000023c7007c0c */ /* 0x000fe2000dfc1270 */
[----:B------:R-:W4:Y:S01]  /*58f40*/  LDCU UR69, c[0x0][0x398] ;  /* 0x00007300ff4577ac */ /* 0x000f220008000800 */
        /* <DEDUP_REMOVED lines=216> */
[C---:B------:R-:W-:Y:S01]  /*59cd0*/  IADD3 R79, PT, PT, R77.reuse, UR30, RZ ;  /* 0x0000001e4d4f7c10 */ /* 0x040fe2000fffe0ff */
[----:B----4-:R-:W-:Y:S01]  /*59ce0*/  IMAD.WIDE R70, R77, 0x4, R2 ;  /* 0x000000044d467825 */ /* 0x010fe200078e0202 */
[----:B------:R4:W-:Y:S01]  /*59cf0*/  @P5 STG.E desc[UR16][R68.64], R106 ;  /* 0x0000006a44005986 */ /* 0x0009e2000c101910 */
[----:B------:R-:W-:Y:S01]  /*59d00*/  ISETP.LT.AND P5, PT, R199, UR47, !P0 ;  /* 0x0000002fc7007c0c */ /* 0x000fe2000c7a1270 */
[----:B------:R-:W2:Y:S01]  /*59d10*/  LDCU UR73, c[0x0][0x398] ;  /* 0x00007300ff4977ac */ /* 0x000ea20008000800 */
[----:B-1----:R-:W-:Y:S01]  /*59d20*/  IMAD.WIDE R72, R77, 0x4, R196 ;  /* 0x000000044d487825 */ /* 0x002fe200078e02c4 */
[----:B------:R-:W-:Y:S01]  /*59d30*/  ISETP.LT.AND P0, PT, R200, UR31, !P0 ;  /* 0x0000001fc8007c0c */ /* 0x000fe2000c701270 */
[----:B------:R-:W-:Y:S01]  /*59d40*/  @P6 STG.E desc[UR16][R70.64], R228 ;  /* 0x000000e446006986 */ /* 0x000fe2000c101910 */
[----:B------:R-:W-:Y:S01]  /*59d50*/  ISETP.GE.AND P6, PT, R0, UR65, PT ;  /* 0x0000004100007c0c */ /* 0x000fe2000bfc6270 */
[C---:B------:R-:W-:Y:S01]  /*59d60*/  IMAD.WIDE R74, R79.reuse, 0x4, R2 ;  /* 0x000000044f4a7825 */ /* 0x040fe200078e0202 */
[----:B------:R-:W-:Y:S01]  /*59d70*/  IADD3 R0, PT, PT, R198, 0x2b, RZ ;  /* 0x0000002bc6007810 */ /* 0x000fe20007ffe0ff */
[----:B------:R1:W-:Y:S01]  /*59d80*/  @P3 STG.E desc[UR16][R72.64], R107 ;  /* 0x0000006b48003986 */ /* 0x0003e2000c101910 */
[----:B------:R-:W2:Y:S01]  /*59d90*/  LDCU UR26, c[0x0][0x398] ;  /* 0x00007300ff1a77ac */ /* 0x000ea20008000800 */
[----:B------:R-:W-:Y:S01]  /*59da0*/  VIADD R81, R79, UR30 ;  /* 0x0000001e4f517c36 */ /* 0x000fe20008000000 */
[----:B------:R-:W-:Y:S01]  /*59db0*/  ISETP.GE.AND P3, PT, R0, UR45, PT ;  /* 0x0000002d00007c0c */ /* 0x000fe2000bf66270 */
[----:B------:R-:W-:Y:S01]  /*59dc0*/  @P4 STG.E desc[UR16][R74.64], R227 ;  /* 0x000000e34a004986 */ /* 0x000fe2000c101910 */
[----:B------:R-:W-:Y:S01]  /*59dd0*/  ISETP.LT.AND P4, PT, R199, UR66, !P6 ;  /* 0x00000042c7007c0c */ /* 0x000fe2000f781270 */
[----:B----4-:R-:W-:Y:S01]  /*59de0*/  IMAD.WIDE R68, R79, 0x4, R196 ;  /* 0x000000044f447825 */ /* 0x010fe200078e02c4 */
[----:B------:R-:W-:Y:S01]  /*59df0*/  ISETP.LT.AND P6, PT, R200, UR54, !P6 ;  /* 0x00000036c8007c0c */ /* 0x000fe2000f7c1270 */
[----:B------:R-:W4:Y:S02]  /*59e00*/  LDCU UR59, c[0x0][0x398] ;  /* 0x00007300ff3b77ac */ /* 0x000f240008000800 */
[C---:B------:R-:W-:Y:S01]  /*59e10*/  IMAD.WIDE R76, R81.reuse, 0x4, R2 ;  /* 0x00000004514c7825 */ /* 0x040fe200078e0202 */
[----:B------:R2:W-:Y:S01]  /*59e20*/  @P2 STG.E desc[UR16][R68.64], R108 ;  /* 0x0000006c44002986 */ /* 0x0005e2000c101910 */
[C---:B-1----:R-:W-:Y:S01]  /*59e30*/  IADD3 R72, PT, PT, R198.reuse, 0x2d, RZ ;  /* 0x0000002dc6487810 */ /* 0x042fe20007ffe0ff */
[----:B------:R-:W1:Y:S01]  /*59e40*/  LDCU UR71, c[0x0][0x39c] ;  /* 0x00007380ff4777ac */ /* 0x000e620008000800 */
[--C-:B------:R-:W-:Y:S01]  /*59e50*/  IMAD.WIDE R70, R81, 0x4, R196.reuse ;  /* 0x0000000451467825 */ /* 0x100fe200078e02c4 */
[----:B------:R-:W-:Y:S01]  /*59e60*/  @P5 STG.E desc[UR16][R76.64], R226 ;  /* 0x000000e24c005986 */ /* 0x000fe2000c101910 */
[----:B------:R-:W-:Y:S01]  /*59e70*/  ISETP.LT.AND P5, PT, R199, UR40, !P3 ;  /* 0x00000028c7007c0c */ /* 0x000fe2000dfa1270 */
[----:B------:R-:W1:Y:S01]  /*59e80*/  LDCU UR48, c[0x0][0x39c] ;  /* 0x00007380ff3077ac */ /* 0x000e620008000800 */
[----:B------:R-:W-:Y:S01]  /*59e90*/  VIADD R81, R81, UR30 ;  /* 0x0000001e51517c36 */ /* 0x000fe20008000000 */
[----:B------:R3:W-:Y:S01]  /*59ea0*/  @P0 STG.E desc[UR16][R70.64], R109 ;  /* 0x0000006d46000986 */ /* 0x0007e2000c101910 */
[----:B------:R-:W-:Y:S01]  /*59eb0*/  VIADD R0, R198, 0x2c ;  /* 0x0000002cc6007836 */ /* 0x000fe20000000000 */
[----:B------:R-:W-:Y:S01]  /*59ec0*/  ISETP.GE.AND P0, PT, R72, UR22, PT ;  /* 0x0000001648007c0c */ /* 0x000fe2000bf06270 */
[C---:B------:R-:W-:Y:S01]  /*59ed0*/  IMAD.WIDE R72, R81.reuse, 0x4, R196 ;  /* 0x0000000451487825 */ /* 0x040fe200078e02c4 */
[----:B------:R-:W-:Y:S01]  /*59ee0*/  ISETP.LT.AND P3, PT, R200, UR55, !P3 ;  /* 0x00000037c8007c0c */ /* 0x000fe2000df61270 */
[----:B------:R-:W1:Y:S01]  /*59ef0*/  LDCU UR50, c[0x0][0x398] ;  /* 0x00007300ff3277ac */ /* 0x000e620008000800 */
[----:B------:R-:W-:Y:S01]  /*59f00*/  ISETP.GE.AND P2, PT, R0, UR76, PT ;  /* 0x0000004c00007c0c */ /* 0x000fe2000bf46270 */
[C-C-:B--2---:R-:W-:Y:S01]  /*59f10*/  IMAD.WIDE R68, R81.reuse, 0x4, R2.reuse ;  /* 0x0000000451447825 */ /* 0x144fe200078e0202 */
[----:B------:R-:W-:Y:S01]  /*59f20*/  IADD3 R0, PT, PT, R198, 0x2e, RZ ;  /* 0x0000002ec6007810 */ /* 0x000fe20007ffe0ff */
[----:B------:R-:W2:Y:S02]  /*59f30*/  LDCU UR72, c[0x0][0x398] ;  /* 0x00007300ff4877ac */ /* 0x000ea40008000800 */
[----:B------:R-:W-:Y:S01]  /*59f40*/  VIADD R81, R81, UR30 ;  /* 0x0000001e51517c36 */ /* 0x000fe20008000000 */
[----:B------:R1:W-:Y:S01]  /*59f50*/  @P4 STG.E desc[UR16][R68.64], R225 ;  /* 0x000000e144004986 */ /* 0x0003e2000c101910 */
[----:B------:R-:W-:Y:S01]  /*59f60*/  ISETP.GE.AND P4, PT, R0, UR63, PT ;  /* 0x0000003f00007c0c */ /* 0x000fe2000bf86270 */
[----:B------:R-:W2:Y:S01]  /*59f70*/  LDCU UR42, c[0x0][0x398] ;  /* 0x00007300ff2a77ac */ /* 0x000ea20008000800 */
[----:B---3--:R-:W-:Y:S01]  /*59f80*/  IMAD.WIDE R70, R81, 0x4, R2 ;  /* 0x0000000451467825 */ /* 0x008fe200078e0202 */
[----:B------:R3:W-:Y:S01]  /*59f90*/  @P6 STG.E desc[UR16][R72.64], R110 ;  /* 0x0000006e48006986 */ /* 0x0007e2000c101910 */
[----:B------:R-:W-:Y:S01]  /*59fa0*/  ISETP.LT.AND P6, PT, R199, UR39, !P2 ;  /* 0x00000027c7007c0c */ /* 0x000fe2000d7c1270 */
[----:B------:R-:W2:Y:S01]  /*59fb0*/  LDCU UR43, c[0x0][0x398] ;  /* 0x00007300ff2b77ac */ /* 0x000ea20008000800 */
[----:B------:R-:W-:Y:S01]  /*59fc0*/  VIADD R77, R81, UR30 ;  /* 0x0000001e514d7c36 */ /* 0x000fe20008000000 */
[----:B------:R2:W-:Y:S01]  /*59fd0*/  @P5 STG.E desc[UR16][R70.64], R224 ;  /* 0x000000e046005986 */ /* 0x0005e2000c101910 */
[----:B------:R-:W-:Y:S01]  /*59fe0*/  ISETP.LT.AND P2, PT, R200, UR28, !P2 ;  /* 0x0000001cc8007c0c */ /* 0x000fe2000d741270 */
[----:B------:R-:W2:Y:S01]  /*59ff0*/  LDCU UR15, c[0x0][0x398] ;  /* 0x00007300ff0f77ac */ /* 0x000ea20008000800 */
[--C-:B------:R-:W-:Y:S01]  /*5a000*/  IMAD.WIDE R74, R77, 0x4, R196.reuse ;  /* 0x000000044d4a7825 */ /* 0x100fe200078e02c4 */
[----:B------:R-:W-:Y:S01]  /*5a010*/  IADD3 R0, PT, PT, R198, 0x2f, RZ ;  /* 0x0000002fc6007810 */ /* 0x000fe20007ffe0ff */
[----:B------:R-:W4:Y:S02]  /*5a020*/  LDCU UR77, c[0x0][0x39c] ;  /* 0x00007380ff4d77ac */ /* 0x000f240008000800 */
[----:B-1----:R-:W-:Y:S01]  /*5a030*/  IMAD.WIDE R68, R81, 0x4, R196 ;  /* 0x0000000451447825 */ /* 0x002fe200078e02c4 */
[----:B------:R-:W-:Y:S01]  /*5a040*/  ISETP.GE.AND P5, PT, R0, UR46, PT ;  /* 0x0000002e00007c0c */ /* 0x000fe2000bfa6270 */
[----:B------:R-:W1:Y:S02]  /*5a050*/  LDCU UR24, c[0x0][0x398] ;  /* 0x00007300ff1877ac */ /* 0x000e640008000800 */
[----:B---3--:R-:W-:Y:S01]  /*5a060*/  IMAD.WIDE R72, R77, 0x4, R2 ;  /* 0x000000044d487825 */ /* 0x008fe200078e0202 */
[----:B------:R3:W-:Y:S01]  /*5a070*/  @P3 STG.E desc[UR16][R68.64], R111 ;  /* 0x0000006f44003986 */ /* 0x0007e2000c101910 */
[----:B------:R-:W-:Y:S01]  /*5a080*/  ISETP.LT.AND P3, PT, R199, UR64, !P0 ;  /* 0x00000040c7007c0c */ /* 0x000fe2000c761270 */
[----:B------:R-:W1:Y:S01]  /*5a090*/  LDCU UR70, c[0x0][0x398] ;  /* 0x00007300ff4677ac */ /* 0x000e620008000800 */
[----:B------:R-:W-:Y:S01]  /*5a0a0*/  ISETP.LT.AND P0, PT, R200, UR62, !P0 ;  /* 0x0000003ec8007c0c */ /* 0x000fe2000c701270 */
[----:B------:R4:W-:Y:S01]  /*5a0b0*/  @P6 STG.E desc[UR16][R72.64], R223 ;  /* 0x000000df48006986 */ /* 0x0009e2000c101910 */
[----:B------:R-:W-:Y:S01]  /*5a0c0*/  IADD3 R77, PT, PT, R77, UR30, RZ ;  /* 0x0000001e4d4d7c10 */ /* 0x000fe2000fffe0ff */
[----:B------:R-:W-:Y:S01]  /*5a0d0*/  VIADD R0, R198, 0x30 ;  /* 0x00000030c6007836 */ /* 0x000fe20000000000 */
[----:B------:R-:W-:Y:S01]  /*5a0e0*/  ISETP.LT.AND P6, PT, R199, UR53, !P4 ;  /* 0x00000035c7007c0c */ /* 0x000fe2000e7c1270 */
[----:B------:R-:W-:Y:S01]  /*5a0f0*/  @P2 STG.E desc[UR16][R74.64], R112 ;  /* 0x000000704a002986 */ /* 0x000fe2000c101910 */
[----:B------:R-:W-:Y:S01]  /*5a100*/  ISETP.LT.AND P4, PT, R200, UR44, !P4 ;  /* 0x0000002cc8007c0c */ /* 0x000fe2000e781270 */
[C---:B--2---:R-:W-:Y:S01]  /*5a110*/  IMAD.WIDE R70, R77.reuse, 0x4, R196 ;  /* 0x000000044d467825 */ /* 0x044fe200078e02c4 */
[C---:B------:R-:W-:Y:S01]  /*5a120*/  IADD3 R79, PT, PT, R77.reuse, UR30, RZ ;  /* 0x0000001e4d4f7c10 */ /* 0x040fe2000fffe0ff */
[----:B------:R-:W2:Y:S01]  /*5a130*/  LDCU UR57, c[0x0][0x39c] ;  /* 0x00007380ff3977ac */ /* 0x000ea20008000800 */
[----:B------:R-:W-:Y:S01]  /*5a140*/  ISETP.GE.AND P2, PT, R0, UR61, PT ;  /* 0x0000003d00007c0c */ /* 0x000fe2000bf46270 */
[--C-:B---3--:R-:W-:Y:S01]  /*5a150*/  IMAD.WIDE R68, R77, 0x4, R2.reuse ;  /* 0x000000044d447825 */ /* 0x108fe200078e0202 */
[----:B------:R-:W3:Y:S03]  /*5a160*/  LDCU UR58, c[0x0][0x398] ;  /* 0x00007300ff3a77ac */ /* 0x000ee60008000800 */
[----:B----4-:R-:W-:Y:S01]  /*5a170*/  IMAD.WIDE R72, R79, 0x4, R2 ;  /* 0x000000044f487825 */ /* 0x010fe200078e0202 */
[----:B------:R4:W-:Y:S01]  /*5a180*/  @P3 STG.E desc[UR16][R68.64], R222 ;  /* 0x000000de44003986 */ /* 0x0009e2000c101910 */
[----:B------:R-:W1:Y:S02]  /*5a190*/  LDCU UR6, c[0x0][0x39c] ;  /* 0x00007380ff0677ac */ /* 0x000e640008000800 */
[----:B------:R-:W-:Y:S01]  /*5a1a0*/  VIADD R0, R198, 0x31 ;  /* 0x00000031c6007836 */ /* 0x000fe20000000000 */
[----:B------:R1:W-:Y:S01]  /*5a1b0*/  @P0 STG.E desc[UR16][R70.64], R113 ;  /* 0x0000007146000986 */ /* 0x0003e2000c101910 */
[----:B------:R-:W-:Y:S01]  /*5a1c0*/  ISETP.LT.AND P0, PT, R199, UR38, !P5 ;  /* 0x00000026c7007c0c */ /* 0x000fe2000ef01270 */
[----:B------:R-:W2:Y:S01]  /*5a1d0*/  LDCU UR49, c[0x0][0x398] ;  /* 0x00007300ff3177ac */ /* 0x000ea20008000800 */
[----:B------:R-:W-:Y:S01]  /*5a1e0*/  ISETP.LT.AND P5, PT, R200, UR52, !P5 ;  /* 0x00000034c8007c0c */ /* 0x000fe2000efa1270 */
[----:B------:R1:W-:Y:S01]  /*5a1f0*/  @P6 STG.E desc[UR16][R72.64], R221 ;  /* 0x000000dd48006986 */ /* 0x0003e2000c101910 */
[----:B------:R-:W-:Y:S01]  /*5a200*/  ISETP.GE.AND P3, PT, R0, UR74, PT ;  /* 0x0000004a00007c0c */ /* 0x000fe2000bf66270 */
[----:B------:R-:W2:Y:S01]  /*5a210*/  LDCU UR68, c[0x0][0x398] ;  /* 0x00007300ff4477ac */ /* 0x000ea20008000800 */
[----:B------:R-:W-:Y:S01]  /*5a220*/  IADD3 R0, PT, PT, R198, 0x32, RZ ;  /* 0x00000032c6007810 */ /* 0x000fe20007ffe0ff */
[C---:B----4-:R-:W-:Y:S01]  /*5a230*/  IMAD.WIDE R68, R79.reuse, 0x4, R196 ;  /* 0x000000044f447825 */ /* 0x050fe200078e02c4 */
[----:B------:R-:W4:Y:S02]  /*5a240*/  LDCU UR41, c[0x0][0x39c] ;  /* 0x00007380ff2977ac */ /* 0x000f240008000800 */
[----:B------:R-:W-:Y:S01]  /*5a250*/  ISETP.GE.AND P6, PT, R0, UR34, PT ;  /* 0x0000002200007c0c */ /* 0x000fe2000bfc6270 */
[----:B------:R-:W-:Y:S01]  /*5a260*/  VIADD R79, R79, UR30 ;  /* 0x0000001e4f4f7c36 */ /* 0x000fe20008000000 */
[----:B------:R2:W-:Y:S01]  /*5a270*/  @P4 STG.E desc[UR16][R68.64], R114 ;  /* 0x0000007244004986 */ /* 0x0005e2000c101910 */
[----:B------:R-:W-:Y:S01]  /*5a280*/  ISETP.LT.AND P4, PT, R199, UR18, !P2 ;  /* 0x00000012c7007c0c */ /* 0x000fe2000d781270 */
[----:B------:R-:W3:Y:S01]  /*5a290*/  LDCU UR69, c[0x0][0x398] ;  /* 0x00007300ff4577ac */ /* 0x000ee20008000800 */
[----:B-1----:R-:W-:Y:S01]  /*5a2a0*/  IMAD.WIDE R70, R79, 0x4, R2 ;  /* 0x000000044f467825 */ /* 0x002fe200078e0202 */
[----:B------:R-:W-:-:S02]  /*5a2b0*/  ISETP.LT.AND P2, PT, R200, UR11, !P2 ;  /* 0x0000000bc8007c0c */ /* 0x000fc4000d741270 */
[----:B------:R-:W-:Y:S01]  /*5a2c0*/  IADD3 R0, PT, PT, R198, 0x33, RZ ;  /* 0x00000033c6007810 */ /* 0x000fe20007ffe0ff */
[C---:B------:R-:W-:Y:S01]  /*5a2d0*/  IMAD.WIDE R72, R79.reuse, 0x4, R196 ;  /* 0x000000044f487825 */ /* 0x040fe200078e02c4 */
[----:B------:R1:W-:Y:S01]  /*5a2e0*/  @P0 STG.E desc[UR16][R70.64], R220 ;  /* 0x000000dc46000986 */ /* 0x0003e2000c101910 */
[----:B------:R-:W3:Y:S01]  /*5a2f0*/  LDCU UR36, c[0x0][0x398] ;  /* 0x00007300ff2477ac */ /* 0x000ee20008000800 */
[----:B------:R-:W-:Y:S01]  /*5a300*/  ISETP.GE.AND P0, PT, R0, UR60, PT ;  /* 0x0000003c00007c0c */ /* 0x000fe2000bf06270 */
[----:B------:R-:W-:Y:S01]  /*5a310*/  VIADD R77, R79, UR30 ;  /* 0x0000001e4f4d7c36 */ /* 0x000fe20008000000 */
[----:B------:R1:W-:Y:S01]  /*5a320*/  @P5 STG.E desc[UR16][R72.64], R115 ;  /* 0x0000007348005986 */ /* 0x0003e2000c101910 */
[----:B------:R-:W-:Y:S01]  /*5a330*/  ISETP.LT.AND P5, PT, R199, UR75, !P3 ;  /* 0x0000004bc7007c0c */ /* 0x000fe2000dfa1270 */
[----:B------:R-:W-:Y:S01]  /*5a340*/  VIADD R0, R198, 0x34 ;  /* 0x00000034c6007836 */ /* 0x000fe20000000000 */
[C---:B------:R-:W-:Y:S01]  /*5a350*/  ISETP.LT.AND P3, PT, R200.reuse, UR32, !P3 ;  /* 0x00000020c8007c0c */ /* 0x040fe2000df61270 */
[C---:B--2---:R-:W-:Y:S01]  /*5a360*/  IMAD.WIDE R68, R77.reuse, 0x4, R2 ;  /* 0x000000044d447825 */ /* 0x044fe200078e0202 */
[----:B------:R-:W2:Y:S03]  /*5a370*/  LDCU UR20, c[0x0][0x398] ;  /* 0x00007300ff1477ac */ /* 0x000ea60008000800 */
[C---:B------:R-:W-:Y:S01]  /*5a380*/  IMAD.WIDE R74, R77.reuse, 0x4, R196 ;  /* 0x000000044d4a7825 */ /* 0x040fe200078e02c4 */
[----:B------:R-:W-:Y:S01]  /*5a390*/  IADD3 R77, PT, PT, R77, UR30, RZ ;  /* 0x0000001e4d4d7c10 */ /* 0x000fe2000fffe0ff */
[----:B------:R2:W-:Y:S01]  /*5a3a0*/  @P4 STG.E desc[UR16][R68.64], R219 ;  /* 0x000000db44004986 */ /* 0x0005e2000c101910 */
[----:B------:R-:W-:Y:S01]  /*5a3b0*/  ISETP.LT.AND P4, PT, R199, UR12, !P6 ;  /* 0x0000000cc7007c0c */ /* 0x000fe2000f781270 */
[----:B------:R-:W3:Y:S01]  /*5a3c0*/  LDCU UR37, c[0x0][0x39c] ;  /* 0x00007380ff2577ac */ /* 0x000ee20008000800 */
[----:B------:R-:W-:Y:S01]  /*5a3d0*/  ISETP.LT.AND P6, PT, R200, UR51, !P6 ;  /* 0x00000033c8007c0c */ /* 0x000fe2000f7c1270 */
[C-C-:B-1----:R-:W-:Y:S01]  /*5a3e0*/  IMAD.WIDE R70, R77.reuse, 0x4, R2.reuse ;  /* 0x000000044d467825 */ /* 0x142fe200078e0202 */
[----:B------:R-:W-:Y:S01]  /*5a3f0*/  IADD3 R79, PT, PT, R77, UR30, RZ ;  /* 0x0000001e4d4f7c10 */ /* 0x000fe2000fffe0ff */
[----:B------:R-:W-:Y:S01]  /*5a400*/  @P2 STG.E desc[UR16][R74.64], R116 ;  /* 0x000000744a002986 */ /* 0x000fe2000c101910 */
[----:B------:R-:W-:Y:S01]  /*5a410*/  ISETP.GE.AND P2, PT, R0, UR33, PT ;  /* 0x0000002100007c0c */ /* 0x000fe2000bf46270 */
[----:B------:R-:W-:Y:S01]  /*5a420*/  VIADD R0, R198, 0x35 ;  /* 0x00000035c6007836 */ /* 0x000fe20000000000 */
[----:B------:R-:W1:Y:S01]  /*5a430*/  LDCU UR35, c[0x0][0x39c] ;  /* 0x00007380ff2377ac */ /* 0x000e620008000800 */
[----:B------:R3:W-:Y:S01]  /*5a440*/  @P5 STG.E desc[UR16][R70.64], R218 ;  /* 0x000000da46005986 */ /* 0x0007e2000c101910 */
[----:B------:R-:W-:-:S02]  /*5a450*/  IMAD.WIDE R72, R79, 0x4, R2 ;  /* 0x000000044f487825 */ /* 0x000fc400078e0202 */
[----:B------:R-:W-:Y:S01]  /*5a460*/  ISETP.GE.AND P5, PT, R0, UR71, PT ;  /* 0x0000004700007c0c */ /* 0x000fe2000bfa6270 */
[----:B------:R-:W1:Y:S01]  /*5a470*/  LDCU UR56, c[0x0][0x398] ;  /* 0x00007300ff3877ac */ /* 0x000e620008000800 */
[--C-:B--2---:R-:W-:Y:S01]  /*5a480*/  IMAD.WIDE R68, R77, 0x4, R196.reuse ;  /* 0x000000044d447825 */ /* 0x104fe200078e02c4 */
[----:B------:R-:W-:Y:S01]  /*5a490*/  IADD3 R0, PT, PT, R198, 0x36, RZ ;  /* 0x00000036c6007810 */ /* 0x000fe20007ffe0ff */
[----:B------:R-:W2:Y:S03]  /*5a4a0*/  LDCU UR67, c[0x0][0x398] ;  /* 0x00007300ff4377ac */ /* 0x000ea60008000800 */
[----:B------:R1:W-:Y:S01]  /*5a4b0*/  @P3 STG.E desc[UR16][R68.64], R117 ;  /* 0x0000007544003986 */ /* 0x0003e2000c101910 */
[----:B------:R-:W-:Y:S01]  /*5a4c0*/  ISETP.LT.AND P3, PT, R199, UR73, !P0 ;  /* 0x00000049c7007c0c */ /* 0x000fe2000c761270 */
[C---:B---3--:R-:W-:Y:S01]  /*5a4d0*/  IMAD.WIDE R70, R79.reuse, 0x4, R196 ;  /* 0x000000044f467825 */ /* 0x048fe200078e02c4 */
[----:B------:R-:W-:Y:S01]  /*5a4e0*/  ISETP.LT.AND P0, PT, R200, UR26, !P0 ;  /* 0x0000001ac8007c0c */ /* 0x000fe2000c701270 */
[----:B------:R3:W-:Y:S01]  /*5a4f0*/  @P4 STG.E desc[UR16][R72.64], R217 ;  /* 0x000000d948004986 */ /* 0x0007e2000c101910 */
[----:B------:R-:W-:Y:S01]  /*5a500*/  ISETP.GE.AND P4, PT, R0, UR48, PT ;  /* 0x0000003000007c0c */ /* 0x000fe2000bf86270 */
[----:B------:R-:W-:Y:S01]  /*5a510*/  VIADD R79, R79, UR30 ;  /* 0x0000001e4f4f7c36 */ /* 0x000fe20008000000 */
[----:B------:R-:W-:Y:S01]  /*5a520*/  IADD3 R0, PT, PT, R198, 0x37, RZ ;  /* 0x00000037c6007810 */ /* 0x000fe20007ffe0ff */
[----:B------:R2:W-:Y:S01]  /*5a530*/  @P6 STG.E desc[UR16][R70.64], R118 ;  /* 0x0000007646006986 */ /* 0x0005e2000c101910 */
[----:B------:R-:W-:Y:S01]  /*5a540*/  ISETP.LT.AND P6, PT, R199, UR59, !P2 ;  /* 0x0000003bc7007c0c */ /* 0x000fe2000d7c1270 */
[C---:B------:R-:W-:Y:S01]  /*5a550*/  VIADD R77, R79.reuse, UR30 ;  /* 0x0000001e4f4d7c36 */ /* 0x040fe20008000000 */
[----:B------:R-:W-:Y:S01]  /*5a560*/  ISETP.LT.AND P2, PT, R200, UR50, !P2 ;  /* 0x00000032c8007c0c */ /* 0x000fe2000d741270 */
[C---:B-1----:R-:W-:Y:S01]  /*5a570*/  IMAD.WIDE R68, R79.reuse, 0x4, R2 ;  /* 0x000000044f447825 */ /* 0x042fe200078e0202 */
[----:B------:R-:W1:Y:S03]  /*5a580*/  LDCU UR14, c[0x0][0x398] ;  /* 0x00007300ff0e77ac */ /* 0x000e660008000800 */
[----:B---3--:R-:W-:Y:S01]  /*5a590*/  IMAD.WIDE R72, R79, 0x4, R196 ;  /* 0x000000044f487825 */ /* 0x008fe200078e02c4 */
[----:B------:R3:W-:Y:S01]  /*5a5a0*/  @P3 STG.E desc[UR16][R68.64], R216 ;  /* 0x000000d844003986 */ /* 0x0007e2000c101910 */
[----:B------:R-:W-:Y:S01]  /*5a5b0*/  ISETP.GE.AND P3, PT, R0, UR77, PT ;  /* 0x0000004d00007c0c */ /* 0x000fe2000bf66270 */
[----:B------:R-:W1:Y:S01]  /*5a5c0*/  LDCU UR31, c[0x0][0x39c] ;  /* 0x00007380ff1f77ac */ /* 0x000e620008000800 */
[----:B--2---:R-:W-:Y:S01]  /*5a5d0*/  IMAD.WIDE R70, R77, 0x4, R2 ;  /* 0x000000044d467825 */ /* 0x004fe200078e0202 */
[----:B------:R-:W-:Y:S01]  /*5a5e0*/  @P0 STG.E desc[UR16][R72.64], R119 ;  /* 0x0000007748000986 */ /* 0x000fe2000c101910 */
[----:B------:R-:W-:Y:S01]  /*5a5f0*/  ISETP.LT.AND P0, PT, R199, UR72, !P5 ;  /* 0x00000048c7007c0c */ /* 0x000fe2000ef01270 */
[----:B------:R-:W2:Y:S01]  /*5a600*/  LDCU UR54, c[0x0][0x39c] ;  /* 0x00007380ff3677ac */ /* 0x000ea20008000800 */
[C---:B------:R-:W-:Y:S01]  /*5a610*/  IMAD.WIDE R74, R77.reuse, 0x4, R196 ;  /* 0x000000044d4a7825 */ /* 0x040fe200078e02c4 */
[----:B------:R1:W-:Y:S01]  /*5a620*/  @P6 STG.E desc[UR16][R70.64], R215 ;  /* 0x000000d746006986 */ /* 0x0003e2000c101910 */
[----:B------:R-:W-:Y:S01]  /*5a630*/  IADD3 R77, PT, PT, R77, UR30, RZ ;  /* 0x0000001e4d4d7c10 */ /* 0x000fe2000fffe0ff */
[----:B------:R-:W2:Y:S01]  /*5a640*/  LDCU UR47, c[0x0][0x398] ;  /* 0x00007300ff2f77ac */ /* 0x000ea20008000800 */
[C---:B------:R-:W-:Y:S01]  /*5a650*/  ISETP.LT.AND P5, PT, R200.reuse, UR42, !P5 ;  /* 0x0000002ac8007c0c */ /* 0x040fe2000efa1270 */
[----:B------:R-:W-:Y:S01]  /*5a660*/  @P2 STG.E desc[UR16][R74.64], R120 ;  /* 0x000000784a002986 */ /* 0x000fe2000c101910 */
[----:B------:R-:W-:Y:S01]  /*5a670*/  ISETP.LT.AND P6, PT, R199, UR43, !P4 ;  /* 0x0000002bc7007c0c */ /* 0x000fe2000e7c1270 */
[C---:B---3--:R-:W-:Y:S01]  /*5a680*/  IMAD.WIDE R68, R77.reuse, 0x4, R2 ;  /* 0x000000044d447825 */ /* 0x048fe200078e0202 */
[C---:B------:R-:W-:Y:S01]  /*5a690*/  IADD3 R79, PT, PT, R77.reuse, UR30, RZ ;  /* 0x0000001e4d4f7c10 */ /* 0x040fe2000fffe0ff */
[----:B------:R-:W3:Y:S01]  /*5a6a0*/  LDCU UR65, c[0x0][0x398] ;  /* 0x00007300ff4177ac */ /* 0x000ee20008000800 */
[----:B------:R-:W-:Y:S01]  /*5a6b0*/  ISETP.LT.AND P4, PT, R200, UR15, !P4 ;  /* 0x0000000fc8007c0c */ /* 0x000fe2000e781270 */
[----:B------:R-:W-:Y:S01]  /*5a6c0*/  VIADD R0, R198, 0x38 ;  /* 0x00000038c6007836 */ /* 0x000fe20000000000 */
[----:B------:R2:W-:Y:S01]  /*5a6d0*/  @P0 STG.E desc[UR16][R68.64], R214 ;  /* 0x000000d644000986 */ /* 0x0005e2000c101910 */
[----:B-1----:R-:W-:Y:S01]  /*5a6e0*/  IMAD.WIDE R70, R77, 0x4, R196 ;  /* 0x000000044d467825 */ /* 0x002fe200078e02c4 */
[----:B------:R-:W1:Y:S02]  /*5a6f0*/  LDCU UR66, c[0x0][0x398] ;  /* 0x00007300ff4277ac */ /* 0x000e640008000800 */
[----:B------:R-:W-:Y:S01]  /*5a700*/  ISETP.GE.AND P2, PT, R0, UR57, PT ;  /* 0x0000003900007c0c */ /* 0x000fe2000bf46270 */
[----:B------:R-:W-:Y:S01]  /*5a710*/  IMAD.WIDE R72, R79, 0x4, R2 ;  /* 0x000000044f487825 */ /* 0x000fe200078e0202 */
[----:B------:R1:W-:Y:S01]  /*5a720*/  @P5 STG.E desc[UR16][R70.64], R121 ;  /* 0x0000007946005986 */ /* 0x0003e2000c101910 */
[----:B------:R-:W3:Y:S02]  /*5a730*/  LDCU UR45, c[0x0][0x398] ;  /* 0x00007300ff2d77ac */ /* 0x000ee40008000800 */
[----:B------:R-:W-:Y:S01]  /*5a740*/  VIADD R0, R198, 0x39 ;  /* 0x00000039c6007836 */ /* 0x000fe20000000000 */
[----:B------:R4:W-:Y:S01]  /*5a750*/  @P6 STG.E desc[UR16][R72.64], R213 ;  /* 0x000000d548006986 */ /* 0x0009e2000c101910 */
[----:B------:R-:W-:Y:S01]  /*5a760*/  ISETP.LT.AND P6, PT, R199, UR24, !P3 ;  /* 0x00000018c7007c0c */ /* 0x000fe2000dfc1270 */
[C---:B--2---:R-:W-:Y:S01]  /*5a770*/  IMAD.WIDE R68, R79.reuse, 0x4, R196 ;  /* 0x000000044f447825 */ /* 0x044fe200078e02c4 */
[----:B------:R-:W-:Y:S01]  /*5a780*/  ISETP.LT.AND P3, PT, R200, UR70, !P3 ;  /* 0x00000046c8007c0c */ /* 0x000fe2000df61270 */
[----:B------:R-:W2:Y:S01]  /*5a790*/  LDCU UR40, c[0x0][0x398] ;  /* 0x00007300ff2877ac */ /* 0x000ea20008000800 */
[----:B------:R-:W-:Y:S01]  /*5a7a0*/  ISETP.GE.AND P0, PT, R0, UR6, PT ;  /* 0x0000000600007c0c */ /* 0x000fe2000bf06270 */
[----:B------:R-:W-:Y:S01]  /*5a7b0*/  VIADD R79, R79, UR30 ;  /* 0x0000001e4f4f7c36 */ /* 0x000fe20008000000 */
[----:B------:R2:W-:Y:S01]  /*5a7c0*/  @P4 STG.E desc[UR16][R68.64], R122 ;  /* 0x0000007a44004986 */ /* 0x0005e2000c101910 */
[----:B------:R-:W-:Y:S01]  /*5a7d0*/  ISETP.LT.AND P4, PT, R199, UR58, !P2 ;  /* 0x0000003ac7007c0c */ /* 0x000fe2000d781270 */
[----:B------:R-:W3:Y:S01]  /*5a7e0*/  LDCU UR76, c[0x0][0x39c] ;  /* 0x00007380ff4c77ac */ /* 0x000ee20008000800 */
[----:B-1----:R-:W-:Y:S01]  /*5a7f0*/  IMAD.WIDE R70, R79, 0x4, R2 ;  /* 0x000000044f467825 */ /* 0x002fe200078e0202 */
[----:B------:R-:W-:-:S02]  /*5a800*/  IADD3 R0, PT, PT, R198, 0x3a, RZ ;  /* 0x0000003ac6007810 */ /* 0x000fc40007ffe0ff */
[----:B------:R-:W-:Y:S01]  /*5a810*/  ISETP.LT.AND P2, PT, R200, UR49, !P2 ;  /* 0x00000031c8007c0c */ /* 0x000fe2000d741270 */
[C---:B----4-:R-:W-:Y:S01]  /*5a820*/  IMAD.WIDE R72, R79.reuse, 0x4, R196 ;  /* 0x000000044f487825 */ /* 0x050fe200078e02c4 */
[----:B------:R1:W-:Y:S01]  /*5a830*/  @P6 STG.E desc[UR16][R70.64], R212 ;  /* 0x000000d446006986 */ /* 0x0003e2000c101910 */
[----:B------:R-:W-:Y:S01]  /*5a840*/  ISETP.GE.AND P5, PT, R0, UR41, PT ;  /* 0x0000002900007c0c */ /* 0x000fe2000bfa6270 */
[----:B------:R-:W4:Y:S01]  /*5a850*/  LDCU UR22, c[0x0][0x398] ;  /* 0x00007300ff1677ac */ /* 0x000f220008000800 */
[----:B------:R-:W-:Y:S01]  /*5a860*/  VIADD R77, R79, UR30 ;  /* 0x0000001e4f4d7c36 */ /* 0x000fe20008000000 */
[----:B------:R1:W-:Y:S01]  /*5a870*/  @P3 STG.E desc[UR16][R72.64], R123 ;  /* 0x0000007b48003986 */ /* 0x0003e2000c101910 */
[----:B------:R-:W-:Y:S01]  /*5a880*/  ISETP.LT.AND P3, PT, R199, UR68, !P0 ;  /* 0x00000044c7007c0c */ /* 0x000fe2000c761270 */
[----:B------:R-:W3:Y:S01]  /*5a890*/  LDCU UR55, c[0x0][0x398] ;  /* 0x00007300ff3777ac */ /* 0x000ee20008000800 */
[----:B--2---:R-:W-:Y:S01]  /*5a8a0*/  IMAD.WIDE R68, R77, 0x4, R2 ;  /* 0x000000044d447825 */ /* 0x004fe200078e0202 */
[----:B------:R-:W-:-:S02]  /*5a8b0*/  ISETP.LT.AND P0, PT, R200, UR69, !P0 ;  /* 0x00000045c8007c0c */ /* 0x000fc4000c701270 */
[----:B------:R-:W-:Y:S01]  /*5a8c0*/  IADD3 R0, PT, PT, R198, 0x3b, RZ ;  /* 0x0000003bc6007810 */ /* 0x000fe20007ffe0ff */
        /* <DEDUP_REMOVED lines=17> */
[----:B------:R-:W2:Y:S03]  /*5a9e0*/  LDCU UR46, c[0x0][0x398] ;  /* 0x00007300ff2e77ac */ /* 0x000ea60008000800 */
[----:B------:R-:W-:Y:S01]  /*5a9f0*/  VIADD R0, R198, 0x3d ;  /* 0x0000003dc6007836 */ /* 0x000fe20000000000 */
        /* <DEDUP_REMOVED lines=11> */
[----:B------:R-:W-:Y:S01]  /*5aab0*/  ISETP.GE.AND P4, PT, R0, UR54, PT ;  /* 0x0000003600007c0c */ /* 0x000fe2000bf86270 */
[C---:B-1----:R-:W-:Y:S01]  /*5aac0*/  IMAD.WIDE R68, R79.reuse, 0x4, R2 ;  /* 0x000000044f447825 */ /* 0x042fe200078e0202 */
[----:B------:R-:W-:Y:S01]  /*5aad0*/  ISETP.LT.AND P2, PT, R200, UR47, !P2 ;  /* 0x0000002fc8007c0c */ /* 0x000fe2000d741270 */
[----:B------:R-:W1:Y:S01]  /*5aae0*/  LDCU UR62, c[0x0][0x398] ;  /* 0x00007300ff3e77ac */ /* 0x000e620008000800 */
[----:B------:R-:W-:Y:S01]  /*5aaf0*/  IADD3 R0, PT, PT, R198, 0x3f, RZ ;  /* 0x0000003fc6007810 */ /* 0x000fe20007ffe0ff */
[----:B---3--:R-:W-:Y:S01]  /*5ab00*/  IMAD.WIDE R72, R79, 0x4, R196 ;  /* 0x000000044f487825 */ /* 0x008fe200078e02c4 */
[----:B------:R3:W-:Y:S01]  /*5ab10*/  @P0 STG.E desc[UR16][R68.64], R208 ;  /* 0x000000d044000986 */ /* 0x0007e2000c101910 */
[----:B------:R-:W1:Y:S01]  /*5ab20*/  LDCU UR61, c[0x0][0x39c] ;  /* 0x00007380ff3d77ac */ /* 0x000e620008000800 */
[----:B------:R-:W-:Y:S01]  /*5ab30*/  ISETP.GE.AND P0, PT, R0, UR76, PT ;  /* 0x0000004c00007c0c */ /* 0x000fe2000bf06270 */
        /* <DEDUP_REMOVED lines=25> */
[----:B----4-:R-:W-:Y:S01]  /*5acd0*/  ISETP.LT.AND P5, PT, R199, UR22, !P0 ;  /* 0x00000016c7007c0c */ /* 0x010fe2000c7a1270 */
[C---:B--2---:R-:W-:Y:S01]  /*5ace0*/  IMAD.WIDE R68, R79.reuse, 0x4, R196 ;  /* 0x000000044f447825 */ /* 0x044fe200078e02c4 */
[----:B------:R-:W-:Y:S01]  /*5acf0*/  ISETP.LT.AND P0, PT, R200, UR55, !P0 ;  /* 0x00000037c8007c0c */ /* 0x000fe2000c701270 */
[----:B------:R-:W2:Y:S01]  /*5ad00*/  LDCU UR38, c[0x0][0x398] ;  /* 0x00007300ff2677ac */ /* 0x000ea20008000800 */
[----:B------:R-:W-:Y:S01]  /*5ad10*/  ISETP.GE.AND P6, PT, R0, UR63, PT ;  /* 0x0000003f00007c0c */ /* 0x000fe2000bfc6270 */
[----:B------:R-:W-:Y:S01]  /*5ad20*/  VIADD R79, R79, UR30 ;  /* 0x0000001e4f4f7c36 */ /* 0x000fe20008000000 */
[----:B------:R4:W-:Y:S01]  /*5ad30*/  @P4 STG.E desc[UR16][R68.64], R130 ;  /* 0x0000008244004986 */ /* 0x0009e2000c101910 */
[----:B------:R-:W-:Y:S01]  /*5ad40*/  ISETP.LT.AND P4, PT, R199, UR28, !P2 ;  /* 0x0000001cc7007c0c */ /* 0x000fe2000d781270 */
[----:B------:R-:W2:Y:S01]  /*5ad50*/  LDCU UR11, c[0x0][0x398] ;  /* 0x00007300ff0b77ac */ /* 0x000ea20008000800 */
[----:B-1----:R-:W-:Y:S01]  /*5ad60*/  IMAD.WIDE R70, R79, 0x4, R2 ;  /* 0x000000044f467825 */ /* 0x002fe200078e0202 */
[----:B------:R-:W-:-:S02]  /*5ad70*/  IADD3 R0, PT, PT, R198, 0x42, RZ ;  /* 0x00000042c6007810 */ /* 0x000fc40007ffe0ff */
[----:B------:R-:W-:Y:S01]  /*5ad80*/  ISETP.LT.AND P2, PT, R200, UR46, !P2 ;  /* 0x0000002ec8007c0c */ /* 0x000fe2000d741270 */
[C---:B---3--:R-:W-:Y:S01]  /*5ad90*/  IMAD.WIDE R72, R79.reuse, 0x4, R196 ;  /* 0x000000044f487825 */ /* 0x048fe200078e02c4 */
[----:B------:R1:W-:Y:S01]  /*5ada0*/  @P5 STG.E desc[UR16][R70.64], R204 ;  /* 0x000000cc46005986 */ /* 0x0003e2000c101910 */
[----:B------:R-:W-:Y:S01]  /*5adb0*/  ISETP.GE.AND P3, PT, R0, UR61, PT ;  /* 0x0000003d00007c0c */ /* 0x000fe2000bf66270 */
[----:B------:R-:W3:Y:S01]  /*5adc0*/  LDCU UR18, c[0x0][0x398] ;  /* 0x00007300ff1277ac */ /* 0x000ee20008000800 */
[----:B------:R-:W-:Y:S01]  /*5add0*/  VIADD R77, R79, UR30 ;  /* 0x0000001e4f4d7c36 */ /* 0x000fe20008000000 */
[----:B------:R1:W-:Y:S01]  /*5ade0*/  @P0 STG.E desc[UR16][R72.64], R131 ;  /* 0x0000008348000986 */ /* 0x0003e2000c101910 */
[----:B------:R-:W-:Y:S01]  /*5adf0*/  ISETP.LT.AND P0, PT, R199, UR62, !P6 ;  /* 0x0000003ec7007c0c */ /* 0x000fe2000f701270 */
[----:B------:R-:W2:Y:S01]  /*5ae00*/  LDCU UR12, c[0x0][0x398] ;  /* 0x00007300ff0c77ac */ /* 0x000ea20008000800 */
[----:B----4-:R-:W-:Y:S01]  /*5ae10*/  IMAD.WIDE R68, R77, 0x4, R2 ;  /* 0x000000044d447825 */ /* 0x010fe200078e0202 */
[----:B------:R-:W-:-:S02]  /*5ae20*/  ISETP.LT.AND P6, PT, R200, UR53, !P6 ;  /* 0x00000035c8007c0c */ /* 0x000fc4000f7c1270 */
[----:B------:R-:W-:Y:S01]  /*5ae30*/  IADD3 R0, PT, PT, R198, 0x43, RZ ;  /* 0x00000043c6007810 */ /* 0x000fe20007ffe0ff */
[C---:B------:R-:W-:Y:S01]  /*5ae40*/  IMAD.WIDE R74, R77.reuse, 0x4, R196 ;  /* 0x000000044d4a7825 */ /* 0x040fe200078e02c4 */
[----:B------:R-:W-:Y:S01]  /*5ae50*/  IADD3 R77, PT, PT, R77, UR30, RZ ;  /* 0x0000001e4d4d7c10 */ /* 0x000fe2000fffe0ff */
[----:B------:R4:W-:Y:S01]  /*5ae60*/  @P4 STG.E desc[UR16][R68.64], R132 ;  /* 0x0000008444004986 */ /* 0x0009e2000c101910 */
[----:B------:R-:W-:Y:S01]  /*5ae70*/  ISETP.LT.AND P4, PT, R199, UR44, !P3 ;  /* 0x0000002cc7007c0c */ /* 0x000fe2000df81270 */
[----:B------:R-:W2:Y:S01]  /*5ae80*/  LDCU UR32, c[0x0][0x39c] ;  /* 0x00007380ff2077ac */ /* 0x000ea20008000800 */
        /* <DEDUP_REMOVED lines=8> */
[----:B------:R-:W-:Y:S01]  /*5af10*/  IMAD.WIDE R72, R79, 0x4, R2 ;  /* 0x000000044f487825 */ /* 0x000fe200078e0202 */
[----:B------:R-:W1:Y:S01]  /*5af20*/  LDCU UR51, c[0x0][0x398] ;  /* 0x00007300ff3377ac */ /* 0x000e620008000800 */
[----:B------:R-:W-:-:S02]  /*5af30*/  ISETP.GE.AND P2, PT, R0, UR52, PT ;  /* 0x0000003400007c0c */ /* 0x000fc4000bf46270 */
[--C-:B----4-:R-:W-:Y:S01]  /*5af40*/  IMAD.WIDE R68, R77, 0x4, R196.reuse ;  /* 0x000000044d447825 */ /* 0x110fe200078e02c4 */
[----:B------:R-:W4:Y:S03]  /*5af50*/  LDCU UR33, c[0x0][0x398] ;  /* 0x00007300ff2177ac */ /* 0x000f260008000800 */
[----:B------:R-:W-:Y:S01]  /*5af60*/  VIADD R0, R198, 0x45 ;  /* 0x00000045c6007836 */ /* 0x000fe20000000000 */
[----:B------:R1:W-:Y:S01]  /*5af70*/  @P6 STG.E desc[UR16][R68.64], R5 ;  /* 0x0000000544006986 */ /* 0x0003e2000c101910 */
[----:B------:R-:W4:Y:S01]  /*5af80*/  LDCU UR26, c[0x0][0x398] ;  /* 0x00007300ff1a77ac */ /* 0x000f220008000800 */
[----:B--2---:R-:W-:Y:S01]  /*5af90*/  IMAD.WIDE R70, R79, 0x4, R196 ;  /* 0x000000044f467825 */ /* 0x004fe200078e02c4 */
[----:B------:R-:W-:Y:S01]  /*5afa0*/  ISETP.LT.AND P6, PT, R199, UR38, !P5 ;  /* 0x00000026c7007c0c */ /* 0x000fe2000efc1270 */
[----:B------:R-:W-:Y:S01]  /*5afb0*/  @P4 STG.E desc[UR16][R72.64], R134 ;  /* 0x0000008648004986 */ /* 0x000fe2000c101910 */
[C---:B------:R-:W-:Y:S01]  /*5afc0*/  ISETP.LT.AND P5, PT, R200.reuse, UR11, !P5 ;  /* 0x0000000bc8007c0c */ /* 0x040fe2000efa1270 */
[----:B------:R-:W-:Y:S01]  /*5afd0*/  VIADD R79, R79, UR30 ;  /* 0x0000001e4f4f7c36 */ /* 0x000fe20008000000 */
[----:B------:R-:W2:Y:S01]  /*5afe0*/  LDCU UR50, c[0x0][0x398] ;  /* 0x00007300ff3277ac */ /* 0x000ea20008000800 */
[----:B------:R4:W-:Y:S01]  /*5aff0*/  @P3 STG.E desc[UR16][R70.64], R6 ;  /* 0x0000000646003986 */ /* 0x0009e2000c101910 */
[----:B---3--:R-:W-:Y:S01]  /*5b000*/  ISETP.LT.AND P3, PT, R199, UR18, !P2 ;  /* 0x00000012c7007c0c */ /* 0x008fe2000d761270 */
[C---:B------:R-:W-:Y:S01]  /*5b010*/  VIADD R75, R79.reuse, UR30 ;  /* 0x0000001e4f4b7c36 */ /* 0x040fe20008000000 */
[----:B------:R-:W-:Y:S01]  /*5b020*/  ISETP.LT.AND P2, PT, R200, UR12, !P2 ;  /* 0x0000000cc8007c0c */ /* 0x000fe2000d741270 */
[C---:B-1----:R-:W-:Y:S01]  /*5b030*/  IMAD.WIDE R4, R79.reuse, 0x4, R2 ;  /* 0x000000044f047825 */ /* 0x042fe200078e0202 */
[----:B------:R-:W-:Y:S01]  /*5b040*/  ISETP.GE.AND P0, PT, R0, UR32, PT ;  /* 0x0000002000007c0c */ /* 0x000fe2000bf06270 */
[----:B------:R-:W1:Y:S01]  /*5b050*/  LDCU UR60, c[0x0][0x39c] ;  /* 0x00007380ff3c77ac */ /* 0x000e620008000800 */
[----:B------:R-:W-:Y:S01]  /*5b060*/  IADD3 R0, PT, PT, R198, 0x46, RZ ;  /* 0x00000046c6007810 */ /* 0x000fe20007ffe0ff */
[----:B------:R-:W-:Y:S01]  /*5b070*/  IMAD.WIDE R68, R79, 0x4, R196 ;  /* 0x000000044f447825 */ /* 0x000fe200078e02c4 */
[----:B------:R3:W-:Y:S01]  /*5b080*/  @P6 STG.E desc[UR16][R4.64], R135 ;  /* 0x0000008704006986 */ /* 0x0007e2000c101910 */
[----:B------:R-:W1:Y:S01]  /*5b090*/  LDCU UR59, c[0x0][0x398] ;  /* 0x00007300ff3b77ac */ /* 0x000e620008000800 */
[----:B------:R-:W-:Y:S01]  /*5b0a0*/  ISETP.GE.AND P4, PT, R0, UR48, PT ;  /* 0x0000003000007c0c */ /* 0x000fe2000bf86270 */
[----:B----4-:R-:W-:Y:S01]  /*5b0b0*/  IMAD.WIDE R70, R75, 0x4, R2 ;  /* 0x000000044b467825 */ /* 0x010fe200078e0202 */
[----:B------:R4:W-:Y:S01]  /*5b0c0*/  @P5 STG.E desc[UR16][R68.64], R7 ;  /* 0x0000000744005986 */ /* 0x0009e2000c101910 */
[----:B------:R-:W1:Y:S01]  /*5b0d0*/  LDCU UR42, c[0x0][0x398] ;  /* 0x00007300ff2a77ac */ /* 0x000e620008000800 */
[----:B------:R-:W-:Y:S01]  /*5b0e0*/  ISETP.LT.AND P5, PT, R199, UR51, !P0 ;  /* 0x00000033c7007c0c */ /* 0x000fe2000c7a1270 */
[C---:B------:R-:W-:Y:S01]  /*5b0f0*/  IMAD.WIDE R72, R75.reuse, 0x4, R196 ;  /* 0x000000044b487825 */ /* 0x040fe200078e02c4 */
[----:B------:R-:W-:Y:S01]  /*5b100*/  @P3 STG.E desc[UR16][R70.64], R136 ;  /* 0x0000008846003986 */ /* 0x000fe2000c101910 */
[----:B------:R-:W1:Y:S01]  /*5b110*/  LDCU UR43, c[0x0][0x39c] ;  /* 0x00007380ff2b77ac */ /* 0x000e620008000800 */
[----:B------:R-:W-:-:S02]  /*5b120*/  IADD3 R75, PT, PT, R75, UR30, RZ ;  /* 0x0000001e4b4b7c10 */ /* 0x000fc4000fffe0ff */
[----:B------:R-:W-:Y:S01]  /*5b130*/  @P2 STG.E desc[UR16][R72.64], R8 ;  /* 0x0000000848002986 */ /* 0x000fe2000c101910 */
[----:B------:R-:W-:Y:S01]  /*5b140*/  ISETP.LT.AND P2, PT, R200, UR33, !P0 ;  /* 0x00000021c8007c0c */ /* 0x000fe2000c741270 */
[----:B------:R-:W1:Y:S01]  /*5b150*/  LDCU UR6, c[0x0][0x398] ;  /* 0x00007300ff0677ac */ /* 0x000e620008000800 */
[----:B------:R-:W-:Y:S01]  /*5b160*/  ISETP.LT.AND P3, PT, R199, UR26, !P4 ;  /* 0x0000001ac7007c0c */ /* 0x000fe2000e761270 */
[C---:B---3--:R-:W-:Y:S01]  /*5b170*/  IMAD.WIDE R4, R75.reuse, 0x4, R2 ;  /* 0x000000044b047825 */ /* 0x048fe200078e0202 */
[C---:B------:R-:W-:Y:S01]  /*5b180*/  IADD3 R77, PT, PT, R75.reuse, UR30, RZ ;  /* 0x0000001e4b4d7c10 */ /* 0x040fe2000fffe0ff */
[----:B------:R-:W3:Y:S01]  /*5b190*/  LDCU UR24, c[0x0][0x39c] ;  /* 0x00007380ff1877ac */ /* 0x000ee20008000800 */
[----:B------:R-:W-:Y:S01]  /*5b1a0*/  IADD3 R0, PT, PT, R198, 0x47, RZ ;  /* 0x00000047c6007810 */ /* 0x000fe20007ffe0ff */
[----:B----4-:R-:W-:Y:S01]  /*5b1b0*/  IMAD.WIDE R6, R75, 0x4, R196 ;  /* 0x000000044b067825 */ /* 0x010fe200078e02c4 */
[----:B--2---:R-:W-:Y:S01]  /*5b1c0*/  ISETP.LT.AND P4, PT, R200, UR50, !P4 ;  /* 0x00000032c8007c0c */ /* 0x004fe2000e781270 */
[----:B------:R-:W2:Y:S01]  /*5b1d0*/  LDCU UR15, c[0x0][0x398] ;  /* 0x00007300ff0f77ac */ /* 0x000ea20008000800 */
[----:B-1----:R-:W-:Y:S01]  /*5b1e0*/  ISETP.GE.AND P6, PT, R0, UR60, PT ;  /* 0x0000003c00007c0c */ /* 0x002fe2000bfc6270 */
[----:B------:R-:W-:Y:S01]  /*5b1f0*/  IMAD.WIDE R68, R77, 0x4, R2 ;  /* 0x000000044d447825 */ /* 0x000fe200078e0202 */
[----:B------:R1:W-:Y:S01]  /*5b200*/  @P5 STG.E desc[UR16][R4.64], R137 ;  /* 0x0000008904005986 */ /* 0x0003e2000c101910 */
[----:B------:R-:W4:Y:S02]  /*5b210*/  LDCU UR41, c[0x0][0x398] ;  /* 0x00007300ff2977ac */ /* 0x000f240008000800 */
[----:B------:R-:W-:Y:S01]  /*5b220*/  VIADD R0, R198, 0x48 ;  /* 0x00000048c6007836 */ /* 0x000fe20000000000 */
[----:B------:R2:W-:Y:S01]  /*5b230*/  @P2 STG.E desc[UR16][R6.64], R9 ;  /* 0x0000000906002986 */ /* 0x0005e2000c101910 */
[----:B------:R-:W3:Y:S03]  /*5b240*/  LDCU UR37, c[0x0][0x398] ;  /* 0x00007300ff2577ac */ /* 0x000ee60008000800 */
[----:B------:R-:W-:Y:S01]  /*5b250*/  @P3 STG.E desc[UR16][R68.64], R138 ;  /* 0x0000008a44003986 */ /* 0x000fe2000c101910 */
[----:B------:R-:W4:Y:S01]  /*5b260*/  LDCU UR57, c[0x0][0x39c] ;  /* 0x00007380ff3977ac */ /* 0x000f220008000800 */
[----:B------:R-:W-:Y:S01]  /*5b270*/  ISETP.LT.AND P3, PT, R199, UR59, !P6 ;  /* 0x0000003bc7007c0c */ /* 0x000fe2000f761270 */
[C---:B-1----:R-:W-:Y:S01]  /*5b280*/  IMAD.WIDE R4, R77.reuse, 0x4, R196 ;  /* 0x000000044d047825 */ /* 0x042fe200078e02c4 */
[----:B------:R-:W-:Y:S01]  /*5b290*/  ISETP.LT.AND P6, PT, R200, UR42, !P6 ;  /* 0x0000002ac8007c0c */ /* 0x000fe2000f7c1270 */
[----:B------:R-:W1:Y:S01]  /*5b2a0*/  LDCU UR49, c[0x0][0x398] ;  /* 0x00007300ff3177ac */ /* 0x000e620008000800 */
[----:B------:R-:W-:Y:S01]  /*5b2b0*/  ISETP.GE.AND P0, PT, R0, UR43, PT ;  /* 0x0000002b00007c0c */ /* 0x000fe2000bf06270 */
[----:B------:R-:W-:Y:S01]  /*5b2c0*/  VIADD R77, R77, UR30 ;  /* 0x0000001e4d4d7c36 */ /* 0x000fe20008000000 */
[----:B------:R1:W-:Y:S01]  /*5b2d0*/  @P4 STG.E desc[UR16][R4.64], R10 ;  /* 0x0000000a04004986 */ /* 0x0003e2000c101910 */
[----:B------:R-:W1:Y:S01]  /*5b2e0*/  LDCU UR36, c[0x0][0x398] ;  /* 0x00007300ff2477ac */ /* 0x000e620008000800 */
[----:B------:R-:W-:Y:S01]  /*5b2f0*/  VIADD R0, R198, 0x49 ;  /* 0x00000049c6007836 */ /* 0x000fe20000000000 */
[----:B------:R-:W-:Y:S01]  /*5b300*/  ISETP.LT.AND P4, PT, R199, UR6, !P0 ;  /* 0x00000006c7007c0c */ /* 0x000fe2000c781270 */
[----:B--2---:R-:W-:Y:S01]  /*5b310*/  IMAD.WIDE R6, R77, 0x4, R2 ;  /* 0x000000044d067825 */ /* 0x004fe200078e0202 */
[----:B------:R-:W2:Y:S01]  /*5b320*/  LDCU UR35, c[0x0][0x39c] ;  /* 0x00007380ff2377ac */ /* 0x000ea20008000800 */
[----:B------:R-:W-:-:S02]  /*5b330*/  ISETP.LT.AND P0, PT, R200, UR15, !P0 ;  /* 0x0000000fc8007c0c */ /* 0x000fc4000c701270 */
[C---:B------:R-:W-:Y:S01]  /*5b340*/  IMAD.WIDE R8, R77.reuse, 0x4, R196 ;  /* 0x000000044d087825 */ /* 0x040fe200078e02c4 */
[----:B---3--:R-:W-:Y:S01]  /*5b350*/  ISETP.GE.AND P5, PT, R0, UR24, PT ;  /* 0x0000001800007c0c */ /* 0x008fe2000bfa6270 */
[----:B------:R-:W3:Y:S01]  /*5b360*/  LDCU UR31, c[0x0][0x398] ;  /* 0x00007300ff1f77ac */ /* 0x000ee20008000800 */
[----:B------:R-:W-:Y:S01]  /*5b370*/  IADD3 R0, PT, PT, R198, 0x4a, RZ ;  /* 0x0000004ac6007810 */ /* 0x000fe20007ffe0ff */
[----:B------:R-:W-:Y:S01]  /*5b380*/  VIADD R71, R77, UR30 ;  /* 0x0000001e4d477c36 */ /* 0x000fe20008000000 */
[----:B------:R2:W-:Y:S01]  /*5b390*/  @P3 STG.E desc[UR16][R6.64], R139 ;  /* 0x0000008b06003986 */ /* 0x0005e2000c101910 */
[----:B------:R-:W3:Y:S01]  /*5b3a0*/  LDCU UR20, c[0x0][0x398] ;  /* 0x00007300ff1477ac */ /* 0x000ee20008000800 */
[----:B----4-:R-:W-:Y:S01]  /*5b3b0*/  ISETP.GE.AND P2, PT, R0, UR57, PT ;  /* 0x0000003900007c0c */ /* 0x010fe2000bf46270 */
[----:B-1----:R-:W-:Y:S01]  /*5b3c0*/  IMAD.WIDE R4, R71, 0x4, R2 ;  /* 0x0000000447047825 */ /* 0x002fe200078e0202 */
[----:B------:R1:W-:Y:S01]  /*5b3d0*/  @P6 STG.E desc[UR16][R8.64], R11 ;  /* 0x0000000b08006986 */ /* 0x0003e2000c101910 */
[----:B------:R-:W4:Y:S01]  /*5b3e0*/  LDCU UR54, c[0x0][0x39c] ;  /* 0x00007380ff3677ac */ /* 0x000f220008000800 */
[----:B------:R-:W-:Y:S01]  /*5b3f0*/  ISETP.LT.AND P6, PT, R199, UR41, !P5 ;  /* 0x00000029c7007c0c */ /* 0x000fe2000efc1270 */
[C---:B------:R-:W-:Y:S01]  /*5b400*/  IMAD.WIDE R68, R71.reuse, 0x4, R196 ;  /* 0x0000000447447825 */ /* 0x040fe200078e02c4 */
[----:B------:R-:W-:Y:S01]  /*5b410*/  ISETP.LT.AND P5, PT, R200, UR37, !P5 ;  /* 0x00000025c8007c0c */ /* 0x000fe2000efa1270 */
[----:B------:R-:W3:Y:S01]  /*5b420*/  LDCU UR56, c[0x0][0x398] ;  /* 0x00007300ff3877ac */ /* 0x000ee20008000800 */
[----:B------:R-:W-:Y:S01]  /*5b430*/  IADD3 R71, PT, PT, R71, UR30, RZ ;  /* 0x0000001e47477c10 */ /* 0x000fe2000fffe0ff */
[----:B------:R4:W-:Y:S01]  /*5b440*/  @P4 STG.E desc[UR16][R4.64], R140 ;  /* 0x0000008c04004986 */ /* 0x0009e2000c101910 */
[----:B------:R-:W-:Y:S01]  /*5b450*/  ISETP.LT.AND P4, PT, R199, UR49, !P2 ;  /* 0x00000031c7007c0c */ /* 0x000fe2000d781270 */
[----:B------:R-:W3:Y:S01]  /*5b460*/  LDCU UR58, c[0x0][0x39c] ;  /* 0x00007380ff3a77ac */ /* 0x000ee20008000800 */
[----:B------:R-:W-:Y:S01]  /*5b470*/  IADD3 R0, PT, PT, R198, 0x4b, RZ ;  /* 0x0000004bc6007810 */ /* 0x000fe20007ffe0ff */
[C---:B--2---:R-:W-:Y:S01]  /*5b480*/  IMAD.WIDE R6, R71.reuse, 0x4, R2 ;  /* 0x0000000447067825 */ /* 0x044fe200078e0202 */
[----:B------:R-:W-:Y:S01]  /*5b490*/  ISETP.LT.AND P2, PT, R200, UR36, !P2 ;  /* 0x00000024c8007c0c */ /* 0x000fe2000d741270 */
[----:B------:R-:W2:Y:S01]  /*5b4a0*/  LDCU UR14, c[0x0][0x398] ;  /* 0x00007300ff0e77ac */ /* 0x000ea20008000800 */
[C---:B-1----:R-:W-:Y:S01]  /*5b4b0*/  IADD3 R11, PT, PT, R71.reuse, UR30, RZ ;  /* 0x0000001e470b7c10 */ /* 0x042fe2000fffe0ff */
[----:B------:R-:W-:Y:S01]  /*5b4c0*/  @P0 STG.E desc[UR16][R68.64], R12 ;  /* 0x0000000c44000986 */ /* 0x000fe2000c101910 */
[----:B------:R-:W-:Y:S01]  /*5b4d0*/  ISETP.GE.AND P3, PT, R0, UR35, PT ;  /* 0x0000002300007c0c */ /* 0x000fe2000bf66270 */
[----:B------:R-:W1:Y:S01]  /*5b4e0*/  LDCU UR47, c[0x0][0x398] ;  /* 0x00007300ff2f77ac */ /* 0x000e620008000800 */
[----:B------:R-:W-:Y:S01]  /*5b4f0*/  VIADD R0, R198, 0x4c ;  /* 0x0000004cc6007836 */ /* 0x000fe20000000000 */
[----:B------:R2:W-:Y:S01]  /*5b500*/  @P6 STG.E desc[UR16][R6.64], R141 ;  /* 0x0000008d06006986 */ /* 0x0005e2000c101910 */
[----:B----4-:R-:W-:Y:S01]  /*5b510*/  IMAD.WIDE R4, R71, 0x4, R196 ;  /* 0x0000000447047825 */ /* 0x010fe200078e02c4 */
[----:B------:R-:W4:Y:S02]  /*5b520*/  LDCU UR39, c[0x0][0x39c] ;  /* 0x00007380ff2777ac */ /* 0x000f240008000800 */
[----:B------:R-:W-:Y:S01]  /*5b530*/  ISETP.GE.AND P0, PT, R0, UR54, PT ;  /* 0x0000003600007c0c */ /* 0x000fe2000bf06270 */
[----:B------:R-:W-:Y:S01]  /*5b540*/  IMAD.WIDE R8, R11, 0x4, R2 ;  /* 0x000000040b087825 */ /* 0x000fe200078e0202 */
[----:B------:R1:W-:Y:S01]  /*5b550*/  @P5 STG.E desc[UR16][R4.64], R13 ;  /* 0x0000000d04005986 */ /* 0x0003e2000c101910 */
[----:B------:R-:W4:Y:S01]  /*5b560*/  LDCU UR45, c[0x0][0x398] ;  /* 0x00007300ff2d77ac */ /* 0x000f220008000800 */
[----:B---3--:R-:W-:Y:S01]  /*5b570*/  ISETP.LT.AND P5, PT, R199, UR31, !P3 ;  /* 0x0000001fc7007c0c */ /* 0x008fe2000dfa1270 */
[----:B------:R-:W-:Y:S01]  /*5b580*/  VIADD R0, R198, 0x4d ;  /* 0x0000004dc6007836 */ /* 0x000fe20000000000 */
[----:B------:R-:W-:Y:S01]  /*5b590*/  ISETP.LT.AND P3, PT, R200, UR20, !P3 ;  /* 0x00000014c8007c0c */ /* 0x000fe2000df61270 */
[----:B------:R-:W3:Y:S01]  /*5b5a0*/  LDCU UR63, c[0x0][0x398] ;  /* 0x00007300ff3f77ac */ /* 0x000ee20008000800 */
[C---:B--2---:R-:W-:Y:S01]  /*5b5b0*/  IMAD.WIDE R6, R11.reuse, 0x4, R196 ;  /* 0x000000040b067825 */ /* 0x044fe200078e02c4 */
[----:B------:R2:W-:Y:S01]  /*5b5c0*/  @P4 STG.E desc[UR16][R8.64], R142 ;  /* 0x0000008e08004986 */ /* 0x0005e2000c101910 */
[----:B------:R-:W-:Y:S01]  /*5b5d0*/  ISETP.GE.AND P6, PT, R0, UR58, PT ;  /* 0x0000003a00007c0c */ /* 0x000fe2000bfc6270 */
[----:B------:R-:W3:Y:S01]  /*5b5e0*/  LDCU UR40, c[0x0][0x398] ;  /* 0x00007300ff2877ac */ /* 0x000ee20008000800 */
[----:B------:R-:W-:Y:S01]  /*5b5f0*/  VIADD R11, R11, UR30 ;  /* 0x0000001e0b0b7c36 */ /* 0x000fe20008000000 */
[----:B------:R4:W-:Y:S01]  /*5b600*/  @P2 STG.E desc[UR16][R6.64], R14 ;  /* 0x0000000e06002986 */ /* 0x0009e2000c101910 */
[----:B------:R-:W-:Y:S01]  /*5b610*/  ISETP.LT.AND P2, PT, R199, UR56, !P0 ;  /* 0x00000038c7007c0c */ /* 0x000fe2000c741270 */
[----:B------:R-:W3:Y:S01]  /*5b620*/  LDCU UR22, c[0x0][0x39c] ;  /* 0x00007380ff1677ac */ /* 0x000ee20008000800 */
[C---:B-1----:R-:W-:Y:S01]  /*5b630*/  IMAD.WIDE R4, R11.reuse, 0x4, R2 ;  /* 0x000000040b047825 */ /* 0x042fe200078e0202 */
[----:B------:R-:W-:Y:S01]  /*5b640*/  IADD3 R0, PT, PT, R198, 0x4e, RZ ;  /* 0x0000004ec6007810 */ /* 0x000fe20007ffe0ff */
[----:B------:R-:W1:Y:S02]  /*5b650*/  LDCU UR34, c[0x0][0x39c] ;  /* 0x00007380ff2277ac */ /* 0x000e640008000800 */
[C---:B------:R-:W-:Y:S01]  /*5b660*/  VIADD R13, R11.reuse, UR30 ;  /* 0x0000001e0b0d7c36 */ /* 0x040fe20008000000 */
[----:B------:R1:W-:Y:S01]  /*5b670*/  @P5 STG.E desc[UR16][R4.64], R143 ;  /* 0x0000008f04005986 */ /* 0x0003e2000c101910 */
[----:B--2---:R-:W-:Y:S01]  /*5b680*/  IMAD.WIDE R8, R11, 0x4, R196 ;  /* 0x000000040b087825 */ /* 0x004fe200078e02c4 */
[----:B------:R-:W2:Y:S01]  /*5b690*/  LDCU UR55, c[0x0][0x398] ;  /* 0x00007300ff3777ac */ /* 0x000ea20008000800 */
[----:B------:R-:W-:-:S02]  /*5b6a0*/  ISETP.LT.AND P0, PT, R200, UR14, !P0 ;  /* 0x0000000ec8007c0c */ /* 0x000fc4000c701270 */
[----:B----4-:R-:W-:Y:S01]  /*5b6b0*/  IMAD.WIDE R6, R13, 0x4, R2 ;  /* 0x000000040d067825 */ /* 0x010fe200078e0202 */
[----:B------:R4:W-:Y:S01]  /*5b6c0*/  @P3 STG.E desc[UR16][R8.64], R15 ;  /* 0x0000000f08003986 */ /* 0x0009e2000c101910 */
[----:B------:R-:W2:Y:S01]  /*5b6d0*/  LDCU UR28, c[0x0][0x398] ;  /* 0x00007300ff1c77ac */ /* 0x000ea20008000800 */
[----:B------:R-:W-:Y:S01]  /*5b6e0*/  ISETP.LT.AND P3, PT, R199, UR47, !P6 ;  /* 0x0000002fc7007c0c */ /* 0x000fe2000f761270 */
[C---:B------:R-:W-:Y:S01]  /*5b6f0*/  IMAD.WIDE R10, R13.reuse, 0x4, R196 ;  /* 0x000000040d0a7825 */ /* 0x040fe200078e02c4 */
[----:B------:R-:W-:Y:S01]  /*5b700*/  ISETP.GE.AND P4, PT, R0, UR39, PT ;  /* 0x0000002700007c0c */ /* 0x000fe2000bf86270 */
[----:B------:R-:W2:Y:S01]  /*5b710*/  LDCU UR46, c[0x0][0x398] ;  /* 0x00007300ff2e77ac */ /* 0x000ea20008000800 */
[----:B------:R-:W-:Y:S01]  /*5b720*/  IADD3 R13, PT, PT, R13, UR30, RZ ;  /* 0x0000001e0d0d7c10 */ /* 0x000fe2000fffe0ff */
[----:B------:R2:W-:Y:S01]  /*5b730*/  @P2 STG.E desc[UR16][R6.64], R144 ;  /* 0x0000009006002986 */ /* 0x0005e2000c101910 */
[----:B------:R-:W-:Y:S01]  /*5b740*/  ISETP.LT.AND P6, PT, R200, UR45, !P6 ;  /* 0x0000002dc8007c0c */ /* 0x000fe2000f7c1270 */
[----:B------:R-:W2:Y:S01]  /*5b750*/  LDCU UR52, c[0x0][0x39c] ;  /* 0x00007380ff3477ac */ /* 0x000ea20008000800 */
[----:B---3--:R-:W-:Y:S01]  /*5b760*/  ISETP.LT.AND P2, PT, R199, UR63, !P4 ;  /* 0x0000003fc7007c0c */ /* 0x008fe2000e741270 */
[C---:B-1----:R-:W-:Y:S01]  /*5b770*/  IMAD.WIDE R4, R13.reuse, 0x4, R2 ;  /* 0x000000040d047825 */ /* 0x042fe200078e0202 */
[----:B------:R-:W-:Y:S01]  /*5b780*/  IADD3 R0, PT, PT, R198, 0x4f, RZ ;  /* 0x0000004fc6007810 */ /* 0x000fe20007ffe0ff */
[----:B------:R-:W1:Y:S01]  /*5b790*/  LDCU UR38, c[0x0][0x39c] ;  /* 0x00007380ff2677ac */ /* 0x000e620008000800 */
[----:B------:R-:W-:Y:S01]  /*5b7a0*/  ISETP.LT.AND P4, PT, R200, UR40, !P4 ;  /* 0x00000028c8007c0c */ /* 0x000fe2000e781270 */
[----:B------:R-:W-:Y:S01]  /*5b7b0*/  @P0 STG.E desc[UR16][R10.64], R16 ;  /* 0x000000100a000986 */ /* 0x000fe2000c101910 */
[C---:B----4-:R-:W-:Y:S01]  /*5b7c0*/  IADD3 R15, PT, PT, R13.reuse, UR30, RZ ;  /* 0x0000001e0d0f7c10 */ /* 0x050fe2000fffe0ff */
[----:B------:R-:W3:Y:S01]  /*5b7d0*/  LDCU UR44, c[0x0][0x398] ;  /* 0x00007300ff2c77ac */ /* 0x000ee20008000800 */
[----:B------:R-:W-:Y:S01]  /*5b7e0*/  ISETP.GE.AND P5, PT, R0, UR22, PT ;  /* 0x0000001600007c0c */ /* 0x000fe2000bfa6270 */
[----:B------:R-:W-:Y:S01]  /*5b7f0*/  VIADD R0, R198, 0x50 ;  /* 0x00000050c6007836 */ /* 0x000fe20000000000 */
[----:B------:R4:W-:Y:S01]  /*5b800*/  @P3 STG.E desc[UR16][R4.64], R145 ;  /* 0x0000009104003986 */ /* 0x0009e2000c101910 */
[----:B--2---:R-:W-:Y:S01]  /*5b810*/  IMAD.WIDE R6, R13, 0x4, R196 ;  /* 0x000000040d067825 */ /* 0x004fe200078e02c4 */
[----:B------:R-:W2:Y:S02]  /*5b820*/  LDCU UR53, c[0x0][0x398] ;  /* 0x00007300ff3577ac */ /* 0x000ea40008000800 */
[----:B------:R-:W-:Y:S01]  /*5b830*/  ISETP.GE.AND P0, PT, R0, UR34, PT ;  /* 0x0000002200007c0c */ /* 0x000fe2000bf06270 */
[----:B------:R-:W-:Y:S01]  /*5b840*/  IMAD.WIDE R8, R15, 0x4, R2 ;  /* 0x000000040f087825 */ /* 0x000fe200078e0202 */
[----:B------:R-:W1:Y:S01]  /*5b850*/  LDCU UR32, c[0x0][0x398] ;  /* 0x00007300ff2077ac */ /* 0x000e620008000800 */
[----:B------:R2:W-:Y:S01]  /*5b860*/  @P6 STG.E desc[UR16][R6.64], R17 ;  /* 0x0000001106006986 */ /* 0x0005e2000c101910 */
[----:B------:R-:W-:Y:S01]  /*5b870*/  ISETP.LT.AND P6, PT, R199, UR55, !P5 ;  /* 0x00000037c7007c0c */ /* 0x000fe2000efc1270 */
[----:B------:R-:W-:Y:S01]  /*5b880*/  VIADD R0, R198, 0x51 ;  /* 0x00000051c6007836 */ /* 0x000fe20000000000 */
[----:B------:R-:W1:Y:S01]  /*5b890*/  LDCU UR11, c[0x0][0x398] ;  /* 0x00007300ff0b77ac */ /* 0x000e620008000800 */
[----:B------:R3:W-:Y:S01]  /*5b8a0*/  @P2 STG.E desc[UR16][R8.64], R146 ;  /* 0x0000009208002986 */ /* 0x0007e2000c101910 */
[C---:B----4-:R-:W-:Y:S01]  /*5b8b0*/  IMAD.WIDE R4, R15.reuse, 0x4, R196 ;  /* 0x000000040f047825 */ /* 0x050fe200078e02c4 */
[----:B------:R-:W-:Y:S01]  /*5b8c0*/  ISETP.LT.AND P5, PT, R200, UR28, !P5 ;  /* 0x0000001cc8007c0c */ /* 0x000fe2000efa1270 */
[----:B------:R-:W4:Y:S01]  /*5b8d0*/  LDCU UR12, c[0x0][0x398] ;  /* 0x00007300ff0c77ac */ /* 0x000f220008000800 */
[----:B------:R-:W-:Y:S01]  /*5b8e0*/  ISETP.GE.AND P3, PT, R0, UR52, PT ;  /* 0x0000003400007c0c */ /* 0x000fe2000bf66270 */
[----:B------:R-:W-:Y:S01]  /*5b8f0*/  VIADD R15, R15, UR30 ;  /* 0x0000001e0f0f7c36 */ /* 0x000fe20008000000 */
[----:B------:R1:W-:Y:S01]  /*5b900*/  @P4 STG.E desc[UR16][R4.64], R18 ;  /* 0x0000001204004986 */ /* 0x0003e2000c101910 */
[----:B------:R-:W-:Y:S01]  /*5b910*/  ISETP.LT.AND P4, PT, R199, UR46, !P0 ;  /* 0x0000002ec7007c0c */ /* 0x000fe2000c781270 */
[----:B------:R-:W4:Y:S01]  /*5b920*/  LDCU UR48, c[0x0][0x39c] ;  /* 0x00007380ff3077ac */ /* 0x000f220008000800 */
[C---:B------:R-:W-:Y:S01]  /*5b930*/  VIADD R13, R15.reuse, UR30 ;  /* 0x0000001e0f0d7c36 */ /* 0x040fe20008000000 */
[----:B------:R-:W-:Y:S01]  /*5b940*/  IADD3 R0, PT, PT, R198, 0x52, RZ ;  /* 0x00000052c6007810 */ /* 0x000fe20007ffe0ff */
[----:B--2---:R-:W-:Y:S01]  /*5b950*/  IMAD.WIDE R6, R15, 0x4, R2 ;  /* 0x000000040f067825 */ /* 0x004fe200078e0202 */
[----:B------:R-:W2:Y:S01]  /*5b960*/  LDCU UR18, c[0x0][0x398] ;  /* 0x00007300ff1277ac */ /* 0x000ea20008000800 */
[----:B---3--:R-:W-:-:S02]  /*5b970*/  ISETP.LT.AND P0, PT, R200, UR44, !P0 ;  /* 0x0000002cc8007c0c */ /* 0x008fc4000c701270 */
[----:B------:R-:W-:Y:S01]  /*5b980*/  IMAD.WIDE R8, R15, 0x4, R196 ;  /* 0x000000040f087825 */ /* 0x000fe200078e02c4 */
[----:B-1----:R-:W-:Y:S01]  /*5b990*/  ISETP.GE.AND P2, PT, R0, UR38, PT ;  /* 0x0000002600007c0c */ /* 0x002fe2000bf46270 */
[----:B------:R1:W-:Y:S01]  /*5b9a0*/  @P6 STG.E desc[UR16][R6.64], R147 ;  /* 0x0000009306006986 */ /* 0x0003e2000c101910 */
[----:B------:R-:W3:Y:S01]  /*5b9b0*/  LDCU UR26, c[0x0][0x398] ;  /* 0x00007300ff1a77ac */ /* 0x000ee20008000800 */
[----:B------:R-:W-:Y:S01]  /*5b9c0*/  IMAD.WIDE R4, R13, 0x4, R2 ;  /* 0x000000040d047825 */ /* 0x000fe200078e0202 */
[----:B------:R-:W-:Y:S01]  /*5b9d0*/  IADD3 R0, PT, PT, R198, 0x53, RZ ;  /* 0x00000053c6007810 */ /* 0x000fe20007ffe0ff */
[----:B------:R2:W-:Y:S01]  /*5b9e0*/  @P5 STG.E desc[UR16][R8.64], R19 ;  /* 0x0000001308005986 */ /* 0x0005e2000c101910 */
[----:B------:R-:W-:Y:S01]  /*5b9f0*/  ISETP.LT.AND P5, PT, R199, UR53, !P3 ;  /* 0x00000035c7007c0c */ /* 0x000fe2000dfa1270 */
        /* <DEDUP_REMOVED lines=8> */
[----:B------:R-:W1:Y:S01]  /*5ba80*/  LDCU UR24, c[0x0][0x398] ;  /* 0x00007300ff1877ac */ /* 0x000e620008000800 */
[----:B----4-:R-:W-:Y:S01]  /*5ba90*/  ISETP.GE.AND P6, PT, R0, UR48, PT ;  /* 0x0000003000007c0c */ /* 0x010fe2000bfc6270 */
[----:B------:R-:W-:Y:S01]  /*5baa0*/  @P0 STG.E desc[UR16][R10.64], R20 ;  /* 0x000000140a000986 */ /* 0x000fe2000c101910 */
[----:B------:R-:W-:Y:S01]  /*5bab0*/  ISETP.LT.AND P2, PT, R200, UR12, !P2 ;  /* 0x0000000cc8007c0c */ /* 0x000fe2000d741270 */
[----:B------:R-:W4:Y:S01]  /*5bac0*/  LDCU UR50, c[0x0][0x39c] ;  /* 0x00007380ff3277ac */ /* 0x000f220008000800 */
[----:B--2---:R-:W-:Y:S01]  /*5bad0*/  IMAD.WIDE R8, R15, 0x4, R2 ;  /* 0x000000040f087825 */ /* 0x004fe200078e0202 */
[----:B------:R2:W-:Y:S01]  /*5bae0*/  @P5 STG.E desc[UR16][R6.64], R149 ;  /* 0x0000009506005986 */ /* 0x0005e2000c101910 */
[----:B------:R-:W1:Y:S02]  /*5baf0*/  LDCU UR43, c[0x0][0x398] ;  /* 0x00007300ff2b77ac */ /* 0x000e640008000800 */
[--C-:B---3--:R-:W-:Y:S01]  /*5bb00*/  IMAD.WIDE R4, R13, 0x4, R196.reuse ;  /* 0x000000040d047825 */ /* 0x108fe200078e02c4 */
[----:B------:R-:W3:Y:S03]  /*5bb10*/  LDCU UR42, c[0x0][0x398] ;  /* 0x00007300ff2a77ac */ /* 0x000ee60008000800 */
[----:B------:R-:W-:Y:S01]  /*5bb20*/  VIADD R0, R198, 0x54 ;  /* 0x00000054c6007836 */ /* 0x000fe20000000000 */
[----:B------:R1:W-:Y:S01]  /*5bb30*/  @P3 STG.E desc[UR16][R4.64], R21 ;  /* 0x0000001504003986 */ /* 0x0003e2000c101910 */
[----:B------:R-:W3:Y:S03]  /*5bb40*/  LDCU UR6, c[0x0][0x398] ;  /* 0x00007300ff0677ac */ /* 0x000ee60008000800 */
[----:B------:R1:W-:Y:S01]  /*5bb50*/  @P4 STG.E desc[UR16][R8.64], R150 ;  /* 0x0000009608004986 */ /* 0x0003e2000c101910 */
[----:B------:R-:W-:Y:S01]  /*5bb60*/  ISETP.LT.AND P4, PT, R199, UR18, !P6 ;  /* 0x00000012c7007c0c */ /* 0x000fe2000f781270 */
[----:B------:R-:W3:Y:S01]  /*5bb70*/  LDCU UR41, c[0x0][0x39c] ;  /* 0x00007380ff2977ac */ /* 0x000ee20008000800 */
[----:B------:R-:W-:Y:S01]  /*5bb80*/  ISETP.LT.AND P6, PT, R200, UR26, !P6 ;  /* 0x0000001ac8007c0c */ /* 0x000fe2000f7c1270 */
[C---:B--2---:R-:W-:Y:S01]  /*5bb90*/  IMAD.WIDE R6, R15.reuse, 0x4, R196 ;  /* 0x000000040f067825 */ /* 0x044fe200078e02c4 */
[----:B------:R-:W-:Y:S01]  /*5bba0*/  ISETP.GE.AND P0, PT, R0, UR33, PT ;  /* 0x0000002100007c0c */ /* 0x000fe2000bf06270 */
[----:B------:R-:W2:Y:S02]  /*5bbb0*/  LDCU UR15, c[0x0][0x398] ;  /* 0x00007300ff0f77ac */ /* 0x000ea40008000800 */
[----:B------:R-:W-:Y:S01]  /*5bbc0*/  VIADD R15, R15, UR30 ;  /* 0x0000001e0f0f7c36 */ /* 0x000fe20008000000 */
[----:B------:R2:W-:Y:S01]  /*5bbd0*/  @P2 STG.E desc[UR16][R6.64], R22 ;  /* 0x0000001606002986 */ /* 0x0005e2000c101910 */
[----:B------:R-:W-:Y:S01]  /*5bbe0*/  VIADD R0, R198, 0x55 ;  /* 0x00000055c6007836 */ /* 0x000fe20000000000 */
[----:B------:R-:W2:Y:S01]  /*5bbf0*/  LDCU UR35, c[0x0][0x398] ;  /* 0x00007300ff2377ac */ /* 0x000ea20008000800 */
[----:B-1----:R-:W-:Y:S01]  /*5bc00*/  IMAD.WIDE R4, R15, 0x4, R2 ;  /* 0x000000040f047825 */ /* 0x002fe200078e0202 */
[----:B------:R-:W-:Y:S01]  /*5bc10*/  ISETP.LT.AND P2, PT, R199, UR24, !P0 ;  /* 0x00000018c7007c0c */ /* 0x000fe2000c741270 */
[----:B------:R-:W1:Y:S02]  /*5bc20*/  LDCU UR49, c[0x0][0x39c] ;  /* 0x00007380ff3177ac */ /* 0x000e640008000800 */
[C---:B------:R-:W-:Y:S01]  /*5bc30*/  IMAD.WIDE R8, R15.reuse, 0x4, R196 ;  /* 0x000000040f087825 */ /* 0x040fe200078e02c4 */
[----:B----4-:R-:W-:Y:S01]  /*5bc40*/  ISETP.GE.AND P5, PT, R0, UR50, PT ;  /* 0x0000003200007c0c */ /* 0x010fe2000bfa6270 */
[----:B------:R4:W-:Y:S01]  /*5bc50*/  @P4 STG.E desc[UR16][R4.64], R151 ;  /* 0x0000009704004986 */ /* 0x0009e2000c101910 */
[----:B------:R-:W1:Y:S01]  /*5bc60*/  LDCU UR37, c[0x0][0x398] ;  /* 0x00007300ff2577ac */ /* 0x000e620008000800 */
[----:B------:R-:W-:Y:S01]  /*5bc70*/  VIADD R13, R15, UR30 ;  /* 0x0000001e0f0d7c36 */ /* 0x000fe20008000000 */
[C---:B------:R-:W-:Y:S01]  /*5bc80*/  ISETP.LT.AND P0, PT, R200.reuse, UR43, !P0 ;  /* 0x0000002bc8007c0c */ /* 0x040fe2000c701270 */
[----:B------:R-:W-:Y:S01]  /*5bc90*/  @P6 STG.E desc[UR16][R8.64], R23 ;  /* 0x0000001708006986 */ /* 0x000fe2000c101910 */
[----:B------:R-:W1:Y:S01]  /*5bca0*/  LDCU UR36, c[0x0][0x398] ;  /* 0x00007300ff2477ac */ /* 0x000e620008000800 */
[----:B---3--:R-:W-:Y:S01]  /*5bcb0*/  ISETP.LT.AND P6, PT, R199, UR42, !P5 ;  /* 0x0000002ac7007c0c */ /* 0x008fe2000efc1270 */
[C---:B--2---:R-:W-:Y:S01]  /*5bcc0*/  IMAD.WIDE R6, R13.reuse, 0x4, R2 ;  /* 0x000000040d067825 */ /* 0x044fe200078e0202 */
[----:B------:R-:W-:Y:S01]  /*5bcd0*/  ISETP.LT.AND P5, PT, R200, UR6, !P5 ;  /* 0x00000006c8007c0c */ /* 0x000fe2000efa1270 */
[----:B------:R-:W2:Y:S01]  /*5bce0*/  LDCU UR39, c[0x0][0x39c] ;  /* 0x00007380ff2777ac */ /* 0x000ea20008000800 */
[----:B------:R-:W-:Y:S01]  /*5bcf0*/  IADD3 R0, PT, PT, R198, 0x56, RZ ;  /* 0x00000056c6007810 */ /* 0x000fe20007ffe0ff */
[C---:B------:R-:W-:Y:S01]  /*5bd00*/  IMAD.WIDE R10, R13.reuse, 0x4, R196 ;  /* 0x000000040d0a7825 */ /* 0x040fe200078e02c4 */
[----:B------:R-:W-:Y:S01]  /*5bd10*/  IADD3 R13, PT, PT, R13, UR30, RZ ;  /* 0x0000001e0d0d7c10 */ /* 0x000fe2000fffe0ff */
[----:B------:R-:W3:Y:S01]  /*5bd20*/  LDCU UR20, c[0x0][0x398] ;  /* 0x00007300ff1477ac */ /* 0x000ee20008000800 */
[----:B------:R-:W-:Y:S01]  /*5bd30*/  ISETP.GE.AND P3, PT, R0, UR41, PT ;  /* 0x0000002900007c0c */ /* 0x000fe2000bf66270 */
[----:B------:R2:W-:Y:S01]  /*5bd40*/  @P2 STG.E desc[UR16][R6.64], R152 ;  /* 0x0000009806002986 */ /* 0x0005e2000c101910 */
[----:B------:R-:W-:Y:S01]  /*5bd50*/  IADD3 R0, PT, PT, R198, 0x57, RZ ;  /* 0x00000057c6007810 */ /* 0x000fe20007ffe0ff */
[----:B------:R-:W3:Y:S01]  /*5bd60*/  LDCU UR47, c[0x0][0x39c] ;  /* 0x00007380ff2f77ac */ /* 0x000ee20008000800 */
[----:B----4-:R-:W-:Y:S01]  /*5bd70*/  IMAD.WIDE R4, R13, 0x4, R2 ;  /* 0x000000040d047825 */ /* 0x010fe200078e0202 */
[----:B------:R-:W-:Y:S01]  /*5bd80*/  ISETP.LT.AND P2, PT, R199, UR15, !P3 ;  /* 0x0000000fc7007c0c */ /* 0x000fe2000df41270 */
[----:B------:R-:W-:Y:S01]  /*5bd90*/  @P0 STG.E desc[UR16][R10.64], R24 ;  /* 0x000000180a000986 */ /* 0x000fe2000c101910 */
[----:B------:R-:W4:Y:S01]  /*5bda0*/  LDCU UR14, c[0x0][0x398] ;  /* 0x00007300ff0e77ac */ /* 0x000f220008000800 */
[----:B-1----:R-:W-:Y:S01]  /*5bdb0*/  ISETP.GE.AND P4, PT, R0, UR49, PT ;  /* 0x0000003100007c0c */ /* 0x002fe2000bf86270 */
[----:B------:R-:W-:Y:S01]  /*5bdc0*/  VIADD R0, R198, 0x58 ;  /* 0x00000058c6007836 */ /* 0x000fe20000000000 */
[----:B------:R-:W-:Y:S01]  /*5bdd0*/  ISETP.LT.AND P3, PT, R200, UR35, !P3 ;  /* 0x00000023c8007c0c */ /* 0x000fe2000df61270 */
[----:B------:R-:W1:Y:S01]  /*5bde0*/  LDCU UR22, c[0x0][0x398] ;  /* 0x00007300ff1677ac */ /* 0x000e620008000800 */
[C---:B------:R-:W-:Y:S01]  /*5bdf0*/  IADD3 R15, PT, PT, R13.reuse, UR30, RZ ;  /* 0x0000001e0d0f7c10 */ /* 0x040fe2000fffe0ff */
[----:B--2---:R-:W-:Y:S01]  /*5be00*/  IMAD.WIDE R6, R13, 0x4, R196 ;  /* 0x000000040d067825 */ /* 0x004fe200078e02c4 */
[----:B------:R2:W-:Y:S01]  /*5be10*/  @P6 STG.E desc[UR16][R4.64], R153 ;  /* 0x0000009904006986 */ /* 0x0005e2000c101910 */
[----:B------:R-:W1:Y:S01]  /*5be20*/  LDCU UR31, c[0x0][0x398] ;  /* 0x00007300ff1f77ac */ /* 0x000e620008000800 */
[----:B------:R-:W-:Y:S01]  /*5be30*/  ISETP.GE.AND P0, PT, R0, UR39, PT ;  /* 0x0000002700007c0c */ /* 0x000fe2000bf06270 */
[----:B------:R-:W-:Y:S01]  /*5be40*/  IMAD.WIDE R8, R15, 0x4, R2 ;  /* 0x000000040f087825 */ /* 0x000fe200078e0202 */
[----:B------:R1:W-:Y:S01]  /*5be50*/  @P5 STG.E desc[UR16][R6.64], R25 ;  /* 0x0000001906005986 */ /* 0x0003e2000c101910 */
[----:B------:R-:W-:Y:S01]  /*5be60*/  ISETP.LT.AND P5, PT, R199, UR37, !P4 ;  /* 0x00000025c7007c0c */ /* 0x000fe2000e7a1270 */
[----:B------:R-:W4:Y:S01]  /*5be70*/  LDCU UR34, c[0x0][0x39c] ;  /* 0x00007380ff2277ac */ /* 0x000f220008000800 */
[----:B------:R-:W-:Y:S01]  /*5be80*/  ISETP.LT.AND P4, PT, R200, UR36, !P4 ;  /* 0x00000024c8007c0c */ /* 0x000fe2000e781270 */
[----:B------:R-:W-:Y:S01]  /*5be90*/  VIADD R0, R198, 0x59 ;  /* 0x00000059c6007836 */ /* 0x000fe20000000000 */
[----:B------:R4:W-:Y:S01]  /*5bea0*/  @P2 STG.E desc[UR16][R8.64], R154 ;  /* 0x0000009a08002986 */ /* 0x0009e2000c101910 */
[----:B------:R-:W4:Y:S01]  /*5beb0*/  LDCU UR40, c[0x0][0x398] ;  /* 0x00007300ff2877ac */ /* 0x000f220008000800 */
[----:B--2---:R-:W-:-:S02]  /*5bec0*/  IMAD.WIDE R4, R15, 0x4, R196 ;  /* 0x000000040f047825 */ /* 0x004fc400078e02c4 */
[----:B---3--:R-:W-:Y:S01]  /*5bed0*/  ISETP.GE.AND P6, PT, R0, UR47, PT ;  /* 0x0000002f00007c0c */ /* 0x008fe2000bfc6270 */
[----:B------:R-:W2:Y:S01]  /*5bee0*/  LDCU UR45, c[0x0][0x398] ;  /* 0x00007300ff2d77ac */ /* 0x000ea20008000800 */
[----:B------:R-:W-:Y:S01]  /*5bef0*/  IADD3 R0, PT, PT, R198, 0x5a, RZ ;  /* 0x0000005ac6007810 */ /* 0x000fe20007ffe0ff */
[----:B------:R-:W-:Y:S01]  /*5bf00*/  VIADD R15, R15, UR30 ;  /* 0x0000001e0f0f7c36 */ /* 0x000fe20008000000 */
[----:B------:R3:W-:Y:S01]  /*5bf10*/  @P3 STG.E desc[UR16][R4.64], R26 ;  /* 0x0000001a04003986 */ /* 0x0007e2000c101910 */
[----:B------:R-:W2:Y:S01]  /*5bf20*/  LDCU UR38, c[0x0][0x39c] ;  /* 0x00007380ff2677ac */ /* 0x000ea20008000800 */
[----:B------:R-:W-:Y:S01]  /*5bf30*/  ISETP.LT.AND P3, PT, R199, UR20, !P0 ;  /* 0x00000014c7007c0c */ /* 0x000fe2000c761270 */
[C---:B-1----:R-:W-:Y:S01]  /*5bf40*/  IMAD.WIDE R6, R15.reuse, 0x4, R2 ;  /* 0x000000040f067825 */ /* 0x042fe200078e0202 */
[----:B----4-:R-:W-:Y:S01]  /*5bf50*/  ISETP.LT.AND P0, PT, R200, UR14, !P0 ;  /* 0x0000000ec8007c0c */ /* 0x010fe2000c701270 */
[----:B------:R-:W1:Y:S02]  /*5bf60*/  LDCU UR51, c[0x0][0x398] ;  /* 0x00007300ff3377ac */ /* 0x000e640008000800 */
[C---:B------:R-:W-:Y:S01]  /*5bf70*/  IMAD.WIDE R8, R15.reuse, 0x4, R196 ;  /* 0x000000040f087825 */ /* 0x040fe200078e02c4 */
[----:B------:R4:W-:Y:S01]  /*5bf80*/  @P5 STG.E desc[UR16][R6.64], R155 ;  /* 0x0000009b06005986 */ /* 0x0009e2000c101910 */
[----:B------:R-:W1:Y:S01]  /*5bf90*/  LDCU UR44, c[0x0][0x398] ;  /* 0x00007300ff2c77ac */ /* 0x000e620008000800 */
[----:B------:R-:W-:Y:S01]  /*5bfa0*/  ISETP.GE.AND P2, PT, R0, UR34, PT ;  /* 0x0000002200007c0c */ /* 0x000fe2000bf46270 */
[----:B------:R-:W-:Y:S01]  /*5bfb0*/  VIADD R13, R15, UR30 ;  /* 0x0000001e0f0d7c36 */ /* 0x000fe20008000000 */
[----:B------:R-:W-:Y:S01]  /*5bfc0*/  @P4 STG.E desc[UR16][R8.64], R27 ;  /* 0x0000001b08004986 */ /* 0x000fe2000c101910 */
[----:B------:R-:W-:Y:S01]  /*5bfd0*/  ISETP.LT.AND P4, PT, R199, UR22, !P6 ;  /* 0x00000016c7007c0c */ /* 0x000fe2000f781270 */
[----:B------:R-:W1:Y:S01]  /*5bfe0*/  LDCU UR28, c[0x0][0x39c] ;  /* 0x00007380ff1c77ac */ /* 0x000e620008000800 */
[----:B------:R-:W-:Y:S01]  /*5bff0*/  ISETP.LT.AND P6, PT, R200, UR31, !P6 ;  /* 0x0000001fc8007c0c */ /* 0x000fe2000f7c1270 */
[C---:B---3--:R-:W-:Y:S01]  /*5c000*/  IMAD.WIDE R4, R13.reuse, 0x4, R2 ;  /* 0x000000040d047825 */ /* 0x048fe200078e0202 */
[----:B------:R-:W-:Y:S01]  /*5c010*/  IADD3 R0, PT, PT, R198, 0x5b, RZ ;  /* 0x0000005bc6007810 */ /* 0x000fe20007ffe0ff */
[----:B------:R-:W3:Y:S02]  /*5c020*/  LDCU UR46, c[0x0][0x398] ;  /* 0x00007300ff2e77ac */ /* 0x000ee40008000800 */
[C---:B------:R-:W-:Y:S01]  /*5c030*/  IMAD.WIDE R10, R13.reuse, 0x4, R196 ;  /* 0x000000040d0a7825 */ /* 0x040fe200078e02c4 */
[----:B------:R-:W-:Y:S01]  /*5c040*/  IADD3 R13, PT, PT, R13, UR30, RZ ;  /* 0x0000001e0d0d7c10 */ /* 0x000fe2000fffe0ff */
[----:B------:R-:W1:Y:S01]  /*5c050*/  LDCU UR11, c[0x0][0x39c] ;  /* 0x00007380ff0b77ac */ /* 0x000e620008000800 */
[----:B------:R3:W-:Y:S01]  /*5c060*/  @P3 STG.E desc[UR16][R4.64], R156 ;  /* 0x0000009c04003986 */ /* 0x0007e2000c101910 */
[----:B------:R-:W-:-:S02]  /*5c070*/  ISETP.LT.AND P3, PT, R199, UR40, !P2 ;  /* 0x00000028c7007c0c */ /* 0x000fc4000d761270 */
[C---:B----4-:R-:W-:Y:S01]  /*5c080*/  IMAD.WIDE R6, R13.reuse, 0x4, R2 ;  /* 0x000000040d067825 */ /* 0x050fe200078e0202 */
[----:B------:R-:W4:Y:S01]  /*5c090*/  LDCU UR32, c[0x0][0x398] ;  /* 0x00007300ff2077ac */ /* 0x000f220008000800 */
[----:B--2---:R-:W-:Y:S01]  /*5c0a0*/  ISETP.GE.AND P5, PT, R0, UR38, PT ;  /* 0x0000002600007c0c */ /* 0x004fe2000bfa6270 */
[----:B------:R-:W-:Y:S01]  /*5c0b0*/  @P0 STG.E desc[UR16][R10.64], R28 ;  /* 0x0000001c0a000986 */ /* 0x000fe2000c101910 */
[----:B------:R-:W-:Y:S01]  /*5c0c0*/  ISETP.LT.AND P2, PT, R200, UR45, !P2 ;  /* 0x0000002dc8007c0c */ /* 0x000fe2000d741270 */
[----:B------:R-:W2:Y:S01]  /*5c0d0*/  LDCU UR33, c[0x0][0x398] ;  /* 0x00007300ff2177ac */ /* 0x000ea20008000800 */
[C---:B------:R-:W-:Y:S01]  /*5c0e0*/  IADD3 R15, PT, PT, R13.reuse, UR30, RZ ;  /* 0x0000001e0d0f7c10 */ /* 0x040fe2000fffe0ff */
[----:B------:R4:W-:Y:S01]  /*5c0f0*/  @P4 STG.E desc[UR16][R6.64], R157 ;  /* 0x0000009d06004986 */ /* 0x0009e2000c101910 */
[----:B------:R-:W-:Y:S01]  /*5c100*/  VIADD R0, R198, 0x5c ;  /* 0x0000005cc6007836 */ /* 0x000fe20000000000 */
[----:B------:R-:W2:Y:S01]  /*5c110*/  LDCU UR48, c[0x0][0x398] ;  /* 0x00007300ff3077ac */ /* 0x000ea20008000800 */
[----:B---3--:R-:W-:Y:S01]  /*5c120*/  IMAD.WIDE R4, R13, 0x4, R196 ;  /* 0x000000040d047825 */ /* 0x008fe200078e02c4 */
[----:B------:R-:W3:Y:S03]  /*5c130*/  LDCU UR12, c[0x0][0x39c] ;  /* 0x00007380ff0c77ac */ /* 0x000ee60008000800 */
[----:B------:R-:W-:Y:S01]  /*5c140*/  IMAD.WIDE R8, R15, 0x4, R2 ;  /* 0x000000040f087825 */ /* 0x000fe200078e0202 */
[----:B------:R2:W-:Y:S01]  /*5c150*/  @P6 STG.E desc[UR16][R4.64], R29 ;  /* 0x0000001d04006986 */ /* 0x0005e2000c101910 */
[----:B-1----:R-:W-:Y:S01]  /*5c160*/  ISETP.LT.AND P6, PT, R199, UR51, !P5 ;  /* 0x00000033c7007c0c */ /* 0x002fe2000efc1270 */
[----:B------:R-:W1:Y:S01]  /*5c170*/  LDCU UR26, c[0x0][0x398] ;  /* 0x00007300ff1a77ac */ /* 0x000e620008000800 */
[----:B------:R-:W-:Y:S01]  /*5c180*/  ISETP.LT.AND P5, PT, R200, UR44, !P5 ;  /* 0x0000002cc8007c0c */ /* 0x000fe2000efa1270 */
[C---:B----4-:R-:W-:Y:S01]  /*5c190*/  IMAD.WIDE R6, R15.reuse, 0x4, R196 ;  /* 0x000000040f067825 */ /* 0x050fe200078e02c4 */
[----:B------:R-:W-:Y:S01]  /*5c1a0*/  ISETP.GE.AND P0, PT, R0, UR28, PT ;  /* 0x0000001c00007c0c */ /* 0x000fe2000bf06270 */
[----:B------:R-:W4:Y:S01]  /*5c1b0*/  LDCU UR24, c[0x0][0x398] ;  /* 0x00007300ff1877ac */ /* 0x000f220008000800 */
[----:B------:R3:W-:Y:S01]  /*5c1c0*/  @P3 STG.E desc[UR16][R8.64], R158 ;  /* 0x0000009e08003986 */ /* 0x0007e2000c101910 */
[----:B------:R-:W-:-:S02]  /*5c1d0*/  VIADD R15, R15, UR30 ;  /* 0x0000001e0f0f7c36 */ /* 0x000fc40008000000 */
[----:B------:R-:W-:Y:S01]  /*5c1e0*/  VIADD R0, R198, 0x5d ;  /* 0x0000005dc6007836 */ /* 0x000fe20000000000 */
[----:B------:R-:W1:Y:S01]  /*5c1f0*/  LDCU UR18, c[0x0][0x39c] ;  /* 0x00007380ff1277ac */ /* 0x000e620008000800 */
[----:B--2---:R-:W-:Y:S01]  /*5c200*/  IMAD.WIDE R4, R15, 0x4, R2 ;  /* 0x000000040f047825 */ /* 0x004fe200078e0202 */
[----:B------:R2:W-:Y:S01]  /*5c210*/  @P2 STG.E desc[UR16][R6.64], R30 ;  /* 0x0000001e06002986 */ /* 0x0005e2000c101910 */
[----:B------:R-:W-:Y:S01]  /*5c220*/  ISETP.LT.AND P2, PT, R199, UR46, !P0 ;  /* 0x0000002ec7007c0c */ /* 0x000fe2000c741270 */
[----:B------:R-:W1:Y:S01]  /*5c230*/  LDCU UR41, c[0x0][0x398] ;  /* 0x00007300ff2977ac */ /* 0x000e620008000800 */
[----:B------:R-:W-:Y:S01]  /*5c240*/  ISETP.GE.AND P4, PT, R0, UR11, PT ;  /* 0x0000000b00007c0c */ /* 0x000fe2000bf86270 */
[C---:B------:R-:W-:Y:S01]  /*5c250*/  VIADD R13, R15.reuse, UR30 ;  /* 0x0000001e0f0d7c36 */ /* 0x040fe20008000000 */
[----:B------:R1:W-:Y:S01]  /*5c260*/  @P6 STG.E desc[UR16][R4.64], R159 ;  /* 0x0000009f04006986 */ /* 0x0003e2000c101910 */
[----:B---3--:R-:W-:Y:S01]  /*5c270*/  IMAD.WIDE R8, R15, 0x4, R196 ;  /* 0x000000040f087825 */ /* 0x008fe200078e02c4 */
[----:B------:R-:W3:Y:S01]  /*5c280*/  LDCU UR42, c[0x0][0x398] ;  /* 0x00007300ff2a77ac */ /* 0x000ee20008000800 */
[----:B------:R-:W-:-:S02]  /*5c290*/  ISETP.LT.AND P0, PT, R200, UR32, !P0 ;  /* 0x00000020c8007c0c */ /* 0x000fc4000c701270 */
[----:B------:R-:W-:Y:S01]  /*5c2a0*/  IADD3 R0, PT, PT, R198, 0x5e, RZ ;  /* 0x0000005ec6007810 */ /* 0x000fe20007ffe0ff */
[----:B------:R-:W-:Y:S01]  /*5c2b0*/  @P5 STG.E desc[UR16][R8.64], R31 ;  /* 0x0000001f08005986 */ /* 0x000fe2000c101910 */
[----:B------:R-:W-:Y:S01]  /*5c2c0*/  ISETP.LT.AND P5, PT, R199, UR33, !P4 ;  /* 0x00000021c7007c0c */ /* 0x000fe2000e7a1270 */
[----:B------:R-:W3:Y:S01]  /*5c2d0*/  LDCU UR6, c[0x0][0x39c] ;  /* 0x00007380ff0677ac */ /* 0x000ee20008000800 */
[----:B------:R-:W-:Y:S01]  /*5c2e0*/  ISETP.LT.AND P4, PT, R200, UR48, !P4 ;  /* 0x00000030c8007c0c */ /* 0x000fe2000e781270 */
[C---:B--2---:R-:W-:Y:S01]  /*5c2f0*/  IMAD.WIDE R6, R13.reuse, 0x4, R2 ;  /* 0x000000040d067825 */ /* 0x044fe200078e0202 */
[----:B------:R-:W-:Y:S01]  /*5c300*/  ISETP.GE.AND P3, PT, R0, UR12, PT ;  /* 0x0000000c00007c0c */ /* 0x000fe2000bf66270 */
[----:B------:R-:W2:Y:S01]  /*5c310*/  LDCU UR35, c[0x0][0x398] ;  /* 0x00007300ff2377ac */ /* 0x000ea20008000800 */
[----:B------:R-:W-:Y:S01]  /*5c320*/  IADD3 R0, PT, PT, R198, 0x5f, RZ ;  /* 0x0000005fc6007810 */ /* 0x000fe20007ffe0ff */
[C---:B------:R-:W-:Y:S01]  /*5c330*/  IMAD.WIDE R10, R13.reuse, 0x4, R196 ;  /* 0x000000040d0a7825 */ /* 0x040fe200078e02c4 */
[----:B------:R-:W-:Y:S01]  /*5c340*/  IADD3 R13, PT, PT, R13, UR30, RZ ;  /* 0x0000001e0d0d7c10 */ /* 0x000fe2000fffe0ff */
[----:B------:R-:W2:Y:S01]  /*5c350*/  LDCU UR15, c[0x0][0x39c] ;  /* 0x00007380ff0f77ac */ /* 0x000ea20008000800 */
[----:B------:R3:W-:Y:S01]  /*5c360*/  @P2 STG.E desc[UR16][R6.64], R160 ;  /* 0x000000a006002986 */ /* 0x0007e2000c101910 */
[----:B-1----:R-:W-:-:S02]  /*5c370*/  ISETP.LT.AND P2, PT, R199, UR26, !P3 ;  /* 0x0000001ac7007c0c */ /* 0x002fc4000df41270 */
[C---:B------:R-:W-:Y:S01]  /*5c380*/  IMAD.WIDE R4, R13.reuse, 0x4, R2 ;  /* 0x000000040d047825 */ /* 0x040fe200078e0202 */
[----:B----4-:R-:W-:Y:S01]  /*5c390*/  ISETP.LT.AND P3, PT, R200, UR24, !P3 ;  /* 0x00000018c8007c0c */ /* 0x010fe2000df61270 */
[----:B------:R-:W1:Y:S01]  /*5c3a0*/  LDCU UR39, c[0x0][0x398] ;  /* 0x00007300ff2777ac */ /* 0x000e620008000800 */
[----:B------:R-:W-:Y:S01]  /*5c3b0*/  ISETP.GE.AND P6, PT, R0, UR18, PT ;  /* 0x0000001200007c0c */ /* 0x000fe2000bfc6270 */
[----:B------:R-:W-:Y:S01]  /*5c3c0*/  @P0 STG.E desc[UR16][R10.64], R32 ;  /* 0x000000200a000986 */ /* 0x000fe2000c101910 */
[C---:B------:R-:W-:Y:S01]  /*5c3d0*/  IADD3 R15, PT, PT, R13.reuse, UR30, RZ ;  /* 0x0000001e0d0f7c10 */ /* 0x040fe2000fffe0ff */
[----:B------:R-:W4:Y:S01]  /*5c3e0*/  LDCU UR34, c[0x0][0x398] ;  /* 0x00007300ff2277ac */ /* 0x000f220008000800 */
[----:B------:R-:W-:Y:S01]  /*5c3f0*/  VIADD R0, R198, 0x60 ;  /* 0x00000060c6007836 */ /* 0x000fe20000000000 */
[----:B------:R1:W-:Y:S01]  /*5c400*/  @P5 STG.E desc[UR16][R4.64], R161 ;  /* 0x000000a104005986 */ /* 0x0003e2000c101910 */
[----:B---3--:R-:W-:Y:S01]  /*5c410*/  IMAD.WIDE R6, R13, 0x4, R196 ;  /* 0x000000040d067825 */ /* 0x008fe200078e02c4 */
[----:B------:R-:W3:Y:S02]  /*5c420*/  LDCU UR36, c[0x0][0x398] ;  /* 0x00007300ff2477ac */ /* 0x000ee40008000800 */
        /* <DEDUP_REMOVED lines=8> */
[C---:B-1----:R-:W-:Y:S01]  /*5c4b0*/  IMAD.WIDE R4, R15.reuse, 0x4, R196 ;  /* 0x000000040f047825 */ /* 0x042fe200078e02c4 */
[----:B------:R-:W1:Y:S02]  /*5c4c0*/  LDCU UR22, c[0x0][0x398] ;  /* 0x00007300ff1677ac */ /* 0x000e640008000800 */
[----:B--2---:R-:W-:Y:S01]  /*5c4d0*/  ISETP.GE.AND P5, PT, R0, UR15, PT ;  /* 0x0000000f00007c0c */ /* 0x004fe2000bfa6270 */
[----:B------:R-:W-:Y:S01]  /*5c4e0*/  VIADD R15, R15, UR30 ;  /* 0x0000001e0f0f7c36 */ /* 0x000fe20008000000 */
[----:B------:R-:W2:Y:S01]  /*5c4f0*/  LDCU UR31, c[0x0][0x398] ;  /* 0x00007300ff1f77ac */ /* 0x000ea20008000800 */
[----:B------:R1:W-:Y:S01]  /*5c500*/  @P3 STG.E desc[UR16][R4.64], R34 ;  /* 0x0000002204003986 */ /* 0x0003e2000c101910 */
[----:B------:R-:W-:Y:S01]  /*5c510*/  ISETP.LT.AND P3, PT, R199, UR35, !P0 ;  /* 0x00000023c7007c0c */ /* 0x000fe2000c761270 */
[----:B---3--:R-:W-:Y:S01]  /*5c520*/  IMAD.WIDE R6, R15, 0x4, R2 ;  /* 0x000000040f067825 */ /* 0x008fe200078e0202 */
[----:B------:R-:W3:Y:S01]  /*5c530*/  LDCU UR20, c[0x0][0x39c] ;  /* 0x00007380ff1477ac */ /* 0x000ee20008000800 */
[----:B------:R-:W-:-:S02]  /*5c540*/  ISETP.LT.AND P0, PT, R200, UR39, !P0 ;  /* 0x00000027c8007c0c */ /* 0x000fc4000c701270 */
[C---:B----4-:R-:W-:Y:S01]  /*5c550*/  IMAD.WIDE R8, R15.reuse, 0x4, R196 ;  /* 0x000000040f087825 */ /* 0x050fe200078e02c4 */
[----:B------:R-:W4:Y:S01]  /*5c560*/  LDCU UR28, c[0x0][0x398] ;  /* 0x00007300ff1c77ac */ /* 0x000f220008000800 */
[----:B------:R2:W-:Y:S01]  /*5c570*/  @P4 STG.E desc[UR16][R6.64], R163 ;  /* 0x000000a306004986 */ /* 0x0005e2000c101910 */
[----:B------:R-:W-:Y:S01]  /*5c580*/  IADD3 R0, PT, PT, R198, 0x62, RZ ;  /* 0x00000062c6007810 */ /* 0x000fe20007ffe0ff */
[----:B------:R-:W-:Y:S01]  /*5c590*/  VIADD R13, R15, UR30 ;  /* 0x0000001e0f0d7c36 */ /* 0x000fe20008000000 */
[----:B------:R-:W3:Y:S01]  /*5c5a0*/  LDCU UR37, c[0x0][0x398] ;  /* 0x00007300ff2577ac */ /* 0x000ee20008000800 */
[----:B------:R-:W-:Y:S01]  /*5c5b0*/  @P6 STG.E desc[UR16][R8.64], R35 ;  /* 0x0000002308006986 */ /* 0x000fe2000c101910 */
[----:B------:R-:W-:Y:S01]  /*5c5c0*/  ISETP.LT.AND P6, PT, R199, UR34, !P5 ;  /* 0x00000022c7007c0c */ /* 0x000fe2000efc1270 */
[----:B-1----:R-:W-:Y:S01]  /*5c5d0*/  IMAD.WIDE R4, R13, 0x4, R2 ;  /* 0x000000040d047825 */ /* 0x002fe200078e0202 */
[----:B------:R-:W1:Y:S01]  /*5c5e0*/  LDCU UR11, c[0x0][0x39c] ;  /* 0x00007380ff0b77ac */ /* 0x000e620008000800 */
[----:B------:R-:W-:-:S02]  /*5c5f0*/  ISETP.LT.AND P5, PT, R200, UR36, !P5 ;  /* 0x00000024c8007c0c */ /* 0x000fc4000efa1270 */
[C---:B------:R-:W-:Y:S01]  /*5c600*/  IMAD.WIDE R10, R13.reuse, 0x4, R196 ;  /* 0x000000040d0a7825 */ /* 0x040fe200078e02c4 */
[----:B------:R-:W-:Y:S01]  /*5c610*/  IADD3 R13, PT, PT, R13, UR30, RZ ;  /* 0x0000001e0d0d7c10 */ /* 0x000fe2000fffe0ff */
[----:B------:R-:W1:Y:S01]  /*5c620*/  LDCU UR38, c[0x0][0x398] ;  /* 0x00007300ff2677ac */ /* 0x000e620008000800 */
[----:B------:R-:W-:Y:S01]  /*5c630*/  ISETP.GE.AND P2, PT, R0, UR14, PT ;  /* 0x0000000e00007c0c */ /* 0x000fe2000bf46270 */
[----:B------:R4:W-:Y:S01]  /*5c640*/  @P3 STG.E desc[UR16][R4.64], R164 ;  /* 0x000000a404003986 */ /* 0x0009e2000c101910 */
[----:B------:R-:W-:Y:S01]  /*5c650*/  IADD3 R0, PT, PT, R198, 0x63, RZ ;  /* 0x00000063c6007810 */ /* 0x000fe20007ffe0ff */
[----:B------:R-:W1:Y:S01]  /*5c660*/  LDCU UR12, c[0x0][0x39c] ;  /* 0x00007380ff0c77ac */ /* 0x000e620008000800 */
[----:B--2---:R-:W-:Y:S01]  /*5c670*/  IMAD.WIDE R6, R13, 0x4, R2 ;  /* 0x000000040d067825 */ /* 0x004fe200078e0202 */
[----:B------:R-:W-:Y:S01]  /*5c680*/  ISETP.LT.AND P3, PT, R199, UR22, !P2 ;  /* 0x00000016c7007c0c */ /* 0x000fe2000d761270 */
[----:B------:R-:W-:Y:S01]  /*5c690*/  @P0 STG.E desc[UR16][R10.64], R36 ;  /* 0x000000240a000986 */ /* 0x000fe2000c101910 */
[----:B------:R-:W-:Y:S01]  /*5c6a0*/  ISETP.LT.AND P2, PT, R200, UR31, !P2 ;  /* 0x0000001fc8007c0c */ /* 0x000fe2000d741270 */
[----:B------:R-:W2:Y:S01]  /*5c6b0*/  LDCU UR18, c[0x0][0x398] ;  /* 0x00007300ff1277ac */ /* 0x000ea20008000800 */
[----:B---3--:R-:W-:Y:S01]  /*5c6c0*/  ISETP.GE.AND P4, PT, R0, UR20, PT ;  /* 0x0000001400007c0c */ /* 0x008fe2000bf86270 */
[----:B------:R3:W-:Y:S01]  /*5c6d0*/  @P6 STG.E desc[UR16][R6.64], R165 ;  /* 0x000000a506006986 */ /* 0x0007e2000c101910 */
[C---:B------:R-:W-:Y:S01]  /*5c6e0*/  IADD3 R15, PT, PT, R13.reuse, UR30, RZ ;  /* 0x0000001e0d0f7c10 */ /* 0x040fe2000fffe0ff */
[----:B------:R-:W2:Y:S01]  /*5c6f0*/  LDCU UR32, c[0x0][0x398] ;  /* 0x00007300ff2077ac */ /* 0x000ea20008000800 */
[----:B----4-:R-:W-:Y:S01]  /*5c700*/  IMAD.WIDE R4, R13, 0x4, R196 ;  /* 0x000000040d047825 */ /* 0x010fe200078e02c4 */
[----:B------:R-:W4:Y:S03]  /*5c710*/  LDCU UR26, c[0x0][0x398] ;  /* 0x00007300ff1a77ac */ /* 0x000f260008000800 */
[----:B------:R-:W-:Y:S01]  /*5c720*/  VIADD R0, R198, 0x64 ;  /* 0x00000064c6007836 */ /* 0x000fe20000000000 */
[----:B------:R2:W-:Y:S01]  /*5c730*/  @P5 STG.E desc[UR16][R4.64], R37 ;  /* 0x0000002504005986 */ /* 0x0005e2000c101910 */
[----:B------:R-:W-:Y:S01]  /*5c740*/  ISETP.LT.AND P5, PT, R199, UR28, !P4 ;  /* 0x0000001cc7007c0c */ /* 0x000fe2000e7a1270 */
[----:B------:R-:W4:Y:S01]  /*5c750*/  LDCU UR6, c[0x0][0x39c] ;  /* 0x00007380ff0677ac */ /* 0x000f220008000800 */
[C---:B------:R-:W-:Y:S01]  /*5c760*/  IMAD.WIDE R8, R15.reuse, 0x4, R2 ;  /* 0x000000040f087825 */ /* 0x040fe200078e0202 */
[----:B------:R-:W-:Y:S01]  /*5c770*/  ISETP.LT.AND P4, PT, R200, UR37, !P4 ;  /* 0x00000025c8007c0c */ /* 0x000fe2000e781270 */
[----:B------:R-:W4:Y:S02]  /*5c780*/  LDCU UR24, c[0x0][0x398] ;  /* 0x00007300ff1877ac */ /* 0x000f240008000800 */
[C---:B---3--:R-:W-:Y:S01]  /*5c790*/  IMAD.WIDE R6, R15.reuse, 0x4, R196 ;  /* 0x000000040f067825 */ /* 0x048fe200078e02c4 */
[----:B-1----:R-:W-:Y:S01]  /*5c7a0*/  ISETP.GE.AND P0, PT, R0, UR11, PT ;  /* 0x0000000b00007c0c */ /* 0x002fe2000bf06270 */
[----:B------:R1:W-:Y:S01]  /*5c7b0*/  @P3 STG.E desc[UR16][R8.64], R166 ;  /* 0x000000a608003986 */ /* 0x0003e2000c101910 */
[----:B------:R-:W3:Y:S01]  /*5c7c0*/  LDCU UR33, c[0x0][0x398] ;  /* 0x00007300ff2177ac */ /* 0x000ee20008000800 */
[----:B------:R-:W-:-:S02]  /*5c7d0*/  VIADD R15, R15, UR30 ;  /* 0x0000001e0f0f7c36 */ /* 0x000fc40008000000 */
[----:B------:R-:W-:Y:S01]  /*5c7e0*/  VIADD R0, R198, 0x65 ;  /* 0x00000065c6007836 */ /* 0x000fe20000000000 */
[----:B------:R3:W-:Y:S01]  /*5c7f0*/  @P2 STG.E desc[UR16][R6.64], R38 ;  /* 0x0000002606002986 */ /* 0x0007e2000c101910 */
[----:B------:R-:W4:Y:S01]  /*5c800*/  LDCU UR14, c[0x0][0x39c] ;  /* 0x00007380ff0e77ac */ /* 0x000f220008000800 */
[----:B------:R-:W-:Y:S01]  /*5c810*/  ISETP.LT.AND P2, PT, R199, UR38, !P0 ;  /* 0x00000026c7007c0c */ /* 0x000fe2000c741270 */
[C---:B--2---:R-:W-:Y:S01]  /*5c820*/  IMAD.WIDE R4, R15.reuse, 0x4, R2 ;  /* 0x000000040f047825 */ /* 0x044fe200078e0202 */
[----:B------:R-:W-:Y:S01]  /*5c830*/  ISETP.GE.AND P6, PT, R0, UR12, PT ;  /* 0x0000000c00007c0c */ /* 0x000fe2000bfc6270 */
[----:B------:R-:W2:Y:S01]  /*5c840*/  LDCU UR40, c[0x0][0x398] ;  /* 0x00007300ff2877ac */ /* 0x000ea20008000800 */
[----:B------:R-:W-:Y:S01]  /*5c850*/  IADD3 R0, PT, PT, R198, 0x66, RZ ;  /* 0x00000066c6007810 */ /* 0x000fe20007ffe0ff */
[C---:B-1----:R-:W-:Y:S01]  /*5c860*/  IMAD.WIDE R8, R15.reuse, 0x4, R196 ;  /* 0x000000040f087825 */ /* 0x042fe200078e02c4 */
[----:B------:R1:W-:Y:S01]  /*5c870*/  @P5 STG.E desc[UR16][R4.64], R167 ;  /* 0x000000a704005986 */ /* 0x0003e2000c101910 */
[----:B------:R-:W2:Y:S01]  /*5c880*/  LDCU UR20, c[0x0][0x398] ;  /* 0x00007300ff1477ac */ /* 0x000ea20008000800 */
[C---:B------:R-:W-:Y:S01]  /*5c890*/  ISETP.LT.AND P0, PT, R200.reuse, UR18, !P0 ;  /* 0x00000012c8007c0c */ /* 0x040fe2000c701270 */
[----:B------:R-:W-:Y:S01]  /*5c8a0*/  VIADD R13, R15, UR30 ;  /* 0x0000001e0f0d7c36 */ /* 0x000fe20008000000 */
[----:B------:R-:W-:Y:S01]  /*5c8b0*/  @P4 STG.E desc[UR16][R8.64], R39 ;  /* 0x0000002708004986 */ /* 0x000fe2000c101910 */
[----:B------:R-:W2:Y:S01]  /*5c8c0*/  LDCU UR15, c[0x0][0x39c] ;  /* 0x00007380ff0f77ac */ /* 0x000ea20008000800 */
[----:B------:R-:W-:Y:S01]  /*5c8d0*/  ISETP.LT.AND P4, PT, R199, UR32, !P6 ;  /* 0x00000020c7007c0c */ /* 0x000fe2000f781270 */
[C---:B---3--:R-:W-:Y:S01]  /*5c8e0*/  IMAD.WIDE R6, R13.reuse, 0x4, R2 ;  /* 0x000000040d067825 */ /* 0x048fe200078e0202 */
[----:B----4-:R-:W-:Y:S01]  /*5c8f0*/  ISETP.LT.AND P6, PT, R200, UR26, !P6 ;  /* 0x0000001ac8007c0c */ /* 0x010fe2000f7c1270 */
[----:B------:R-:W3:Y:S01]  /*5c900*/  LDCU UR34, c[0x0][0x398] ;  /* 0x00007300ff2277ac */ /* 0x000ee20008000800 */
[----:B------:R-:W-:Y:S01]  /*5c910*/  ISETP.GE.AND P3, PT, R0, UR6, PT ;  /* 0x0000000600007c0c */ /* 0x000fe2000bf66270 */
[C---:B------:R-:W-:Y:S01]  /*5c920*/  IMAD.WIDE R10, R13.reuse, 0x4, R196 ;  /* 0x000000040d0a7825 */ /* 0x040fe200078e02c4 */
[----:B------:R-:W-:Y:S01]  /*5c930*/  IADD3 R13, PT, PT, R13, UR30, RZ ;  /* 0x0000001e0d0d7c10 */ /* 0x000fe2000fffe0ff */
[----:B------:R4:W-:Y:S01]  /*5c940*/  @P2 STG.E desc[UR16][R6.64], R168 ;  /* 0x000000a806002986 */ /* 0x0009e2000c101910 */
[----:B------:R-:W2:Y:S01]  /*5c950*/  LDCU UR11, c[0x0][0x39c] ;  /* 0x00007380ff0b77ac */ /* 0x000ea20008000800 */
[----:B------:R-:W-:-:S02]  /*5c960*/  IADD3 R0, PT, PT, R198, 0x67, RZ ;  /* 0x00000067c6007810 */ /* 0x000fc40007ffe0ff */
[----:B------:R-:W-:Y:S01]  /*5c970*/  ISETP.LT.AND P2, PT, R199, UR24, !P3 ;  /* 0x00000018c7007c0c */ /* 0x000fe2000df41270 */
[C---:B-1----:R-:W-:Y:S01]  /*5c980*/  IMAD.WIDE R4, R13.reuse, 0x4, R2 ;  /* 0x000000040d047825 */ /* 0x042fe200078e0202 */
[----:B------:R-:W-:Y:S01]  /*5c990*/  ISETP.LT.AND P3, PT, R200, UR33, !P3 ;  /* 0x00000021c8007c0c */ /* 0x000fe2000df61270 */
[----:B------:R-:W1:Y:S01]  /*5c9a0*/  LDCU UR22, c[0x0][0x398] ;  /* 0x00007300ff1677ac */ /* 0x000e620008000800 */
[C---:B------:R-:W-:Y:S01]  /*5c9b0*/  IADD3 R15, PT, PT, R13.reuse, UR30, RZ ;  /* 0x0000001e0d0f7c10 */ /* 0x040fe2000fffe0ff */
[----:B------:R-:W-:Y:S01]  /*5c9c0*/  @P0 STG.E desc[UR16][R10.64], R40 ;  /* 0x000000280a000986 */ /* 0x000fe2000c101910 */
[----:B------:R-:W-:Y:S01]  /*5c9d0*/  ISETP.GE.AND P5, PT, R0, UR14, PT ;  /* 0x0000000e00007c0c */ /* 0x000fe2000bfa6270 */
[----:B------:R-:W1:Y:S01]  /*5c9e0*/  LDCU UR31, c[0x0][0x398] ;  /* 0x00007300ff1f77ac */ /* 0x000e620008000800 */
[----:B----4-:R-:W-:Y:S01]  /*5c9f0*/  IMAD.WIDE R6, R13, 0x4, R196 ;  /* 0x000000040d067825 */ /* 0x010fe200078e02c4 */
[----:B------:R4:W-:Y:S01]  /*5ca00*/  @P4 STG.E desc[UR16][R4.64], R169 ;  /* 0x000000a904004986 */ /* 0x0009e2000c101910 */
[----:B------:R-:W1:Y:S02]  /*5ca10*/  LDCU UR6, c[0x0][0x39c] ;  /* 0x00007380ff0677ac */ /* 0x000e640008000800 */
[----:B------:R-:W-:Y:S01]  /*5ca20*/  VIADD R0, R198, 0x68 ;  /* 0x00000068c6007836 */ /* 0x000fe20000000000 */
[----:B------:R1:W-:Y:S01]  /*5ca30*/  @P6 STG.E desc[UR16][R6.64], R41 ;  /* 0x0000002906006986 */ /* 0x0003e2000c101910 */
[----:B------:R-:W-:Y:S01]  /*5ca40*/  IMAD.WIDE R8, R15, 0x4, R2 ;  /* 0x000000040f087825 */ /* 0x000fe200078e0202 */
[----:B------:R-:W1:Y:S01]  /*5ca50*/  LDCU UR35, c[0x0][0x398] ;  /* 0x00007300ff2377ac */ /* 0x000e620008000800 */
[----:B--2---:R-:W-:-:S02]  /*5ca60*/  ISETP.LT.AND P6, PT, R199, UR40, !P5 ;  /* 0x00000028c7007c0c */ /* 0x004fc4000efc1270 */
[----:B------:R-:W-:Y:S01]  /*5ca70*/  ISETP.LT.AND P5, PT, R200, UR20, !P5 ;  /* 0x00000014c8007c0c */ /* 0x000fe2000efa1270 */
[----:B------:R-:W2:Y:S01]  /*5ca80*/  LDCU UR28, c[0x0][0x398] ;  /* 0x00007300ff1c77ac */ /* 0x000ea20008000800 */
[----:B------:R-:W-:Y:S01]  /*5ca90*/  ISETP.GE.AND P0, PT, R0, UR15, PT ;  /* 0x0000000f00007c0c */ /* 0x000fe2000bf06270 */
[C---:B----4-:R-:W-:Y:S01]  /*5caa0*/  IMAD.WIDE R4, R15.reuse, 0x4, R196 ;  /* 0x000000040f047825 */ /* 0x050fe200078e02c4 */
[----:B------:R4:W-:Y:S01]  /*5cab0*/  @P2 STG.E desc[UR16][R8.64], R170 ;  /* 0x000000aa08002986 */ /* 0x0009e2000c101910 */
[----:B------:R-:W2:Y:S02]  /*5cac0*/  LDCU UR18, c[0x0][0x398] ;  /* 0x00007300ff1277ac */ /* 0x000ea40008000800 */
[----:B------:R-:W-:Y:S01]  /*5cad0*/  VIADD R15, R15, UR30 ;  /* 0x0000001e0f0f7c36 */ /* 0x000fe20008000000 */
[----:B------:R2:W-:Y:S01]  /*5cae0*/  @P3 STG.E desc[UR16][R4.64], R42 ;  /* 0x0000002a04003986 */ /* 0x0005e2000c101910 */
[----:B------:R-:W2:Y:S01]  /*5caf0*/  LDCU UR12, c[0x0][0x39c] ;  /* 0x00007380ff0c77ac */ /* 0x000ea20008000800 */
[----:B------:R-:W-:Y:S01]  /*5cb00*/  VIADD R0, R198, 0x69 ;  /* 0x00000069c6007836 */ /* 0x000fe20000000000 */
[----:B---3--:R-:W-:Y:S01]  /*5cb10*/  ISETP.LT.AND P3, PT, R199, UR34, !P0 ;  /* 0x00000022c7007c0c */ /* 0x008fe2000c761270 */
[----:B-1----:R-:W-:Y:S01]  /*5cb20*/  IMAD.WIDE R6, R15, 0x4, R2 ;  /* 0x000000040f067825 */ /* 0x002fe200078e0202 */
[----:B------:R-:W1:Y:S01]  /*5cb30*/  LDCU UR14, c[0x0][0x39c] ;  /* 0x00007380ff0e77ac */ /* 0x000e620008000800 */
[----:B------:R-:W-:-:S02]  /*5cb40*/  ISETP.LT.AND P0, PT, R200, UR22, !P0 ;  /* 0x00000016c8007c0c */ /* 0x000fc4000c701270 */
[C---:B----4-:R-:W-:Y:S01]  /*5cb50*/  IMAD.WIDE R8, R15.reuse, 0x4, R196 ;  /* 0x000000040f087825 */ /* 0x050fe200078e02c4 */
[----:B------:R-:W-:Y:S01]  /*5cb60*/  ISETP.GE.AND P4, PT, R0, UR11, PT ;  /* 0x0000000b00007c0c */ /* 0x000fe2000bf86270 */
[----:B------:R-:W3:Y:S01]  /*5cb70*/  LDCU UR32, c[0x0][0x398] ;  /* 0x00007300ff2077ac */ /* 0x000ee20008000800 */
[----:B------:R-:W-:Y:S01]  /*5cb80*/  IADD3 R0, PT, PT, R198, 0x6a, RZ ;  /* 0x0000006ac6007810 */ /* 0x000fe20007ffe0ff */
[----:B------:R-:W-:Y:S01]  /*5cb90*/  VIADD R13, R15, UR30 ;  /* 0x0000001e0f0d7c36 */ /* 0x000fe20008000000 */
[----:B------:R4:W-:Y:S01]  /*5cba0*/  @P6 STG.E desc[UR16][R6.64], R171 ;  /* 0x000000ab06006986 */ /* 0x0009e2000c101910 */
[----:B------:R-:W1:Y:S01]  /*5cbb0*/  LDCU UR24, c[0x0][0x398] ;  /* 0x00007300ff1877ac */ /* 0x000e620008000800 */
[----:B------:R-:W-:Y:S01]  /*5cbc0*/  ISETP.GE.AND P2, PT, R0, UR6, PT ;  /* 0x0000000600007c0c */ /* 0x000fe2000bf46270 */
[----:B--2---:R-:W-:Y:S01]  /*5cbd0*/  IMAD.WIDE R4, R13, 0x4, R2 ;  /* 0x000000040d047825 */ /* 0x004fe200078e0202 */
[----:B------:R-:W-:Y:S01]  /*5cbe0*/  @P5 STG.E desc[UR16][R8.64], R43 ;  /* 0x0000002b08005986 */ /* 0x000fe2000c101910 */
[----:B------:R-:W-:Y:S01]  /*5cbf0*/  ISETP.LT.AND P5, PT, R199, UR31, !P4 ;  /* 0x0000001fc7007c0c */ /* 0x000fe2000e7a1270 */
[----:B------:R-:W2:Y:S01]  /*5cc00*/  LDCU UR6, c[0x0][0x39c] ;  /* 0x00007380ff0677ac */ /* 0x000ea20008000800 */
[----:B------:R-:W-:Y:S01]  /*5cc10*/  ISETP.LT.AND P4, PT, R200, UR35, !P4 ;  /* 0x00000023c8007c0c */ /* 0x000fe2000e781270 */
[C---:B------:R-:W-:Y:S01]  /*5cc20*/  IMAD.WIDE R10, R13.reuse, 0x4, R196 ;  /* 0x000000040d0a7825 */ /* 0x040fe200078e02c4 */
[----:B------:R-:W-:Y:S01]  /*5cc30*/  IADD3 R0, PT, PT, R198, 0x6b, RZ ;  /* 0x0000006bc6007810 */ /* 0x000fe20007ffe0ff */
[----:B------:R-:W2:Y:S01]  /*5cc40*/  LDCU UR15, c[0x0][0x398] ;  /* 0x00007300ff0f77ac */ /* 0x000ea20008000800 */
[----:B------:R-:W-:Y:S01]  /*5cc50*/  IADD3 R13, PT, PT, R13, UR30, RZ ;  /* 0x0000001e0d0d7c10 */ /* 0x000fe2000fffe0ff */
[----:B------:R3:W-:Y:S01]  /*5cc60*/  @P3 STG.E desc[UR16][R4.64], R172 ;  /* 0x000000ac04003986 */ /* 0x0007e2000c101910 */
[----:B------:R-:W-:Y:S01]  /*5cc70*/  ISETP.LT.AND P3, PT, R199, UR28, !P2 ;  /* 0x0000001cc7007c0c */ /* 0x000fe2000d761270 */
[----:B------:R-:W2:Y:S01]  /*5cc80*/  LDCU UR26, c[0x0][0x398] ;  /* 0x00007300ff1a77ac */ /* 0x000ea20008000800 */
[----:B------:R-:W-:Y:S01]  /*5cc90*/  ISETP.GE.AND P6, PT, R0, UR12, PT ;  /* 0x0000000c00007c0c */ /* 0x000fe2000bfc6270 */
[----:B------:R-:W-:Y:S01]  /*5cca0*/  VIADD R0, R198, 0x6c ;  /* 0x0000006cc6007836 */ /* 0x000fe20000000000 */
[----:B------:R-:W-:Y:S01]  /*5ccb0*/  ISETP.LT.AND P2, PT, R200, UR18, !P2 ;  /* 0x00000012c8007c0c */ /* 0x000fe2000d741270 */
[----:B------:R-:W2:Y:S01]  /*5ccc0*/  LDCU UR11, c[0x0][0x39c] ;  /* 0x00007380ff0b77ac */ /* 0x000ea20008000800 */
[C---:B----4-:R-:W-:Y:S01]  /*5ccd0*/  IMAD.WIDE R6, R13.reuse, 0x4, R2 ;  /* 0x000000040d067825 */ /* 0x050fe200078e0202 */
[C---:B------:R-:W-:Y:S01]  /*5cce0*/  IADD3 R15, PT, PT, R13.reuse, UR30, RZ ;  /* 0x0000001e0d0f7c10 */ /* 0x040fe2000fffe0ff */
[----:B------:R-:W-:Y:S01]  /*5ccf0*/  @P0 STG.E desc[UR16][R10.64], R44 ;  /* 0x0000002c0a000986 */ /* 0x000fe2000c101910 */
[----:B------:R-:W4:Y:S01]  /*5cd00*/  LDCU UR20, c[0x0][0x398] ;  /* 0x00007300ff1477ac */ /* 0x000f220008000800 */
[----:B-1----:R-:W-:Y:S01]  /*5cd10*/  ISETP.GE.AND P0, PT, R0, UR14, PT ;  /* 0x0000000e00007c0c */ /* 0x002fe2000bf06270 */
[----:B---3--:R-:W-:Y:S01]  /*5cd20*/  IMAD.WIDE R4, R13, 0x4, R196 ;  /* 0x000000040d047825 */ /* 0x008fe200078e02c4 */
[----:B------:R1:W-:Y:S01]  /*5cd30*/  @P5 STG.E desc[UR16][R6.64], R173 ;  /* 0x000000ad06005986 */ /* 0x0003e2000c101910 */
[----:B------:R-:W3:Y:S02]  /*5cd40*/  LDCU UR12, c[0x0][0x39c] ;  /* 0x00007380ff0c77ac */ /* 0x000ee40008000800 */
[----:B------:R-:W-:Y:S01]  /*5cd50*/  VIADD R0, R198, 0x6d ;  /* 0x0000006dc6007836 */ /* 0x000fe20000000000 */
[----:B------:R3:W-:Y:S01]  /*5cd60*/  @P4 STG.E desc[UR16][R4.64], R45 ;  /* 0x0000002d04004986 */ /* 0x0007e2000c101910 */
[----:B------:R-:W4:Y:S01]  /*5cd70*/  LDCU UR22, c[0x0][0x398] ;  /* 0x00007300ff1677ac */ /* 0x000f220008000800 */
[----:B------:R-:W-:Y:S01]  /*5cd80*/  IMAD.WIDE R8, R15, 0x4, R2 ;  /* 0x000000040f087825 */ /* 0x000fe200078e0202 */
[----:B------:R-:W-:-:S02]  /*5cd90*/  ISETP.LT.AND P4, PT, R199, UR32, !P6 ;  /* 0x00000020c7007c0c */ /* 0x000fc4000f781270 */
[----:B------:R-:W-:Y:S01]  /*5cda0*/  ISETP.LT.AND P6, PT, R200, UR24, !P6 ;  /* 0x00000018c8007c0c */ /* 0x000fe2000f7c1270 */
[----:B------:R-:W4:Y:S01]  /*5cdb0*/  LDCU UR31, c[0x0][0x398] ;  /* 0x00007300ff1f77ac */ /* 0x000f220008000800 */
[----:B--2---:R-:W-:Y:S01]  /*5cdc0*/  ISETP.GE.AND P5, PT, R0, UR6, PT ;  /* 0x0000000600007c0c */ /* 0x004fe2000bfa6270 */
[C---:B-1----:R-:W-:Y:S01]  /*5cdd0*/  IMAD.WIDE R6, R15.reuse, 0x4, R196 ;  /* 0x000000040f067825 */ /* 0x042fe200078e02c4 */
[----:B------:R1:W-:Y:S01]  /*5cde0*/  @P3 STG.E desc[UR16][R8.64], R174 ;  /* 0x000000ae08003986 */ /* 0x0003e2000c101910 */
[----:B------:R-:W2:Y:S01]  /*5cdf0*/  LDCU UR6, c[0x0][0x39c] ;  /* 0x00007380ff0677ac */ /* 0x000ea20008000800 */
[----:B------:R-:W-:Y:S01]  /*5ce00*/  IADD3 R0, PT, PT, R198, 0x6e, RZ ;  /* 0x0000006ec6007810 */ /* 0x000fe20007ffe0ff */
[----:B------:R-:W-:Y:S01]  /*5ce10*/  VIADD R15, R15, UR30 ;  /* 0x0000001e0f0f7c36 */ /* 0x000fe20008000000 */
[----:B------:R4:W-:Y:S01]  /*5ce20*/  @P2 STG.E desc[UR16][R6.64], R46 ;  /* 0x0000002e06002986 */ /* 0x0009e2000c101910 */
[----:B------:R-:W2:Y:S01]  /*5ce30*/  LDCU UR28, c[0x0][0x398] ;  /* 0x00007300ff1c77ac */ /* 0x000ea20008000800 */
[----:B------:R-:W-:Y:S01]  /*5ce40*/  ISETP.LT.AND P2, PT, R199, UR15, !P0 ;  /* 0x0000000fc7007c0c */ /* 0x000fe2000c741270 */
[C---:B---3--:R-:W-:Y:S01]  /*5ce50*/  IMAD.WIDE R4, R15.reuse, 0x4, R2 ;  /* 0x000000040f047825 */ /* 0x048fe200078e0202 */
[----:B------:R-:W-:Y:S01]  /*5ce60*/  ISETP.LT.AND P0, PT, R200, UR26, !P0 ;  /* 0x0000001ac8007c0c */ /* 0x000fe2000c701270 */
[----:B------:R-:W3:Y:S01]  /*5ce70*/  LDCU UR14, c[0x0][0x398] ;  /* 0x00007300ff0e77ac */ /* 0x000ee20008000800 */
[----:B------:R-:W-:Y:S01]  /*5ce80*/  ISETP.GE.AND P3, PT, R0, UR11, PT ;  /* 0x0000000b00007c0c */ /* 0x000fe2000bf66270 */
[C---:B------:R-:W-:Y:S01]  /*5ce90*/  VIADD R13, R15.reuse, UR30 ;  /* 0x0000001e0f0d7c36 */ /* 0x040fe20008000000 */
[----:B------:R-:W-:Y:S01]  /*5cea0*/  IADD3 R0, PT, PT, R198, 0x6f, RZ ;  /* 0x0000006fc6007810 */ /* 0x000fe20007ffe0ff */
[----:B-1----:R-:W-:Y:S01]  /*5ceb0*/  IMAD.WIDE R8, R15, 0x4, R196 ;  /* 0x000000040f087825 */ /* 0x002fe200078e02c4 */
[----:B------:R-:W1:Y:S01]  /*5cec0*/  LDCU UR11, c[0x0][0x39c] ;  /* 0x00007380ff0b77ac */ /* 0x000e620008000800 */
[----:B------:R2:W-:Y:S01]  /*5ced0*/  @P4 STG.E desc[UR16][R4.64], R175 ;  /* 0x000000af04004986 */ /* 0x0005e2000c101910 */
[----:B------:R-:W-:Y:S01]  /*5cee0*/  ISETP.GE.AND P4, PT, R0, UR12, PT ;  /* 0x0000000c00007c0c */ /* 0x000fe2000bf86270 */
[----:B----4-:R-:W-:Y:S01]  /*5cef0*/  IMAD.WIDE R6, R13, 0x4, R2 ;  /* 0x000000040d067825 */ /* 0x010fe200078e0202 */
[----:B------:R-:W4:Y:S01]  /*5cf00*/  LDCU UR18, c[0x0][0x398] ;  /* 0x00007300ff1277ac */ /* 0x000f220008000800 */
[----:B------:R-:W-:Y:S01]  /*5cf10*/  @P6 STG.E desc[UR16][R8.64], R47 ;  /* 0x0000002f08006986 */ /* 0x000fe2000c101910 */
[----:B------:R-:W-:Y:S01]  /*5cf20*/  ISETP.LT.AND P6, PT, R199, UR20, !P5 ;  /* 0x00000014c7007c0c */ /* 0x000fe2000efc1270 */
[C---:B------:R-:W-:Y:S01]  /*5cf30*/  IMAD.WIDE R10, R13.reuse, 0x4, R196 ;  /* 0x000000040d0a7825 */ /* 0x040fe200078e02c4 */
[----:B------:R-:W1:Y:S01]  /*5cf40*/  LDCU UR12, c[0x0][0x39c] ;  /* 0x00007380ff0c77ac */ /* 0x000e620008000800 */
[----:B------:R-:W-:Y:S01]  /*5cf50*/  ISETP.LT.AND P5, PT, R200, UR22, !P5 ;  /* 0x00000016c8007c0c */ /* 0x000fe2000efa1270 */
[----:B------:R3:W-:Y:S01]  /*5cf60*/  @P2 STG.E desc[UR16][R6.64], R176 ;  /* 0x000000b006002986 */ /* 0x0007e2000c101910 */
[----:B------:R-:W-:Y:S01]  /*5cf70*/  IADD3 R13, PT, PT, R13, UR30, RZ ;  /* 0x0000001e0d0d7c10 */ /* 0x000fe2000fffe0ff */
[----:B------:R-:W-:Y:S01]  /*5cf80*/  VIADD R0, R198, 0x70 ;  /* 0x00000070c6007836 */ /* 0x000fe20000000000 */
[----:B------:R-:W4:Y:S01]  /*5cf90*/  LDCU UR24, c[0x0][0x398] ;  /* 0x00007300ff1877ac */ /* 0x000f220008000800 */
[----:B------:R-:W-:Y:S01]  /*5cfa0*/  ISETP.LT.AND P2, PT, R199, UR31, !P3 ;  /* 0x0000001fc7007c0c */ /* 0x000fe2000df41270 */
[----:B------:R-:W-:Y:S01]  /*5cfb0*/  @P0 STG.E desc[UR16][R10.64], R48 ;  /* 0x000000300a000986 */ /* 0x000fe2000c101910 */
[----:B--2---:R-:W-:Y:S01]  /*5cfc0*/  IMAD.WIDE R4, R13, 0x4, R2 ;  /* 0x000000040d047825 */ /* 0x004fe200078e0202 */
[----:B------:R-:W2:Y:S01]  /*5cfd0*/  LDCU UR15, c[0x0][0x398] ;  /* 0x00007300ff0f77ac */ /* 0x000ea20008000800 */
[----:B------:R-:W-:-:S02]  /*5cfe0*/  ISETP.GE.AND P0, PT, R0, UR6, PT ;  /* 0x0000000600007c0c */ /* 0x000fc4000bf06270 */
[C---:B------:R-:W-:Y:S01]  /*5cff0*/  IADD3 R15, PT, PT, R13.reuse, UR30, RZ ;  /* 0x0000001e0d0f7c10 */ /* 0x040fe2000fffe0ff */
[----:B------:R-:W-:Y:S01]  /*5d000*/  VIADD R0, R198, 0x71 ;  /* 0x00000071c6007836 */ /* 0x000fe20000000000 */
[----:B------:R-:W-:Y:S01]  /*5d010*/  ISETP.LT.AND P3, PT, R200, UR28, !P3 ;  /* 0x0000001cc8007c0c */ /* 0x000fe2000df61270 */
[----:B---3--:R-:W-:Y:S01]  /*5d020*/  IMAD.WIDE R6, R13, 0x4, R196 ;  /* 0x000000040d067825 */ /* 0x008fe200078e02c4 */
[----:B------:R-:W3:Y:S01]  /*5d030*/  LDCU UR6, c[0x0][0x39c] ;  /* 0x00007380ff0677ac */ /* 0x000ee20008000800 */
[----:B------:R2:W-:Y:S01]  /*5d040*/  @P6 STG.E desc[UR16][R4.64], R177 ;  /* 0x000000b104006986 */ /* 0x0005e2000c101910 */
[----:B-1----:R-:W-:Y:S01]  /*5d050*/  ISETP.GE.AND P6, PT, R0, UR11, PT ;  /* 0x0000000b00007c0c */ /* 0x002fe2000bfc6270 */
[----:B------:R-:W-:Y:S01]  /*5d060*/  IMAD.WIDE R8, R15, 0x4, R2 ;  /* 0x000000040f087825 */ /* 0x000fe200078e0202 */
[----:B------:R-:W1:Y:S01]  /*5d070*/  LDCU UR20, c[0x0][0x398] ;  /* 0x00007300ff1477ac */ /* 0x000e620008000800 */
[----:B------:R3:W-:Y:S01]  /*5d080*/  @P5 STG.E desc[UR16][R6.64], R49 ;  /* 0x0000003106005986 */ /* 0x0007e2000c101910 */
[----:B------:R-:W-:-:S02]  /*5d090*/  IADD3 R0, PT, PT, R198, 0x72, RZ ;  /* 0x00000072c6007810 */ /* 0x000fc40007ffe0ff */
[----:B------:R-:W-:Y:S01]  /*5d0a0*/  ISETP.LT.AND P5, PT, R199, UR14, !P4 ;  /* 0x0000000ec7007c0c */ /* 0x000fe2000e7a1270 */
[----:B------:R-:W1:Y:S01]  /*5d0b0*/  LDCU UR22, c[0x0][0x398] ;  /* 0x00007300ff1677ac */ /* 0x000e620008000800 */
[----:B------:R1:W-:Y:S01]  /*5d0c0*/  @P2 STG.E desc[UR16][R8.64], R178 ;  /* 0x000000b208002986 */ /* 0x0003e2000c101910 */
[----:B----4-:R-:W-:Y:S01]  /*5d0d0*/  ISETP.LT.AND P4, PT, R200, UR18, !P4 ;  /* 0x00000012c8007c0c */ /* 0x010fe2000e781270 */
[C---:B--2---:R-:W-:Y:S01]  /*5d0e0*/  IMAD.WIDE R4, R15.reuse, 0x4, R196 ;  /* 0x000000040f047825 */ /* 0x044fe200078e02c4 */
[----:B------:R-:W2:Y:S01]  /*5d0f0*/  LDCU UR26, c[0x0][0x398] ;  /* 0x00007300ff1a77ac */ /* 0x000ea20008000800 */
[----:B------:R-:W-:Y:S02]  /*5d100*/  ISETP.GE.AND P2, PT, R0, UR12, PT ;  /* 0x0000000c00007c0c */ /* 0x000fe4000bf46270 */
[----:B------:R-:W-:Y:S01]  /*5d110*/  VIADD R15, R15, UR30 ;  /* 0x0000001e0f0f7c36 */ /* 0x000fe20008000000 */
[----:B------:R-:W4:Y:S01]  /*5d120*/  LDCU UR12, c[0x0][0x398] ;  /* 0x00007300ff0c77ac */ /* 0x000f220008000800 */
[----:B------:R2:W-:Y:S01]  /*5d130*/  @P3 STG.E desc[UR16][R4.64], R50 ;  /* 0x0000003204003986 */ /* 0x0005e2000c101910 */
[----:B------:R-:W-:Y:S01]  /*5d140*/  ISETP.LT.AND P3, PT, R199, UR24, !P0 ;  /* 0x00000018c7007c0c */ /* 0x000fe2000c761270 */
[----:B---3--:R-:W-:Y:S01]  /*5d150*/  IMAD.WIDE R6, R15, 0x4, R2 ;  /* 0x000000040f067825 */ /* 0x008fe200078e0202 */
[----:B------:R-:W3:Y:S01]  /*5d160*/  LDCU UR11, c[0x0][0x39c] ;  /* 0x00007380ff0b77ac */ /* 0x000ee20008000800 */
[----:B------:R-:W-:-:S02]  /*5d170*/  IADD3 R0, PT, PT, R198, 0x73, RZ ;  /* 0x00000073c6007810 */ /* 0x000fc40007ffe0ff */
[----:B------:R-:W-:Y:S01]  /*5d180*/  ISETP.LT.AND P0, PT, R200, UR15, !P0 ;  /* 0x0000000fc8007c0c */ /* 0x000fe2000c701270 */
[C---:B-1----:R-:W-:Y:S01]  /*5d190*/  IMAD.WIDE R8, R15.reuse, 0x4, R196 ;  /* 0x000000040f087825 */ /* 0x042fe200078e02c4 */
[----:B------:R1:W-:Y:S01]  /*5d1a0*/  @P5 STG.E desc[UR16][R6.64], R179 ;  /* 0x000000b306005986 */ /* 0x0003e2000c101910 */
[----:B------:R-:W-:Y:S01]  /*5d1b0*/  ISETP.GE.AND P5, PT, R0, UR6, PT ;  /* 0x0000000600007c0c */ /* 0x000fe2000bfa6270 */
[----:B------:R-:W3:Y:S01]  /*5d1c0*/  LDCU UR6, c[0x0][0x398] ;  /* 0x00007300ff0677ac */ /* 0x000ee20008000800 */
[----:B------:R-:W-:Y:S01]  /*5d1d0*/  VIADD R13, R15, UR30 ;  /* 0x0000001e0f0d7c36 */ /* 0x000fe20008000000 */
[----:B------:R-:W-:Y:S01]  /*5d1e0*/  @P4 STG.E desc[UR16][R8.64], R51 ;  /* 0x0000003308004986 */ /* 0x000fe2000c101910 */
[----:B------:R-:W-:Y:S01]  /*5d1f0*/  ISETP.LT.AND P4, PT, R199, UR20, !P6 ;  /* 0x00000014c7007c0c */ /* 0x000fe2000f781270 */
[----:B------:R-:W3:Y:S01]  /*5d200*/  LDCU UR14, c[0x0][0x398] ;  /* 0x00007300ff0e77ac */ /* 0x000ee20008000800 */
[C---:B--2---:R-:W-:Y:S01]  /*5d210*/  IMAD.WIDE R4, R13.reuse, 0x4, R2 ;  /* 0x000000040d047825 */ /* 0x044fe200078e0202 */
[----:B------:R-:W-:Y:S01]  /*5d220*/  ISETP.LT.AND P6, PT, R200, UR22, !P6 ;  /* 0x00000016c8007c0c */ /* 0x000fe2000f7c1270 */
[----:B------:R-:W2:Y:S02]  /*5d230*/  LDCU UR15, c[0x0][0x398] ;  /* 0x00007300ff0f77ac */ /* 0x000ea40008000800 */
[C---:B------:R-:W-:Y:S01]  /*5d240*/  IMAD.WIDE R10, R13.reuse, 0x4, R196 ;  /* 0x000000040d0a7825 */ /* 0x040fe200078e02c4 */
[----:B------:R-:W-:Y:S01]  /*5d250*/  IADD3 R13, PT, PT, R13, UR30, RZ ;  /* 0x0000001e0d0d7c10 */ /* 0x000fe2000fffe0ff */
[----:B------:R3:W-:Y:S01]  /*5d260*/  @P3 STG.E desc[UR16][R4.64], R180 ;  /* 0x000000b404003986 */ /* 0x0007e2000c101910 */
[----:B------:R-:W-:Y:S01]  /*5d270*/  ISETP.LT.AND P3, PT, R199, UR26, !P2 ;  /* 0x0000001ac7007c0c */ /* 0x000fe2000d761270 */
[----:B------:R-:W-:Y:S01]  /*5d280*/  VIADD R0, R198, 0x74 ;  /* 0x00000074c6007836 */ /* 0x000fe20000000000 */
[----:B----4-:R-:W-:Y:S01]  /*5d290*/  ISETP.LT.AND P2, PT, R200, UR12, !P2 ;  /* 0x0000000cc8007c0c */ /* 0x010fe2000d741270 */
[----:B------:R-:W-:Y:S01]  /*5d2a0*/  @P0 STG.E desc[UR16][R10.64], R52 ;  /* 0x000000340a000986 */ /* 0x000fe2000c101910 */
[C---:B-1----:R-:W-:Y:S01]  /*5d2b0*/  IMAD.WIDE R6, R13.reuse, 0x4, R2 ;  /* 0x000000040d067825 */ /* 0x042fe200078e0202 */
[C---:B------:R-:W-:Y:S01]  /*5d2c0*/  IADD3 R15, PT, PT, R13.reuse, UR30, RZ ;  /* 0x0000001e0d0f7c10 */ /* 0x040fe2000fffe0ff */
[----:B------:R-:W1:Y:S01]  /*5d2d0*/  LDCU UR18, c[0x0][0x398] ;  /* 0x00007300ff1277ac */ /* 0x000e620008000800 */
[----:B---3--:R-:W-:Y:S01]  /*5d2e0*/  ISETP.GE.AND P0, PT, R0, UR11, PT ;  /* 0x0000000b00007c0c */ /* 0x008fe2000bf06270 */
[----:B------:R-:W-:Y:S01]  /*5d2f0*/  VIADD R0, R198, 0x75 ;  /* 0x00000075c6007836 */ /* 0x000fe20000000000 */
[----:B------:R3:W-:Y:S01]  /*5d300*/  @P4 STG.E desc[UR16][R6.64], R181 ;  /* 0x000000b506004986 */ /* 0x0007e2000c101910 */
[----:B------:R-:W4:Y:S01]  /*5d310*/  LDCU UR11, c[0x0][0x398] ;  /* 0x00007300ff0b77ac */ /* 0x000f220008000800 */
[----:B------:R-:W-:-:S02]  /*5d320*/  IMAD.WIDE R4, R13, 0x4, R196 ;  /* 0x000000040d047825 */ /* 0x000fc400078e02c4 */
[----:B------:R-:W-:Y:S01]  /*5d330*/  ISETP.GE.AND P4, PT, R0, UR5, PT ;  /* 0x0000000500007c0c */ /* 0x000fe2000bf86270 */
[----:B------:R-:W1:Y:S01]  /*5d340*/  LDCU UR5, c[0x0][0x398] ;  /* 0x00007300ff0577ac */ /* 0x000e620008000800 */
[----:B------:R-:W-:Y:S01]  /*5d350*/  IMAD.WIDE R8, R15, 0x4, R2 ;  /* 0x000000040f087825 */ /* 0x000fe200078e0202 */
[----:B------:R4:W-:Y:S01]  /*5d360*/  @P6 STG.E desc[UR16][R4.64], R53 ;  /* 0x0000003504006986 */ /* 0x0009e2000c101910 */
[----:B------:R-:W-:Y:S01]  /*5d370*/  ISETP.LT.AND P6, PT, R199, UR6, !P5 ;  /* 0x00000006c7007c0c */ /* 0x000fe2000efc1270 */
[----:B------:R-:W1:Y:S01]  /*5d380*/  LDCU UR12, c[0x0][0x398] ;  /* 0x00007300ff0c77ac */ /* 0x000e620008000800 */
[----:B------:R-:W-:Y:S01]  /*5d390*/  ISETP.LT.AND P5, PT, R200, UR14, !P5 ;  /* 0x0000000ec8007c0c */ /* 0x000fe2000efa1270 */
[----:B------:R1:W-:Y:S01]  /*5d3a0*/  @P3 STG.E desc[UR16][R8.64], R182 ;  /* 0x000000b608003986 */ /* 0x0003e2000c101910 */
[C---:B---3--:R-:W-:Y:S01]  /*5d3b0*/  IMAD.WIDE R6, R15.reuse, 0x4, R196 ;  /* 0x000000040f067825 */ /* 0x048fe200078e02c4 */
[----:B------:R-:W-:Y:S01]  /*5d3c0*/  IADD3 R0, PT, PT, R198, 0x76, RZ ;  /* 0x00000076c6007810 */ /* 0x000fe20007ffe0ff */
[----:B------:R-:W3:Y:S02]  /*5d3d0*/  LDCU UR6, c[0x0][0x398] ;  /* 0x00007300ff0677ac */ /* 0x000ee40008000800 */
[----:B------:R-:W-:Y:S01]  /*5d3e0*/  VIADD R15, R15, UR30 ;  /* 0x0000001e0f0f7c36 */ /* 0x000fe20008000000 */
[----:B------:R1:W-:Y:S01]  /*5d3f0*/  @P2 STG.E desc[UR16][R6.64], R54 ;  /* 0x0000003606002986 */ /* 0x0003e2000c101910 */
[----:B--2---:R-:W-:Y:S01]  /*5d400*/  ISETP.LT.AND P2, PT, R199, UR15, !P0 ;  /* 0x0000000fc7007c0c */ /* 0x004fe2000c741270 */
[----:B------:R-:W2:Y:S01]  /*5d410*/  LDCU UR14, c[0x0][0x398] ;  /* 0x00007300ff0e77ac */ /* 0x000ea20008000800 */
[----:B----4-:R-:W-:Y:S01]  /*5d420*/  IMAD.WIDE R4, R15, 0x4, R2 ;  /* 0x000000040f047825 */ /* 0x010fe200078e0202 */
[----:B------:R-:W-:-:S02]  /*5d430*/  ISETP.GE.AND P3, PT, R0, UR23, PT ;  /* 0x0000001700007c0c */ /* 0x000fc4000bf66270 */
[----:B-1----:R-:W-:Y:S01]  /*5d440*/  ISETP.LT.AND P0, PT, R200, UR18, !P0 ;  /* 0x00000012c8007c0c */ /* 0x002fe2000c701270 */
[C---:B------:R-:W-:Y:S01]  /*5d450*/  VIADD R13, R15.reuse, UR30 ;  /* 0x0000001e0f0d7c36 */ /* 0x040fe20008000000 */
[----:B------:R1:W-:Y:S01]  /*5d460*/  @P6 STG.E desc[UR16][R4.64], R183 ;  /* 0x000000b704006986 */ /* 0x0003e2000c101910 */
[----:B------:R-:W-:Y:S01]  /*5d470*/  IMAD.WIDE R8, R15, 0x4, R196 ;  /* 0x000000040f087825 */ /* 0x000fe200078e02c4 */
[----:B------:R-:W4:Y:S01]  /*5d480*/  LDCU UR15, c[0x0][0x398] ;  /* 0x00007300ff0f77ac */ /* 0x000f220008000800 */
[----:B------:R-:W-:Y:S02]  /*5d490*/  IADD3 R0, PT, PT, R198, 0x77, RZ ;  /* 0x00000077c6007810 */ /* 0x000fe40007ffe0ff */
[----:B------:R-:W-:Y:S01]  /*5d4a0*/  IMAD.WIDE R6, R13, 0x4, R2 ;  /* 0x000000040d067825 */ /* 0x000fe200078e0202 */
[----:B------:R-:W-:Y:S01]  /*5d4b0*/  @P5 STG.E desc[UR16][R8.64], R55 ;  /* 0x0000003708005986 */ /* 0x000fe2000c101910 */
[----:B------:R-:W-:Y:S01]  /*5d4c0*/  ISETP.LT.AND P5, PT, R199, UR11, !P4 ;  /* 0x0000000bc7007c0c */ /* 0x000fe2000e7a1270 */
[----:B------:R-:W2:Y:S01]  /*5d4d0*/  LDCU UR11, c[0x0][0x398] ;  /* 0x00007300ff0b77ac */ /* 0x000ea20008000800 */
[C---:B------:R-:W-:Y:S01]  /*5d4e0*/  IMAD.WIDE R10, R13.reuse, 0x4, R196 ;  /* 0x000000040d0a7825 */ /* 0x040fe200078e02c4 */
[----:B------:R3:W-:Y:S01]  /*5d4f0*/  @P2 STG.E desc[UR16][R6.64], R184 ;  /* 0x000000b806002986 */ /* 0x0007e2000c101910 */
[----:B------:R-:W-:Y:S01]  /*5d500*/  IADD3 R13, PT, PT, R13, UR30, RZ ;  /* 0x0000001e0d0d7c10 */ /* 0x000fe2000fffe0ff */
[----:B------:R-:W4:Y:S01]  /*5d510*/  LDCU UR18, c[0x0][0x398] ;  /* 0x00007300ff1277ac */ /* 0x000f220008000800 */
[----:B------:R-:W-:Y:S01]  /*5d520*/  ISETP.LT.AND P4, PT, R200, UR5, !P4 ;  /* 0x00000005c8007c0c */ /* 0x000fe2000e781270 */
[----:B------:R-:W-:Y:S01]  /*5d530*/  @P0 STG.E desc[UR16][R10.64], R56 ;  /* 0x000000380a000986 */ /* 0x000fe2000c101910 */
[----:B------:R-:W-:Y:S01]  /*5d540*/  ISETP.LT.AND P2, PT, R199, UR12, !P3 ;  /* 0x0000000cc7007c0c */ /* 0x000fe2000df41270 */
[C---:B-1----:R-:W-:Y:S01]  /*5d550*/  IMAD.WIDE R4, R13.reuse, 0x4, R2 ;  /* 0x000000040d047825 */ /* 0x042fe200078e0202 */
[C---:B------:R-:W-:Y:S01]  /*5d560*/  IADD3 R15, PT, PT, R13.reuse, UR30, RZ ;  /* 0x0000001e0d0f7c10 */ /* 0x040fe2000fffe0ff */
[----:B------:R-:W1:Y:S01]  /*5d570*/  LDCU UR5, c[0x0][0x398] ;  /* 0x00007300ff0577ac */ /* 0x000e620008000800 */
[----:B------:R-:W-:Y:S01]  /*5d580*/  ISETP.GE.AND P6, PT, R0, UR29, PT ;  /* 0x0000001d00007c0c */ /* 0x000fe2000bfc6270 */
[----:B------:R-:W-:Y:S01]  /*5d590*/  VIADD R0, R198, 0x78 ;  /* 0x00000078c6007836 */ /* 0x000fe20000000000 */
[----:B------:R4:W-:Y:S01]  /*5d5a0*/  @P5 STG.E desc[UR16][R4.64], R185 ;  /* 0x000000b904005986 */ /* 0x0009e2000c101910 */
[----:B---3--:R-:W-:Y:S01]  /*5d5b0*/  IMAD.WIDE R6, R13, 0x4, R196 ;  /* 0x000000040d067825 */ /* 0x008fe200078e02c4 */
[----:B------:R-:W-:Y:S01]  /*5d5c0*/  ISETP.LT.AND P5, PT, R200, UR6, !P3 ;  /* 0x00000006c8007c0c */ /* 0x000fe2000dfa1270 */
[----:B------:R-:W3:Y:S01]  /*5d5d0*/  LDCU UR12, c[0x0][0x398] ;  /* 0x00007300ff0c77ac */ /* 0x000ee20008000800 */
[----:B------:R-:W-:Y:S01]  /*5d5e0*/  ISETP.GE.AND P0, PT, R0, UR13, PT ;  /* 0x0000000d00007c0c */ /* 0x000fe2000bf06270 */
[----:B------:R-:W-:Y:S01]  /*5d5f0*/  IMAD.WIDE R8, R15, 0x4, R2 ;  /* 0x000000040f087825 */ /* 0x000fe200078e0202 */
[----:B------:R1:W-:Y:S01]  /*5d600*/  @P4 STG.E desc[UR16][R6.64], R57 ;  /* 0x0000003906004986 */ /* 0x0003e2000c101910 */
[----:B------:R-:W3:Y:S01]  /*5d610*/  LDCU UR6, c[0x0][0x398] ;  /* 0x00007300ff0677ac */ /* 0x000ee20008000800 */
[C---:B--2---:R-:W-:Y:S01]  /*5d620*/  ISETP.LT.AND P4, PT, R199.reuse, UR11, !P0 ;  /* 0x0000000bc7007c0c */ /* 0x044fe2000c781270 */
[----:B------:R-:W-:Y:S01]  /*5d630*/  VIADD R0, R198, 0x79 ;  /* 0x00000079c6007836 */ /* 0x000fe20000000000 */
[----:B------:R2:W-:Y:S01]  /*5d640*/  @P2 STG.E desc[UR16][R8.64], R186 ;  /* 0x000000ba08002986 */ /* 0x0005e2000c101910 */
[----:B------:R-:W-:Y:S01]  /*5d650*/  ISETP.LT.AND P2, PT, R199, UR14, !P6 ;  /* 0x0000000ec7007c0c */ /* 0x000fe2000f741270 */
[C---:B----4-:R-:W-:Y:S01]  /*5d660*/  IMAD.WIDE R4, R15.reuse, 0x4, R196 ;  /* 0x000000040f047825 */ /* 0x050fe200078e02c4 */
[----:B------:R-:W-:Y:S01]  /*5d670*/  ISETP.LT.AND P6, PT, R200, UR15, !P6 ;  /* 0x0000000fc8007c0c */ /* 0x000fe2000f7c1270 */
[----:B------:R-:W4:Y:S01]  /*5d680*/  LDCU UR13, c[0x0][0x398] ;  /* 0x00007300ff0d77ac */ /* 0x000f220008000800 */
[----:B------:R-:W-:Y:S01]  /*5d690*/  ISETP.GE.AND P3, PT, R0, UR27, PT ;  /* 0x0000001b00007c0c */ /* 0x000fe2000bf66270 */
[----:B------:R-:W-:Y:S01]  /*5d6a0*/  VIADD R15, R15, UR30 ;  /* 0x0000001e0f0f7c36 */ /* 0x000fe20008000000 */
[----:B------:R-:W-:Y:S01]  /*5d6b0*/  IADD3 R0, PT, PT, R198, 0x7a, RZ ;  /* 0x0000007ac6007810 */ /* 0x000fe20007ffe0ff */
[----:B------:R3:W-:Y:S01]  /*5d6c0*/  @P5 STG.E desc[UR16][R4.64], R58 ;  /* 0x0000003a04005986 */ /* 0x0007e2000c101910 */
[----:B------:R-:W4:Y:S01]  /*5d6d0*/  LDCU UR11, c[0x0][0x398] ;  /* 0x00007300ff0b77ac */ /* 0x000f220008000800 */
[C---:B-1----:R-:W-:Y:S01]  /*5d6e0*/  IMAD.WIDE R6, R15.reuse, 0x4, R2 ;  /* 0x000000040f067825 */ /* 0x042fe200078e0202 */
[----:B------:R-:W-:-:S02]  /*5d6f0*/  IADD3 R13, PT, PT, R15, UR30, RZ ;  /* 0x0000001e0f0d7c10 */ /* 0x000fc4000fffe0ff */
[----:B------:R-:W-:Y:S01]  /*5d700*/  ISETP.GE.AND P5, PT, R0, UR9, PT ;  /* 0x0000000900007c0c */ /* 0x000fe2000bfa6270 */
[----:B--2---:R-:W-:Y:S01]  /*5d710*/  IMAD.WIDE R8, R15, 0x4, R196 ;  /* 0x000000040f087825 */ /* 0x004fe200078e02c4 */
[----:B------:R-:W1:Y:S01]  /*5d720*/  LDCU UR9, c[0x0][0x398] ;  /* 0x00007300ff0977ac */ /* 0x000e620008000800 */
[----:B------:R2:W-:Y:S01]  /*5d730*/  @P2 STG.E desc[UR16][R6.64], R187 ;  /* 0x000000bb06002986 */ /* 0x0005e2000c101910 */
[----:B------:R-:W-:Y:S01]  /*5d740*/  ISETP.LT.AND P0, PT, R200, UR18, !P0 ;  /* 0x00000012c8007c0c */ /* 0x000fe2000c701270 */
[----:B------:R-:W-:Y:S01]  /*5d750*/  IMAD.WIDE R10, R13, 0x4, R2 ;  /* 0x000000040d0a7825 */ /* 0x000fe200078e0202 */
[----:B------:R-:W1:Y:S01]  /*5d760*/  LDCU UR14, c[0x0][0x398] ;  /* 0x00007300ff0e77ac */ /* 0x000e620008000800 */
[----:B------:R4:W-:Y:S01]  /*5d770*/  @P6 STG.E desc[UR16][R8.64], R59 ;  /* 0x0000003b08006986 */ /* 0x0009e2000c101910 */
[----:B---3--:R-:W-:Y:S01]  /*5d780*/  ISETP.LT.AND P6, PT, R199, UR6, !P5 ;  /* 0x00000006c7007c0c */ /* 0x008fe2000efc1270 */
[C---:B------:R-:W-:Y:S01]  /*5d790*/  IMAD.WIDE R4, R13.reuse, 0x4, R196 ;  /* 0x000000040d047825 */ /* 0x040fe200078e02c4 */
[----:B------:R-:W-:Y:S01]  /*5d7a0*/  IADD3 R13, PT, PT, R13, UR30, RZ ;  /* 0x0000001e0d0d7c10 */ /* 0x000fe2000fffe0ff */
[----:B------:R3:W-:Y:S01]  /*5d7b0*/  @P4 STG.E desc[UR16][R10.64], R188 ;  /* 0x000000bc0a004986 */ /* 0x0007e2000c101910 */
[----:B------:R-:W-:Y:S01]  /*5d7c0*/  ISETP.LT.AND P4, PT, R199, UR5, !P3 ;  /* 0x00000005c7007c0c */ /* 0x000fe2000df81270 */
[----:B------:R-:W-:Y:S01]  /*5d7d0*/  VIADD R0, R198, 0x7b ;  /* 0x0000007bc6007836 */ /* 0x000fe20000000000 */
[----:B------:R-:W-:Y:S01]  /*5d7e0*/  ISETP.LT.AND P3, PT, R200, UR12, !P3 ;  /* 0x0000000cc8007c0c */ /* 0x000fe2000df61270 */
[C---:B------:R-:W-:Y:S01]  /*5d7f0*/  VIADD R15, R13.reuse, UR30 ;  /* 0x0000001e0d0f7c36 */ /* 0x040fe20008000000 */
[----:B------:R-:W1:Y:S01]  /*5d800*/  LDCU UR15, c[0x0][0x398] ;  /* 0x00007300ff0f77ac */ /* 0x000e620008000800 */
[C---:B--2---:R-:W-:Y:S01]  /*5d810*/  IMAD.WIDE R6, R13.reuse, 0x4, R2 ;  /* 0x000000040d067825 */ /* 0x044fe200078e0202 */
[----:B------:R-:W-:Y:S01]  /*5d820*/  ISETP.GE.AND P2, PT, R0, UR25, PT ;  /* 0x0000001900007c0c */ /* 0x000fe2000bf46270 */
[----:B------:R2:W-:Y:S01]  /*5d830*/  @P0 STG.E desc[UR16][R4.64], R60 ;  /* 0x0000003c04000986 */ /* 0x0005e2000c101910 */
[----:B------:R-:W-:Y:S01]  /*5d840*/  IADD3 R0, PT, PT, R198, 0x7c, RZ ;  /* 0x0000007cc6007810 */ /* 0x000fe20007ffe0ff */
[----:B----4-:R-:W-:Y:S01]  /*5d850*/  IMAD.WIDE R8, R13, 0x4, R196 ;  /* 0x000000040d087825 */ /* 0x010fe200078e02c4 */
[----:B------:R-:W4:Y:S01]  /*5d860*/  LDCU UR5, c[0x0][0x398] ;  /* 0x00007300ff0577ac */ /* 0x000f220008000800 */
[----:B------:R-:W-:-:S02]  /*5d870*/  ISETP.LT.AND P5, PT, R200, UR13, !P5 ;  /* 0x0000000dc8007c0c */ /* 0x000fc4000efa1270 */
[----:B---3--:R-:W-:Y:S01]  /*5d880*/  IMAD.WIDE R10, R15, 0x4, R2 ;  /* 0x000000040f0a7825 */ /* 0x008fe200078e0202 */
[----:B------:R-:W-:Y:S01]  /*5d890*/  ISETP.GE.AND P0, PT, R0, UR19, PT ;  /* 0x0000001300007c0c */ /* 0x000fe2000bf06270 */
[----:B------:R3:W-:Y:S01]  /*5d8a0*/  @P4 STG.E desc[UR16][R6.64], R189 ;  /* 0x000000bd06004986 */ /* 0x0007e2000c101910 */
[----:B------:R-:W4:Y:S01]  /*5d8b0*/  LDCU UR6, c[0x0][0x398] ;  /* 0x00007300ff0677ac */ /* 0x000f220008000800 */
[----:B------:R-:W-:Y:S01]  /*5d8c0*/  ISETP.LT.AND P4, PT, R199, UR11, !P2 ;  /* 0x0000000bc7007c0c */ /* 0x000fe2000d781270 */
[----:B------:R-:W-:Y:S01]  /*5d8d0*/  VIADD R0, R198, 0x7d ;  /* 0x0000007dc6007836 */ /* 0x000fe20000000000 */
[----:B------:R3:W-:Y:S01]  /*5d8e0*/  @P3 STG.E desc[UR16][R8.64], R61 ;  /* 0x0000003d08003986 */ /* 0x0007e2000c101910 */
[----:B------:R-:W4:Y:S01]  /*5d8f0*/  LDCU UR12, c[0x0][0x398] ;  /* 0x00007300ff0c77ac */ /* 0x000f220008000800 */
[----:B-1----:R-:W-:Y:S01]  /*5d900*/  ISETP.LT.AND P3, PT, R200, UR9, !P2 ;  /* 0x00000009c8007c0c */ /* 0x002fe2000d761270 */
[C---:B--2---:R-:W-:Y:S01]  /*5d910*/  IMAD.WIDE R4, R15.reuse, 0x4, R196 ;  /* 0x000000040f047825 */ /* 0x044fe200078e02c4 */
[----:B------:R1:W-:Y:S01]  /*5d920*/  @P6 STG.E desc[UR16][R10.64], R190 ;  /* 0x000000be0a006986 */ /* 0x0003e2000c101910 */
[----:B------:R-:W-:Y:S01]  /*5d930*/  IADD3 R13, PT, PT, R15, UR30, RZ ;  /* 0x0000001e0f0d7c10 */ /* 0x000fe2000fffe0ff */
[----:B------:R-:W2:Y:S01]  /*5d940*/  LDCU UR9, c[0x0][0x398] ;  /* 0x00007300ff0977ac */ /* 0x000ea20008000800 */
[----:B------:R-:W-:Y:S01]  /*5d950*/  ISETP.LT.AND P6, PT, R199, UR14, !P0 ;  /* 0x0000000ec7007c0c */ /* 0x000fe2000c7c1270 */
[----:B------:R1:W-:Y:S01]  /*5d960*/  @P5 STG.E desc[UR16][R4.64], R62 ;  /* 0x0000003e04005986 */ /* 0x0003e2000c101910 */
[----:B------:R-:W-:Y:S01]  /*5d970*/  IADD3 R198, PT, PT, R198, 0x7e, RZ ;  /* 0x0000007ec6c67810 */ /* 0x000fe20007ffe0ff */
[C---:B------:R-:W-:Y:S01]  /*5d980*/  VIADD R17, R13.reuse, UR30 ;  /* 0x0000001e0d117c36 */ /* 0x040fe20008000000 */
[----:B------:R-:W-:Y:S01]  /*5d990*/  ISETP.GE.AND P2, PT, R0, UR21, PT ;  /* 0x0000001500007c0c */ /* 0x000fe2000bf46270 */
[----:B---3--:R-:W-:Y:S01]  /*5d9a0*/  IMAD.WIDE R6, R13, 0x4, R2 ;  /* 0x000000040d067825 */ /* 0x008fe200078e0202 */
[----:B------:R-:W-:-:S02]  /*5d9b0*/  ISETP.GE.AND P5, PT, R198, UR7, PT ;  /* 0x00000007c6007c0c */ /* 0x000fc4000bfa6270 */
[C---:B------:R-:W-:Y:S01]  /*5d9c0*/  ISETP.LT.AND P0, PT, R200.reuse, UR15, !P0 ;  /* 0x0000000fc8007c0c */ /* 0x040fe2000c701270 */
[----:B------:R-:W-:Y:S01]  /*5d9d0*/  IMAD.WIDE R8, R13, 0x4, R196 ;  /* 0x000000040d087825 */ /* 0x000fe200078e02c4 */
[----:B------:R3:W-:Y:S01]  /*5d9e0*/  @P4 STG.E desc[UR16][R6.64], R191 ;  /* 0x000000bf06004986 */ /* 0x0007e2000c101910 */
[----:B----4-:R-:W-:Y:S02]  /*5d9f0*/  ISETP.LT.AND P4, PT, R199, UR12, !P5 ;  /* 0x0000000cc7007c0c */ /* 0x010fe4000ef81270 */
[----:B-1----:R-:W-:Y:S01]  /*5da00*/  IMAD.WIDE R10, R17, 0x4, R2 ;  /* 0x00000004110a7825 */ /* 0x002fe200078e0202 */
[----:B------:R1:W-:Y:S01]  /*5da10*/  @P3 STG.E desc[UR16][R8.64], R63 ;  /* 0x0000003f08003986 */ /* 0x0003e2000c101910 */
[----:B------:R-:W-:Y:S02]  /*5da20*/  ISETP.LT.AND P3, PT, R199, UR8, !P1 ;  /* 0x00000008c7007c0c */ /* 0x000fe4000cf61270 */
[----:B------:R-:W-:Y:S01]  /*5da30*/  VIADD R13, R17, UR30 ;  /* 0x0000001e110d7c36 */ /* 0x000fe20008000000 */
[----:B------:R4:W-:Y:S01]  /*5da40*/  @P6 STG.E desc[UR16][R10.64], R192 ;  /* 0x000000c00a006986 */ /* 0x0009e2000c101910 */
[----:B------:R-:W-:Y:S01]  /*5da50*/  ISETP.LT.AND P6, PT, R199, UR5, !P2 ;  /* 0x00000005c7007c0c */ /* 0x000fe2000d7c1270 */
[----:B------:R-:W-:Y:S01]  /*5da60*/  IMAD.WIDE R4, R17, 0x4, R196 ;  /* 0x0000000411047825 */ /* 0x000fe200078e02c4 */
[----:B------:R-:W-:-:S02]  /*5da70*/  ISETP.LT.AND P2, PT, R200, UR6, !P2 ;  /* 0x00000006c8007c0c */ /* 0x000fc4000d741270 */
[C---:B------:R-:W-:Y:S01]  /*5da80*/  IADD3 R15, PT, PT, R13.reuse, UR30, RZ ;  /* 0x0000001e0d0f7c10 */ /* 0x040fe2000fffe0ff */
[----:B---3--:R-:W-:Y:S01]  /*5da90*/  IMAD.WIDE R6, R13, 0x4, R2 ;  /* 0x000000040d067825 */ /* 0x008fe200078e0202 */
[C---:B--2---:R-:W-:Y:S01]  /*5daa0*/  ISETP.LT.AND P5, PT, R200.reuse, UR9, !P5 ;  /* 0x00000009c8007c0c */ /* 0x044fe2000efa1270 */
[----:B------:R2:W-:Y:S01]  /*5dab0*/  @P0 STG.E desc[UR16][R4.64], R64 ;  /* 0x0000004004000986 */ /* 0x0005e2000c101910 */
[----:B------:R-:W-:Y:S01]  /*5dac0*/  ISETP.LT.AND P1, PT, R200, UR4, !P1 ;  /* 0x00000004c8007c0c */ /* 0x000fe2000cf21270 */
[----:B------:R-:W-:Y:S02]  /*5dad0*/  VIADD R17, R15, UR30 ;  /* 0x0000001e0f117c36 */ /* 0x000fe40008000000 */
[----:B-1----:R-:W-:Y:S02]  /*5dae0*/  IMAD.WIDE R8, R13, 0x4, R196 ;  /* 0x000000040d087825 */ /* 0x002fe400078e02c4 */
[----:B------:R2:W-:Y:S02]  /*5daf0*/  @P6 STG.E desc[UR16][R6.64], R193 ;  /* 0x000000c106006986 */ /* 0x0005e4000c101910 */
[----:B----4-:R-:W-:-:S02]  /*5db00*/  IMAD.WIDE R10, R15, 0x4, R2 ;  /* 0x000000040f0a7825 */ /* 0x010fc400078e0202 */
[----:B------:R2:W-:Y:S02]  /*5db10*/  @P2 STG.E desc[UR16][R8.64], R65 ;  /* 0x0000004108002986 */ /* 0x0005e4000c101910 */
[----:B------:R-:W-:Y:S02]  /*5db20*/  IMAD.WIDE R12, R15, 0x4, R196 ;  /* 0x000000040f0c7825 */ /* 0x000fe400078e02c4 */
[----:B------:R2:W-:Y:S02]  /*5db30*/  @P4 STG.E desc[UR16][R10.64], R194 ;  /* 0x000000c20a004986 */ /* 0x0005e4000c101910 */
[C---:B------:R-:W-:Y:S02]  /*5db40*/  IMAD.WIDE R2, R17.reuse, 0x4, R2 ;  /* 0x0000000411027825 */ /* 0x040fe400078e0202 */
[----:B------:R2:W-:Y:S02]  /*5db50*/  @P5 STG.E desc[UR16][R12.64], R66 ;  /* 0x000000420c005986 */ /* 0x0005e4000c101910 */
[----:B------:R-:W-:-:S02]  /*5db60*/  IMAD.WIDE R196, R17, 0x4, R196 ;  /* 0x0000000411c47825 */ /* 0x000fc400078e02c4 */
[----:B------:R2:W-:Y:S04]  /*5db70*/  @P3 STG.E desc[UR16][R2.64], R195 ;  /* 0x000000c302003986 */ /* 0x0005e8000c101910 */
[----:B------:R2:W-:Y:S01]  /*5db80*/  @P1 STG.E desc[UR16][R196.64], R67 ;  /* 0x00000043c4001986 */ /* 0x0005e2000c101910 */
[----:B------:R-:W-:Y:S06]  /*5db90*/  BAR.SYNC.DEFER_BLOCKING 0x0 ;  /* 0x0000000000007b1d */ /* 0x000fec0000010000 */
[----:B------:R-:W-:Y:S05]  /*5dba0*/  BRA.U UP0, `(.L_x_15) ;  /* 0x0000000100a07547 */ /* 0x000fea000b800000 */
[----:B------:R-:W1:Y:S01]  /*5dbb0*/  S2UR UR5, SR_CgaCtaId ;  /* 0x00000000000579c3 */ /* 0x000e620000008800 */
[----:B------:R-:W-:Y:S01]  /*5dbc0*/  NOP ;  /* 0x0000000000007918 */ /* 0x000fe20000000000 */
[----:B------:R-:W-:Y:S01]  /*5dbd0*/  UMOV UR4, 0x50 ;  /* 0x0000005000047882 */ /* 0x000fe20000000000 */
[----:B------:R-:W-:Y:S01]  /*5dbe0*/  MOV R0, UR10 ;  /* 0x0000000a00007c02 */ /* 0x000fe20008000f00 */
[----:B--2---:R-:W-:Y:S02]  /*5dbf0*/  HFMA2 R7, -RZ, RZ, 0, 5.9604644775390625e-08 ;  /* 0x00000001ff077431 */ /* 0x004fe400000001ff */
[----:B------:R-:W-:Y:S01]  /*5dc00*/  IMAD.MOV.U32 R3, RZ, RZ, 0xffff ;  /* 0x0000ffffff037424 */ /* 0x000fe200078e00ff */
[----:B------:R-:W-:-:S04]  /*5dc10*/  LOP3.LUT R0, R0, 0xffff, RZ, 0xc0, !PT ;  /* 0x0000ffff00007812 */ /* 0x000fc800078ec0ff */
[----:B------:R-:W-:-:S05]  /*5dc20*/  SHF.R.U32.HI R0, RZ, 0x5, R0 ;  /* 0x00000005ff007819 */ /* 0x000fca0000011600 */
[----:B------:R-:W-:Y:S01]  /*5dc30*/  VIADD R2, R0, 0x10 ;  /* 0x0000001000027836 */ /* 0x000fe20000000000 */
[----:B------:R-:W-:Y:S01]  /*5dc40*/  SHF.L.U32 R0, R3, R0, RZ ;  /* 0x0000000003007219 */ /* 0x000fe200000006ff */
[----:B-1----:R-:W-:-:S03]  /*5dc50*/  ULEA UR6, UR5, UR4, 0x18 ;  /* 0x0000000405067291 */ /* 0x002fc6000f8ec0ff */
[----:B------:R-:W-:-:S04]  /*5dc60*/  SHF.L.U32 R3, R7, R2, RZ ;  /* 0x0000000207037219 */ /* 0x000fc800000006ff */
[----:B------:R-:W-:Y:S02]  /*5dc70*/  LOP3.LUT R0, R3, R0, RZ, 0xfc, !PT ;  /* 0x0000000003007212 */ /* 0x000fe400078efcff */
[----:B------:R-:W1:Y:S02]  /*5dc80*/  LDS R5, [UR6] ;  /* 0x00000006ff057984 */ /* 0x000e640008000800 */
[C---:B------:R-:W-:Y:S02]  /*5dc90*/  LOP3.LUT R2, R0.reuse, 0xffff, RZ, 0xc0, !PT ;  /* 0x0000ffff00027812 */ /* 0x040fe400078ec0ff */
[----:B-1----:R-:W-:-:S04]  /*5dca0*/  LOP3.LUT R3, R0, 0xffff, R5, 0x80, !PT ;  /* 0x0000ffff00037812 */ /* 0x002fc800078e8005 */
[----:B------:R-:W-:-:S13]  /*5dcb0*/  ISETP.NE.AND P0, PT, R3, R2, PT ;  /* 0x000000020300720c */ /* 0x000fda0003f05270 */
[----:B------:R-:W-:Y:S05]  /*5dcc0*/  @P0 BRA `(.L_x_16) ;  /* 0x0000000000500947 */ /* 0x000fea0003800000 */
[----:B------:R-:W-:Y:S02]  /*5dcd0*/  SHF.R.U32.HI R5, RZ, 0x10, R5 ;  /* 0x00000010ff057819 */ /* 0x000fe40000011605 */
[----:B------:R-:W-:-:S04]  /*5dce0*/  SHF.R.U32.HI R2, RZ, 0x10, R0 ;  /* 0x00000010ff027819 */ /* 0x000fc80000011600 */
[----:B------:R-:W-:-:S04]  /*5dcf0*/  LOP3.LUT R5, R5, R2, RZ, 0xc0, !PT ;  /* 0x0000000205057212 */ /* 0x000fc800078ec0ff */
[----:B------:R-:W-:-:S13]  /*5dd00*/  ISETP.NE.AND P0, PT, R5, R2, PT ;  /* 0x000000020500720c */ /* 0x000fda0003f05270 */
[----:B------:R-:W-:Y:S05]  /*5dd10*/  @P0 BRA `(.L_x_17) ;  /* 0x0000000000300947 */ /* 0x000fea0003800000 */
[----:B------:R-:W-:Y:S01]  /*5dd20*/  R2UR UR4, R0 ;  /* 0x00000000000472ca */ /* 0x000fe200000e0000 */
[----:B------:R-:W-:Y:S01]  /*5dd30*/  VOTEU.ANY UR5, UPT, PT ;  /* 0x0000000000057886 */ /* 0x000fe200038e0100 */
[----:B------:R-:W1:Y:S01]  /*5dd40*/  S2R R0, SR_LANEID ;  /* 0x0000000000007919 */ /* 0x000e620000000000 */
[----:B------:R-:W-:-:S10]  /*5dd50*/  UFLO.U32 UR5, UR5 ;  /* 0x00000005000572bd */ /* 0x000fd400080e0000 */
[----:B------:R-:W-:-:S06]  /*5dd60*/  ULOP3.LUT UR4, URZ, UR4, URZ, 0x33, !UPT ;  /* 0x00000004ff047292 */ /* 0x000fcc000f8e33ff */
[----:B------:R-:W-:-:S04]  /*5dd70*/  MOV R2, UR4 ;  /* 0x0000000400027c02 */ /* 0x000fc80008000f00 */
[----:B------:R-:W2:Y:S02]  /*5dd80*/  REDUX UR7, R2 ;  /* 0x00000000020773c4 */ /* 0x000ea40000000000 */
[----:B------:R3:W-:Y:S01]  /*5dd90*/  UTCATOMSWS.AND URZ, UR4 ;  /* 0x0000000400ff79e3 */ /* 0x0007e20008000000 */
[----:B-1----:R-:W-:Y:S01]  /*5dda0*/  ISETP.EQ.U32.AND P0, PT, R0, UR5, PT ;  /* 0x0000000500007c0c */ /* 0x002fe2000bf02070 */
[----:B--2---:R-:W-:-:S12]  /*5ddb0*/  IMAD.U32 R0, RZ, RZ, UR7 ;  /* 0x00000007ff007e24 */ /* 0x004fd8000f8e00ff */
[----:B------:R3:W-:Y:S01]  /*5ddc0*/  @P0 ATOMS.AND RZ, [UR6], R0 ;  /* 0x00000000ffff098c */ /* 0x0007e2000a800006 */
[----:B------:R-:W-:Y:S05]  /*5ddd0*/  BRA `(.L_x_15) ;  /* 0x0000000000147947 */ /* 0x000fea0003800000 */
.L_x_17:
[----:B------:R-:W-:-:S07]  /*5dde0*/  MOV R2, 0x5de00 ;  /* 0x0005de0000027802 */ /* 0x000fce0000000f00 */
[----:B------:R-:W-:Y:S05]  /*5ddf0*/  CALL.REL.NOINC `($__internal_0_$__cuda_sm10x_tcgen05_guardrail_trap_col_being_dealloced_not_returned_by_alloc) ;  /* 0x00000000002c7944 */ /* 0x000fea0003c00000 */
[----:B------:R-:W-:Y:S05]  /*5de00*/  BRA `(.L_x_15) ;  /* 0x0000000000087947 */ /* 0x000fea0003800000 */
.L_x_16:
[----:B------:R-:W-:-:S07]  /*5de10*/  MOV R2, 0x5de30 ;  /* 0x0005de3000027802 */ /* 0x000fce0000000f00 */
[----:B------:R-:W-:Y:S05]  /*5de20*/  CALL.REL.NOINC `($__internal_2_$__cuda_sm10x_tcgen05_guardrail_trap_unallocated_columns_being_dealloced) ;  /* 0x0000000000387944 */ /* 0x000fea0003c00000 */
.L_x_15:
[----:B------:R-:W-:Y:S01]  /*5de30*/  NOP ;  /* 0x0000000000007918 */ /* 0x000fe20000000000 */
[----:B---3--:R-:W-:Y:S05]  /*5de40*/  EXIT ;  /* 0x000000000000794d */ /* 0x008fea0003800000 */
.L_x_10:
[----:B------:R-:W2:Y:S02]  /*5de50*/  SYNCS.PHASECHK.TRANS64.TRYWAIT P3, [UR8], R4 ;  /* 0x00000004ff0075a7 */ /* 0x000ea40008061108 */
[----:B--2---:R-:W-:Y:S05]  /*5de60*/  @!P3 BRA `(.L_x_10) ;  /* 0xfffffffc00f8b947 */ /* 0x004fea000383ffff */
[----:B------:R-:W-:Y:S05]  /*5de70*/  BRA `(.L_x_18) ;  /* 0xfffffe8000987947 */ /* 0x000fea000383ffff */
.L_x_14:
[----:B------:R-:W4:Y:S02]  /*5de80*/  SYNCS.PHASECHK.TRANS64.TRYWAIT P0, [UR8], R0 ;  /* 0x00000000ff0075a7 */ /* 0x000f240008001108 */
[----:B----4-:R-:W-:Y:S05]  /*5de90*/  @!P0 BRA `(.L_x_14) ;  /* 0xfffffffc00f88947 */ /* 0x010fea000383ffff */
[----:B------:R-:W-:Y:S05]  /*5dea0*/  BRA `(.L_x_13) ;  /* 0xffffff9800347947 */ /* 0x000fea000383ffff */
        .weak           $__internal_0_$__cuda_sm10x_tcgen05_guardrail_trap_col_being_dealloced_not_returned_by_alloc
        .type           $__internal_0_$__cuda_sm10x_tcgen05_guardrail_trap_col_being_dealloced_not_returned_by_alloc,@function
        .size           $__internal_0_$__cuda_sm10x_tcgen05_guardrail_trap_col_being_dealloced_not_returned_by_alloc,($__internal_1_$__cuda_sm10x_tcgen05_guardrail_trap_phase_invalid_during_alloc - $__internal_0_$__cuda_sm10x_tcgen05_guardrail_trap_col_being_dealloced_not_returned_by_alloc)
$__internal_0_$__cuda_sm10x_tcgen05_guardrail_trap_col_being_dealloced_not_returned_by_alloc:
[----:B------:R-:W-:Y:S05]  /*5deb0*/  BPT.TRAP 0x1 ;  /* 0x000000040000795c */ /* 0x000fea0000300000 */
[----:B------:R-:W-:-:S04]  /*5dec0*/  MOV R3, 0x0 ;  /* 0x0000000000037802 */ /* 0x000fc80000000f00 */
[----:B------:R-:W-:Y:S05]  /*5ded0*/  RET.REL.NODEC R2 `(matmul_kernel) ;  /* 0xfffffa2002487950 */ /* 0x000fea0003c3ffff */
        .weak           $__internal_1_$__cuda_sm10x_tcgen05_guardrail_trap_phase_invalid_during_alloc
        .type           $__internal_1_$__cuda_sm10x_tcgen05_guardrail_trap_phase_invalid_during_alloc,@function
        .size           $__internal_1_$__cuda_sm10x_tcgen05_guardrail_trap_phase_invalid_during_alloc,($__internal_2_$__cuda_sm10x_tcgen05_guardrail_trap_unallocated_columns_being_dealloced - $__internal_1_$__cuda_sm10x_tcgen05_guardrail_trap_phase_invalid_during_alloc)
$__internal_1_$__cuda_sm10x_tcgen05_guardrail_trap_phase_invalid_during_alloc:
[----:B------:R-:W-:Y:S05]  /*5dee0*/  BPT.TRAP 0x1 ;  /* 0x000000040000795c */ /* 0x000fea0000300000 */
[----:B------:R-:W-:-:S04]  /*5def0*/  IMAD.MOV.U32 R3, RZ, RZ, 0x0 ;  /* 0x00000000ff037424 */ /* 0x000fc800078e00ff */
[----:B------:R-:W-:Y:S05]  /*5df00*/  RET.REL.NODEC R2 `(matmul_kernel) ;  /* 0xfffffa20023c7950 */ /* 0x000fea0003c3ffff */
        .weak           $__internal_2_$__cuda_sm10x_tcgen05_guardrail_trap_unallocated_columns_being_dealloced
        .type           $__internal_2_$__cuda_sm10x_tcgen05_guardrail_trap_unallocated_columns_being_dealloced,@function
        .size           $__internal_2_$__cuda_sm10x_tcgen05_guardrail_trap_unallocated_columns_being_dealloced,(.L_x_22 - $__internal_2_$__cuda_sm10x_tcgen05_guardrail_trap_unallocated_columns_being_dealloced)
$__internal_2_$__cuda_sm10x_tcgen05_guardrail_trap_unallocated_columns_being_dealloced:
[----:B------:R-:W-:Y:S05]  /*5df10*/  BPT.TRAP 0x1 ;  /* 0x000000040000795c */ /* 0x000fea0000300000 */
[----:B------:R-:W-:-:S04]  /*5df20*/  HFMA2 R3, -RZ, RZ, 0, 0 ;  /* 0x00000000ff037431 */ /* 0x000fc800000001ff */
[----:B------:R-:W-:Y:S05]  /*5df30*/  RET.REL.NODEC R2 `(matmul_kernel) ;  /* 0xfffffa2002307950 */ /* 0x000fea0003c3ffff */
.L_x_19:
[----:B------:R-:W-:-:S00]  /*5df40*/  BRA `(.L_x_19) ;  /* 0xfffffffc00fc7947 */ /* 0x000fc0000383ffff */
[----:B------:R-:W-:-:S00]  /*5df50*/  NOP ;  /* 0x0000000000007918 */ /* 0x000fc00000000000 */
        /* <DEDUP_REMOVED lines=10> */
.L_x_22:


//--------------------- .nv.shared.matmul_kernel  --------------------------
	.section	.nv.shared.matmul_kernel,"aw",@nobits
	.sectionflags	@""
	.align	16
	.zero		1024


//--------------------- .nv.shared.reserved.0     --------------------------
	.section	.nv.shared.reserved.0,"aw",@nobits
	.align	8
	.weak		__nv_reservedSMEM_offset_0_alias
	.size		__nv_reservedSMEM_offset_0_alias, 0, 64
	.other		__nv_reservedSMEM_offset_0_alias,@"STO_CUDA_RESERVED_SHARED STV_DEFAULT"
__nv_reservedSMEM_offset_0_alias:
	.zero		0
.nv.shared.reserved.0:
	.zero		64
	.weak		__nv_reservedSMEM_allocation_phase
	.type		__nv_reservedSMEM_allocation_phase,@object
	.size		__nv_reservedSMEM_allocation_phase,(.L_0 - __nv_reservedSMEM_allocation_phase)
__nv_reservedSMEM_allocation_phase:
	.zero		1
.L_0:
	.zero		7
	.weak		__nv_reservedSMEM_devtool_atexit_pc
	.type		__nv_reservedSMEM_devtool_atexit_pc,@object
	.size		__nv_reservedSMEM_devtool_atexit_pc,(__nv_reservedSMEM_allocation_mask - __nv_reservedSMEM_devtool_atexit_pc)
__nv_reservedSMEM_devtool_atexit_pc:
	.zero		8
	.weak		__nv_reservedSMEM_allocation_mask
	.type		__nv_reservedSMEM_allocation_mask,@object
	.size		__nv_reservedSMEM_allocation_mask,(.L_2 - __nv_reservedSMEM_allocation_mask)
__nv_reservedSMEM_allocation_mask:
	.zero		4
.L_2:


//--------------------- .nv.constant0.matmul_kernel --------------------------
	.section	.nv.constant0.matmul_kernel,"a",@progbits
	.sectionflags	@""
	.align	4
.nv.constant0.matmul_kernel:
	.zero		976


//--------------------- SYMBOLS --------------------------

	.type		.nv.reservedSmem.offset0,@object
	.size		.nv.reservedSmem.offset0,0x4
	.type		.nv.reservedSmem.cap,@object
	.size		.nv.reservedSmem.cap,0x4
